//
// Generated by NVIDIA NVVM Compiler
//
// Compiler Build ID: CL-36424714
// Cuda compilation tools, release 13.0, V13.0.88
// Based on NVVM 20.0.0
//

.version 9.0
.target sm_100
.address_size 64

	// .globl	_Z9addKernelPiPKiS1_
// _ZZN3cub18CUB_300001_SM_10006detail4scan16DeviceScanKernelINS2_10policy_hubIbibjN4cuda3std3__44plusIvEEE10Policy1000EN6thrust24THRUST_300001_SM_1000_NS10device_ptrIbEENSE_IiEENS0_13ScanTileStateIbLb1EEES9_NS1_10InputValueIbPbEEjbLb0EbEEvT0_T1_T2_iT3_T4_T5_E12temp_storage has been demoted
// _ZZN3cub18CUB_300001_SM_10006detail4scan16DeviceScanKernelINS2_10policy_hubIbibmN4cuda3std3__44plusIvEEE10Policy1000EN6thrust24THRUST_300001_SM_1000_NS10device_ptrIbEENSE_IiEENS0_13ScanTileStateIbLb1EEES9_NS1_10InputValueIbPbEEmbLb0EbEEvT0_T1_T2_iT3_T4_T5_E12temp_storage has been demoted
.global .align 1 .b8 _ZN34_INTERNAL_af1e0575_4_k_cu_f853efa94cuda3std3__45__cpo5beginE[1];
.global .align 1 .b8 _ZN34_INTERNAL_af1e0575_4_k_cu_f853efa94cuda3std3__45__cpo3endE[1];
.global .align 1 .b8 _ZN34_INTERNAL_af1e0575_4_k_cu_f853efa94cuda3std3__45__cpo6cbeginE[1];
.global .align 1 .b8 _ZN34_INTERNAL_af1e0575_4_k_cu_f853efa94cuda3std3__45__cpo4cendE[1];
.global .align 1 .b8 _ZN34_INTERNAL_af1e0575_4_k_cu_f853efa94cuda3std3__45__cpo6rbeginE[1];
.global .align 1 .b8 _ZN34_INTERNAL_af1e0575_4_k_cu_f853efa94cuda3std3__45__cpo4rendE[1];
.global .align 1 .b8 _ZN34_INTERNAL_af1e0575_4_k_cu_f853efa94cuda3std3__45__cpo7crbeginE[1];
.global .align 1 .b8 _ZN34_INTERNAL_af1e0575_4_k_cu_f853efa94cuda3std3__45__cpo5crendE[1];
.global .align 1 .b8 _ZN34_INTERNAL_af1e0575_4_k_cu_f853efa94cuda3std3__436_GLOBAL__N__af1e0575_4_k_cu_f853efa96ignoreE[1];
.global .align 1 .b8 _ZN34_INTERNAL_af1e0575_4_k_cu_f853efa94cuda3std3__419piecewise_constructE[1];
.global .align 1 .b8 _ZN34_INTERNAL_af1e0575_4_k_cu_f853efa94cuda3std3__48in_placeE[1];
.global .align 1 .b8 _ZN34_INTERNAL_af1e0575_4_k_cu_f853efa94cuda3std3__420unreachable_sentinelE[1];
.global .align 1 .b8 _ZN34_INTERNAL_af1e0575_4_k_cu_f853efa94cuda3std3__47nulloptE[1];
.global .align 1 .b8 _ZN34_INTERNAL_af1e0575_4_k_cu_f853efa94cuda3std3__48unexpectE[1];
.global .align 1 .b8 _ZN34_INTERNAL_af1e0575_4_k_cu_f853efa94cuda3std6ranges3__45__cpo4swapE[1];
.global .align 1 .b8 _ZN34_INTERNAL_af1e0575_4_k_cu_f853efa94cuda3std6ranges3__45__cpo9iter_moveE[1];
.global .align 1 .b8 _ZN34_INTERNAL_af1e0575_4_k_cu_f853efa94cuda3std6ranges3__45__cpo5beginE[1];
.global .align 1 .b8 _ZN34_INTERNAL_af1e0575_4_k_cu_f853efa94cuda3std6ranges3__45__cpo3endE[1];
.global .align 1 .b8 _ZN34_INTERNAL_af1e0575_4_k_cu_f853efa94cuda3std6ranges3__45__cpo6cbeginE[1];
.global .align 1 .b8 _ZN34_INTERNAL_af1e0575_4_k_cu_f853efa94cuda3std6ranges3__45__cpo4cendE[1];
.global .align 1 .b8 _ZN34_INTERNAL_af1e0575_4_k_cu_f853efa94cuda3std6ranges3__45__cpo7advanceE[1];
.global .align 1 .b8 _ZN34_INTERNAL_af1e0575_4_k_cu_f853efa94cuda3std6ranges3__45__cpo9iter_swapE[1];
.global .align 1 .b8 _ZN34_INTERNAL_af1e0575_4_k_cu_f853efa94cuda3std6ranges3__45__cpo4nextE[1];
.global .align 1 .b8 _ZN34_INTERNAL_af1e0575_4_k_cu_f853efa94cuda3std6ranges3__45__cpo4prevE[1];
.global .align 1 .b8 _ZN34_INTERNAL_af1e0575_4_k_cu_f853efa94cuda3std6ranges3__45__cpo4dataE[1];
.global .align 1 .b8 _ZN34_INTERNAL_af1e0575_4_k_cu_f853efa94cuda3std6ranges3__45__cpo5cdataE[1];
.global .align 1 .b8 _ZN34_INTERNAL_af1e0575_4_k_cu_f853efa94cuda3std6ranges3__45__cpo4sizeE[1];
.global .align 1 .b8 _ZN34_INTERNAL_af1e0575_4_k_cu_f853efa94cuda3std6ranges3__45__cpo5ssizeE[1];
.global .align 1 .b8 _ZN34_INTERNAL_af1e0575_4_k_cu_f853efa94cuda3std6ranges3__45__cpo8distanceE[1];
.global .align 1 .b8 _ZN34_INTERNAL_af1e0575_4_k_cu_f853efa96thrust24THRUST_300001_SM_1000_NS8cuda_cub3parE[1];
.global .align 1 .b8 _ZN34_INTERNAL_af1e0575_4_k_cu_f853efa96thrust24THRUST_300001_SM_1000_NS8cuda_cub10par_nosyncE[1];
.global .align 1 .b8 _ZN34_INTERNAL_af1e0575_4_k_cu_f853efa96thrust24THRUST_300001_SM_1000_NS6system6detail10sequential3seqE[1];
.global .align 1 .b8 _ZN34_INTERNAL_af1e0575_4_k_cu_f853efa96thrust24THRUST_300001_SM_1000_NS6system3cpp3parE[1];
.global .align 1 .b8 _ZN34_INTERNAL_af1e0575_4_k_cu_f853efa96thrust24THRUST_300001_SM_1000_NS12placeholders2_1E[1];
.global .align 1 .b8 _ZN34_INTERNAL_af1e0575_4_k_cu_f853efa96thrust24THRUST_300001_SM_1000_NS12placeholders2_2E[1];
.global .align 1 .b8 _ZN34_INTERNAL_af1e0575_4_k_cu_f853efa96thrust24THRUST_300001_SM_1000_NS12placeholders2_3E[1];
.global .align 1 .b8 _ZN34_INTERNAL_af1e0575_4_k_cu_f853efa96thrust24THRUST_300001_SM_1000_NS12placeholders2_4E[1];
.global .align 1 .b8 _ZN34_INTERNAL_af1e0575_4_k_cu_f853efa96thrust24THRUST_300001_SM_1000_NS12placeholders2_5E[1];
.global .align 1 .b8 _ZN34_INTERNAL_af1e0575_4_k_cu_f853efa96thrust24THRUST_300001_SM_1000_NS12placeholders2_6E[1];
.global .align 1 .b8 _ZN34_INTERNAL_af1e0575_4_k_cu_f853efa96thrust24THRUST_300001_SM_1000_NS12placeholders2_7E[1];
.global .align 1 .b8 _ZN34_INTERNAL_af1e0575_4_k_cu_f853efa96thrust24THRUST_300001_SM_1000_NS12placeholders2_8E[1];
.global .align 1 .b8 _ZN34_INTERNAL_af1e0575_4_k_cu_f853efa96thrust24THRUST_300001_SM_1000_NS12placeholders2_9E[1];
.global .align 1 .b8 _ZN34_INTERNAL_af1e0575_4_k_cu_f853efa96thrust24THRUST_300001_SM_1000_NS12placeholders3_10E[1];
.global .align 1 .b8 _ZN34_INTERNAL_af1e0575_4_k_cu_f853efa96thrust24THRUST_300001_SM_1000_NS3seqE[1];
.global .align 1 .b8 _ZN34_INTERNAL_af1e0575_4_k_cu_f853efa96thrust24THRUST_300001_SM_1000_NS6deviceE[1];
.extern .shared .align 16 .b8 _ZN6thrust24THRUST_300001_SM_1000_NS8cuda_cub4core6detail5shmemE[];

.visible .entry _Z9addKernelPiPKiS1_(
	.param .u64 .ptr .align 1 _Z9addKernelPiPKiS1__param_0,
	.param .u64 .ptr .align 1 _Z9addKernelPiPKiS1__param_1,
	.param .u64 .ptr .align 1 _Z9addKernelPiPKiS1__param_2
)
{
	.reg .b32 	%r<5>;
	.reg .b64 	%rd<11>;

	ld.param.u64 	%rd1, [_Z9addKernelPiPKiS1__param_0];
	ld.param.u64 	%rd2, [_Z9addKernelPiPKiS1__param_1];
	ld.param.u64 	%rd3, [_Z9addKernelPiPKiS1__param_2];
	cvta.to.global.u64 	%rd4, %rd1;
	cvta.to.global.u64 	%rd5, %rd3;
	cvta.to.global.u64 	%rd6, %rd2;
	mov.u32 	%r1, %tid.x;
	mul.wide.u32 	%rd7, %r1, 4;
	add.s64 	%rd8, %rd6, %rd7;
	ld.global.u32 	%r2, [%rd8];
	add.s64 	%rd9, %rd5, %rd7;
	ld.global.u32 	%r3, [%rd9];
	add.s32 	%r4, %r3, %r2;
	add.s64 	%rd10, %rd4, %rd7;
	st.global.u32 	[%rd10], %r4;
	ret;

}
	// .globl	_Z17activeResetKernelPb
.visible .entry _Z17activeResetKernelPb(
	.param .u64 .ptr .align 1 _Z17activeResetKernelPb_param_0
)
{
	.reg .pred 	%p<2>;
	.reg .b16 	%rs<2>;
	.reg .b32 	%r<5>;
	.reg .b64 	%rd<5>;

	ld.param.u64 	%rd1, [_Z17activeResetKernelPb_param_0];
	mov.u32 	%r2, %ctaid.x;
	mov.u32 	%r3, %ntid.x;
	mov.u32 	%r4, %tid.x;
	mad.lo.s32 	%r1, %r2, %r3, %r4;
	setp.eq.s32 	%p1, %r1, 0;
	@%p1 bra 	$L__BB1_2;
	cvta.to.global.u64 	%rd2, %rd1;
	cvt.s64.s32 	%rd3, %r1;
	add.s64 	%rd4, %rd2, %rd3;
	mov.b16 	%rs1, 0;
	st.global.u8 	[%rd4], %rs1;
$L__BB1_2:
	ret;

}
	// .globl	_Z10copyKernelP6SudokuS0_PbPiii
.visible .entry _Z10copyKernelP6SudokuS0_PbPiii(
	.param .u64 .ptr .align 1 _Z10copyKernelP6SudokuS0_PbPiii_param_0,
	.param .u64 .ptr .align 1 _Z10copyKernelP6SudokuS0_PbPiii_param_1,
	.param .u64 .ptr .align 1 _Z10copyKernelP6SudokuS0_PbPiii_param_2,
	.param .u64 .ptr .align 1 _Z10copyKernelP6SudokuS0_PbPiii_param_3,
	.param .u32 _Z10copyKernelP6SudokuS0_PbPiii_param_4,
	.param .u32 _Z10copyKernelP6SudokuS0_PbPiii_param_5
)
{
	.reg .pred 	%p<7>;
	.reg .b16 	%rs<4>;
	.reg .b32 	%r<17>;
	.reg .b64 	%rd<23>;

	ld.param.u64 	%rd8, [_Z10copyKernelP6SudokuS0_PbPiii_param_0];
	ld.param.u64 	%rd9, [_Z10copyKernelP6SudokuS0_PbPiii_param_1];
	ld.param.u64 	%rd10, [_Z10copyKernelP6SudokuS0_PbPiii_param_2];
	ld.param.u64 	%rd11, [_Z10copyKernelP6SudokuS0_PbPiii_param_3];
	ld.param.u32 	%r7, [_Z10copyKernelP6SudokuS0_PbPiii_param_4];
	ld.param.u32 	%r6, [_Z10copyKernelP6SudokuS0_PbPiii_param_5];
	mov.u32 	%r9, %ctaid.x;
	mov.u32 	%r10, %ntid.x;
	mov.u32 	%r11, %tid.x;
	mad.lo.s32 	%r12, %r9, %r10, %r11;
	setp.eq.s32 	%p1, %r12, 0;
	add.s32 	%r13, %r7, -1;
	setp.ge.s32 	%p2, %r12, %r13;
	or.pred  	%p3, %p1, %p2;
	@%p3 bra 	$L__BB2_6;
	cvta.to.global.u64 	%rd12, %rd11;
	mul.wide.s32 	%rd13, %r12, 4;
	add.s64 	%rd1, %rd12, %rd13;
	ld.global.u32 	%r2, [%rd1];
	ld.global.u32 	%r14, [%rd1+4];
	setp.eq.s32 	%p4, %r2, %r14;
	@%p4 bra 	$L__BB2_6;
	cvta.to.global.u64 	%rd14, %rd9;
	mul.wide.s32 	%rd15, %r2, 164;
	add.s64 	%rd2, %rd14, %rd15;
	cvta.to.global.u64 	%rd16, %rd8;
	mul.wide.s32 	%rd17, %r12, 164;
	add.s64 	%rd3, %rd16, %rd17;
	mov.b32 	%r16, 0;
	mov.u64 	%rd21, %rd3;
	mov.u64 	%rd22, %rd2;
$L__BB2_3:
	ld.global.u16 	%rs1, [%rd21];
	st.global.u16 	[%rd22], %rs1;
	add.s32 	%r4, %r16, 1;
	add.s64 	%rd22, %rd22, 2;
	add.s64 	%rd21, %rd21, 2;
	setp.lt.u32 	%p5, %r16, 80;
	mov.u32 	%r16, %r4;
	@%p5 bra 	$L__BB2_3;
	ld.global.u8 	%rs2, [%rd3+162];
	st.global.u8 	[%rd2+162], %rs2;
	ld.global.u32 	%r5, [%rd1];
	setp.eq.s32 	%p6, %r5, %r6;
	@%p6 bra 	$L__BB2_6;
	cvt.s64.s32 	%rd18, %r5;
	cvta.to.global.u64 	%rd19, %rd10;
	add.s64 	%rd20, %rd19, %rd18;
	mov.b16 	%rs3, 1;
	st.global.u8 	[%rd20], %rs3;
$L__BB2_6:
	ret;

}
	// .globl	_Z12sudokuKernelP6SudokuPbi
.visible .entry _Z12sudokuKernelP6SudokuPbi(
	.param .u64 .ptr .align 1 _Z12sudokuKernelP6SudokuPbi_param_0,
	.param .u64 .ptr .align 1 _Z12sudokuKernelP6SudokuPbi_param_1,
	.param .u32 _Z12sudokuKernelP6SudokuPbi_param_2
)
{
	.local .align 2 .b8 	__local_depot3[164];
	.reg .b64 	%SP;
	.reg .b64 	%SPL;
	.reg .pred 	%p<82>;
	.reg .b16 	%rs<551>;
	.reg .b32 	%r<120>;
	.reg .b64 	%rd<120>;

	mov.u64 	%SPL, __local_depot3;
	ld.param.u64 	%rd66, [_Z12sudokuKernelP6SudokuPbi_param_1];
	cvta.to.global.u64 	%rd67, %rd66;
	add.u64 	%rd100, %SPL, 0;
	ld.global.u8 	%rs67, [%rd67];
	setp.eq.s16 	%p1, %rs67, 1;
	@%p1 bra 	$L__BB3_75;
	ld.param.u64 	%rd99, [_Z12sudokuKernelP6SudokuPbi_param_1];
	ld.param.u64 	%rd98, [_Z12sudokuKernelP6SudokuPbi_param_0];
	mov.u32 	%r25, %ctaid.x;
	mov.u32 	%r26, %ntid.x;
	mov.u32 	%r27, %tid.x;
	mad.lo.s32 	%r1, %r25, %r26, %r27;
	cvt.s64.s32 	%rd69, %r1;
	cvta.to.global.u64 	%rd2, %rd98;
	mul.wide.s32 	%rd70, %r1, 164;
	add.s64 	%rd71, %rd2, %rd70;
	ld.global.v2.u8 	{%rs68, %rs69}, [%rd71+162];
	mov.b32 	%r2, {%rs68, %rs69};
	ld.global.v2.u8 	{%rs70, %rs71}, [%rd71+160];
	ld.global.v2.u8 	{%rs72, %rs73}, [%rd71+158];
	ld.global.v2.u8 	{%rs74, %rs75}, [%rd71+156];
	ld.global.v2.u8 	{%rs76, %rs77}, [%rd71+154];
	ld.global.v2.u8 	{%rs2, %rs1}, [%rd71+152];
	ld.global.v2.u8 	{%rs4, %rs3}, [%rd71+150];
	ld.global.v2.u8 	{%rs6, %rs5}, [%rd71+148];
	ld.global.v2.u8 	{%rs8, %rs7}, [%rd71+146];
	ld.global.v2.u8 	{%rs10, %rs9}, [%rd71+144];
	ld.global.v2.u8 	{%rs11, %rs12}, [%rd71+142];
	ld.global.v2.u8 	{%rs13, %rs14}, [%rd71+140];
	ld.global.v2.u8 	{%rs15, %rs16}, [%rd71+138];
	ld.global.v2.u8 	{%rs17, %rs18}, [%rd71+136];
	ld.global.u16 	%rs78, [%rd71+134];
	ld.global.u16 	%rs79, [%rd71+132];
	ld.global.u16 	%rs80, [%rd71+130];
	ld.global.u16 	%rs81, [%rd71+128];
	ld.global.u16 	%rs82, [%rd71+126];
	ld.global.u16 	%rs83, [%rd71+124];
	ld.global.u16 	%rs84, [%rd71+122];
	ld.global.u16 	%rs85, [%rd71+120];
	ld.global.u16 	%rs86, [%rd71+118];
	ld.global.u16 	%rs87, [%rd71+116];
	ld.global.u16 	%rs88, [%rd71+114];
	ld.global.u16 	%rs89, [%rd71+112];
	ld.global.u16 	%rs90, [%rd71+110];
	ld.global.u16 	%rs91, [%rd71+108];
	ld.global.u16 	%rs92, [%rd71+106];
	ld.global.u16 	%rs93, [%rd71+104];
	ld.global.u16 	%rs94, [%rd71+102];
	ld.global.u16 	%rs95, [%rd71+100];
	ld.global.u16 	%rs96, [%rd71+98];
	ld.global.u16 	%rs97, [%rd71+96];
	ld.global.u16 	%rs98, [%rd71+94];
	ld.global.u16 	%rs99, [%rd71+92];
	ld.global.u16 	%rs100, [%rd71+90];
	ld.global.u16 	%rs101, [%rd71+88];
	ld.global.u16 	%rs102, [%rd71+86];
	ld.global.u16 	%rs103, [%rd71+84];
	ld.global.u16 	%rs104, [%rd71+82];
	ld.global.u8 	%rs105, [%rd71+80];
	ld.global.v2.u8 	{%rs106, %rs107}, [%rd71+78];
	ld.global.v2.u8 	{%rs108, %rs109}, [%rd71+76];
	ld.global.v2.u8 	{%rs110, %rs111}, [%rd71+74];
	ld.global.v2.u8 	{%rs112, %rs113}, [%rd71+72];
	ld.global.v2.u8 	{%rs114, %rs115}, [%rd71+70];
	ld.global.v2.u8 	{%rs116, %rs117}, [%rd71+68];
	ld.global.v2.u8 	{%rs118, %rs119}, [%rd71+66];
	ld.global.v2.u8 	{%rs120, %rs121}, [%rd71+64];
	ld.global.v2.u8 	{%rs122, %rs123}, [%rd71+62];
	ld.global.v2.u8 	{%rs124, %rs125}, [%rd71+60];
	ld.global.v2.u8 	{%rs126, %rs127}, [%rd71+58];
	ld.global.v2.u8 	{%rs128, %rs129}, [%rd71+56];
	ld.global.v2.u8 	{%rs130, %rs131}, [%rd71+54];
	ld.global.v2.u8 	{%rs132, %rs133}, [%rd71+52];
	ld.global.v2.u8 	{%rs134, %rs135}, [%rd71+50];
	ld.global.v2.u8 	{%rs136, %rs137}, [%rd71+48];
	ld.global.v2.u8 	{%rs138, %rs139}, [%rd71+46];
	ld.global.v2.u8 	{%rs140, %rs141}, [%rd71+44];
	ld.global.v2.u8 	{%rs142, %rs143}, [%rd71+42];
	ld.global.v2.u8 	{%rs144, %rs145}, [%rd71+40];
	ld.global.v2.u8 	{%rs146, %rs147}, [%rd71+38];
	ld.global.v2.u8 	{%rs148, %rs149}, [%rd71+36];
	ld.global.v2.u8 	{%rs150, %rs151}, [%rd71+34];
	ld.global.v2.u8 	{%rs152, %rs153}, [%rd71+32];
	ld.global.v2.u8 	{%rs154, %rs155}, [%rd71+30];
	ld.global.v2.u8 	{%rs156, %rs157}, [%rd71+28];
	ld.global.v2.u8 	{%rs158, %rs159}, [%rd71+26];
	ld.global.v2.u8 	{%rs160, %rs161}, [%rd71+24];
	ld.global.v2.u8 	{%rs162, %rs163}, [%rd71+22];
	ld.global.v2.u8 	{%rs164, %rs165}, [%rd71+20];
	ld.global.v2.u8 	{%rs166, %rs167}, [%rd71+18];
	ld.global.v2.u8 	{%rs168, %rs169}, [%rd71+16];
	ld.global.v2.u8 	{%rs170, %rs171}, [%rd71+14];
	ld.global.v2.u8 	{%rs172, %rs173}, [%rd71+12];
	ld.global.v2.u8 	{%rs174, %rs175}, [%rd71+10];
	ld.global.v2.u8 	{%rs176, %rs177}, [%rd71+8];
	ld.global.v2.u8 	{%rs178, %rs179}, [%rd71+6];
	ld.global.v2.u8 	{%rs180, %rs181}, [%rd71+4];
	ld.global.v2.u8 	{%rs182, %rs183}, [%rd71+2];
	ld.global.v2.u8 	{%rs184, %rs185}, [%rd71];
	st.local.v2.u8 	[%rd100], {%rs184, %rs185};
	st.local.v2.u8 	[%rd100+2], {%rs182, %rs183};
	st.local.v2.u8 	[%rd100+4], {%rs180, %rs181};
	st.local.v2.u8 	[%rd100+6], {%rs178, %rs179};
	st.local.v2.u8 	[%rd100+8], {%rs176, %rs177};
	st.local.v2.u8 	[%rd100+10], {%rs174, %rs175};
	st.local.v2.u8 	[%rd100+12], {%rs172, %rs173};
	st.local.v2.u8 	[%rd100+14], {%rs170, %rs171};
	st.local.v2.u8 	[%rd100+16], {%rs168, %rs169};
	st.local.v2.u8 	[%rd100+18], {%rs166, %rs167};
	st.local.v2.u8 	[%rd100+20], {%rs164, %rs165};
	st.local.v2.u8 	[%rd100+22], {%rs162, %rs163};
	st.local.v2.u8 	[%rd100+24], {%rs160, %rs161};
	st.local.v2.u8 	[%rd100+26], {%rs158, %rs159};
	st.local.v2.u8 	[%rd100+28], {%rs156, %rs157};
	st.local.v2.u8 	[%rd100+30], {%rs154, %rs155};
	st.local.v2.u8 	[%rd100+32], {%rs152, %rs153};
	st.local.v2.u8 	[%rd100+34], {%rs150, %rs151};
	st.local.v2.u8 	[%rd100+36], {%rs148, %rs149};
	st.local.v2.u8 	[%rd100+38], {%rs146, %rs147};
	st.local.v2.u8 	[%rd100+40], {%rs144, %rs145};
	st.local.v2.u8 	[%rd100+42], {%rs142, %rs143};
	st.local.v2.u8 	[%rd100+44], {%rs140, %rs141};
	st.local.v2.u8 	[%rd100+46], {%rs138, %rs139};
	st.local.v2.u8 	[%rd100+48], {%rs136, %rs137};
	st.local.v2.u8 	[%rd100+50], {%rs134, %rs135};
	st.local.v2.u8 	[%rd100+52], {%rs132, %rs133};
	st.local.v2.u8 	[%rd100+54], {%rs130, %rs131};
	st.local.v2.u8 	[%rd100+56], {%rs128, %rs129};
	st.local.v2.u8 	[%rd100+58], {%rs126, %rs127};
	st.local.v2.u8 	[%rd100+60], {%rs124, %rs125};
	st.local.v2.u8 	[%rd100+62], {%rs122, %rs123};
	st.local.v2.u8 	[%rd100+64], {%rs120, %rs121};
	st.local.v2.u8 	[%rd100+66], {%rs118, %rs119};
	st.local.v2.u8 	[%rd100+68], {%rs116, %rs117};
	st.local.v2.u8 	[%rd100+70], {%rs114, %rs115};
	st.local.v2.u8 	[%rd100+72], {%rs112, %rs113};
	st.local.v2.u8 	[%rd100+74], {%rs110, %rs111};
	st.local.v2.u8 	[%rd100+76], {%rs108, %rs109};
	st.local.v2.u8 	[%rd100+78], {%rs106, %rs107};
	st.local.u8 	[%rd100+80], %rs105;
	st.local.u16 	[%rd100+82], %rs104;
	st.local.u16 	[%rd100+84], %rs103;
	st.local.u16 	[%rd100+86], %rs102;
	st.local.u16 	[%rd100+88], %rs101;
	st.local.u16 	[%rd100+90], %rs100;
	st.local.u16 	[%rd100+92], %rs99;
	st.local.u16 	[%rd100+94], %rs98;
	st.local.u16 	[%rd100+96], %rs97;
	st.local.u16 	[%rd100+98], %rs96;
	st.local.u16 	[%rd100+100], %rs95;
	st.local.u16 	[%rd100+102], %rs94;
	st.local.u16 	[%rd100+104], %rs93;
	st.local.u16 	[%rd100+106], %rs92;
	st.local.u16 	[%rd100+108], %rs91;
	st.local.u16 	[%rd100+110], %rs90;
	st.local.u16 	[%rd100+112], %rs89;
	st.local.u16 	[%rd100+114], %rs88;
	st.local.u16 	[%rd100+116], %rs87;
	st.local.u16 	[%rd100+118], %rs86;
	st.local.u16 	[%rd100+120], %rs85;
	st.local.u16 	[%rd100+122], %rs84;
	st.local.u16 	[%rd100+124], %rs83;
	st.local.u16 	[%rd100+126], %rs82;
	st.local.u16 	[%rd100+128], %rs81;
	st.local.u16 	[%rd100+130], %rs80;
	st.local.u16 	[%rd100+132], %rs79;
	st.local.u16 	[%rd100+134], %rs78;
	st.local.v2.u8 	[%rd100+136], {%rs17, %rs18};
	st.local.v2.u8 	[%rd100+138], {%rs15, %rs16};
	st.local.v2.u8 	[%rd100+140], {%rs13, %rs14};
	st.local.v2.u8 	[%rd100+142], {%rs11, %rs12};
	st.local.v2.u8 	[%rd100+144], {%rs10, %rs9};
	st.local.v2.u8 	[%rd100+146], {%rs8, %rs7};
	st.local.v2.u8 	[%rd100+148], {%rs6, %rs5};
	st.local.v2.u8 	[%rd100+150], {%rs4, %rs3};
	st.local.v2.u8 	[%rd100+152], {%rs2, %rs1};
	st.local.v2.u8 	[%rd100+154], {%rs76, %rs77};
	st.local.v2.u8 	[%rd100+156], {%rs74, %rs75};
	st.local.v2.u8 	[%rd100+158], {%rs72, %rs73};
	st.local.v2.u8 	[%rd100+160], {%rs70, %rs71};
	st.local.v2.u8 	[%rd100+162], {%rs68, %rs69};
	cvta.to.global.u64 	%rd3, %rd99;
	add.s64 	%rd4, %rd3, %rd69;
	ld.global.u8 	%rs186, [%rd4];
	setp.eq.s16 	%p2, %rs186, 0;
	@%p2 bra 	$L__BB3_75;
	and.b16  	%rs187, %rs17, 255;
	setp.gt.u16 	%p3, %rs187, 8;
	selp.b16 	%rs188, -1, %rs17, %p3;
	selp.s16 	%rs189, -1, 0, %p3;
	and.b16  	%rs190, %rs18, 255;
	cvt.u32.u16 	%r28, %rs18;
	and.b32  	%r29, %r28, 255;
	cvt.u32.u16 	%r30, %rs188;
	cvt.s32.s8 	%r31, %r30;
	setp.gt.s32 	%p4, %r29, %r31;
	setp.lt.u16 	%p5, %rs190, 9;
	and.pred  	%p6, %p4, %p5;
	selp.b16 	%rs191, %rs18, %rs188, %p6;
	selp.b16 	%rs192, 1, %rs189, %p6;
	and.b16  	%rs193, %rs15, 255;
	cvt.u32.u16 	%r32, %rs15;
	and.b32  	%r33, %r32, 255;
	cvt.u32.u16 	%r34, %rs191;
	cvt.s32.s8 	%r35, %r34;
	setp.gt.s32 	%p7, %r33, %r35;
	setp.lt.u16 	%p8, %rs193, 9;
	and.pred  	%p9, %p7, %p8;
	selp.b16 	%rs194, %rs15, %rs191, %p9;
	selp.b16 	%rs195, 2, %rs192, %p9;
	and.b16  	%rs196, %rs16, 255;
	cvt.u32.u16 	%r36, %rs16;
	and.b32  	%r37, %r36, 255;
	cvt.u32.u16 	%r38, %rs194;
	cvt.s32.s8 	%r39, %r38;
	setp.gt.s32 	%p10, %r37, %r39;
	setp.lt.u16 	%p11, %rs196, 9;
	and.pred  	%p12, %p10, %p11;
	selp.b16 	%rs197, %rs16, %rs194, %p12;
	selp.b16 	%rs198, 3, %rs195, %p12;
	and.b16  	%rs199, %rs13, 255;
	cvt.u32.u16 	%r40, %rs13;
	and.b32  	%r41, %r40, 255;
	cvt.u32.u16 	%r42, %rs197;
	cvt.s32.s8 	%r43, %r42;
	setp.gt.s32 	%p13, %r41, %r43;
	setp.lt.u16 	%p14, %rs199, 9;
	and.pred  	%p15, %p13, %p14;
	selp.b16 	%rs200, %rs13, %rs197, %p15;
	selp.b16 	%rs201, 4, %rs198, %p15;
	and.b16  	%rs202, %rs14, 255;
	cvt.u32.u16 	%r44, %rs14;
	and.b32  	%r45, %r44, 255;
	cvt.u32.u16 	%r46, %rs200;
	cvt.s32.s8 	%r47, %r46;
	setp.gt.s32 	%p16, %r45, %r47;
	setp.lt.u16 	%p17, %rs202, 9;
	and.pred  	%p18, %p16, %p17;
	selp.b16 	%rs203, %rs14, %rs200, %p18;
	selp.b16 	%rs204, 5, %rs201, %p18;
	and.b16  	%rs205, %rs11, 255;
	cvt.u32.u16 	%r48, %rs11;
	and.b32  	%r49, %r48, 255;
	cvt.u32.u16 	%r50, %rs203;
	cvt.s32.s8 	%r51, %r50;
	setp.gt.s32 	%p19, %r49, %r51;
	setp.lt.u16 	%p20, %rs205, 9;
	and.pred  	%p21, %p19, %p20;
	selp.b16 	%rs206, %rs11, %rs203, %p21;
	selp.b16 	%rs207, 6, %rs204, %p21;
	and.b16  	%rs208, %rs12, 255;
	cvt.u32.u16 	%r52, %rs12;
	and.b32  	%r53, %r52, 255;
	cvt.u32.u16 	%r54, %rs206;
	cvt.s32.s8 	%r55, %r54;
	setp.gt.s32 	%p22, %r53, %r55;
	setp.lt.u16 	%p23, %rs208, 9;
	and.pred  	%p24, %p22, %p23;
	selp.b16 	%rs209, %rs12, %rs206, %p24;
	selp.b16 	%rs210, 7, %rs207, %p24;
	and.b16  	%rs211, %rs10, 255;
	cvt.u32.u16 	%r56, %rs10;
	and.b32  	%r57, %r56, 255;
	cvt.u32.u16 	%r58, %rs209;
	cvt.s32.s8 	%r59, %r58;
	setp.gt.s32 	%p25, %r57, %r59;
	setp.lt.u16 	%p26, %rs211, 9;
	selp.b16 	%rs212, 8, %rs210, %p26;
	selp.b16 	%rs19, %rs212, %rs210, %p25;
	and.b16  	%rs213, %rs19, 255;
	setp.ne.s16 	%p27, %rs213, 255;
	@%p27 bra 	$L__BB3_6;
	mov.b32 	%r110, 0;
	mov.u64 	%rd101, %rd2;
$L__BB3_4:
	ld.local.u16 	%rs526, [%rd100];
	st.global.u16 	[%rd101], %rs526;
	add.s32 	%r4, %r110, 1;
	add.s64 	%rd101, %rd101, 2;
	add.s64 	%rd100, %rd100, 2;
	setp.lt.u32 	%p81, %r110, 80;
	mov.u32 	%r110, %r4;
	@%p81 bra 	$L__BB3_4;
	{ .reg .b16 tmp; mov.b32 {%rs527, tmp}, %r2; }
	st.global.u8 	[%rd2+162], %rs527;
	mov.b16 	%rs528, 1;
	st.global.u8 	[%rd3], %rs528;
	bra.uni 	$L__BB3_75;
$L__BB3_6:
	cvt.u64.u16 	%rd72, %rs19;
	and.b64  	%rd5, %rd72, 255;
	cvt.u32.u16 	%r60, %rs19;
	and.b32  	%r61, %r60, 255;
	mul.wide.u32 	%rd73, %r61, 9;
	add.s64 	%rd6, %rd100, %rd73;
	ld.local.u8 	%rs214, [%rd6];
	setp.ne.s16 	%p28, %rs214, 0;
	selp.b16 	%rs531, -1, %rs9, %p28;
	selp.s16 	%rs532, -1, 0, %p28;
	ld.local.u8 	%rs215, [%rd6+1];
	setp.eq.s16 	%p29, %rs215, 0;
	@%p29 bra 	$L__BB3_7;
	bra.uni 	$L__BB3_8;
$L__BB3_7:
	cvt.u32.u16 	%r62, %rs8;
	and.b32  	%r63, %r62, 255;
	cvt.u32.u16 	%r64, %rs531;
	cvt.s32.s8 	%r65, %r64;
	setp.gt.s32 	%p30, %r63, %r65;
	selp.b16 	%rs531, %rs8, %rs531, %p30;
	selp.b16 	%rs532, 1, %rs532, %p30;
$L__BB3_8:
	ld.local.u8 	%rs216, [%rd6+2];
	setp.ne.s16 	%p31, %rs216, 0;
	@%p31 bra 	$L__BB3_10;
	cvt.u32.u16 	%r66, %rs7;
	and.b32  	%r67, %r66, 255;
	cvt.u32.u16 	%r68, %rs531;
	cvt.s32.s8 	%r69, %r68;
	setp.gt.s32 	%p32, %r67, %r69;
	selp.b16 	%rs531, %rs7, %rs531, %p32;
	selp.b16 	%rs532, 2, %rs532, %p32;
$L__BB3_10:
	ld.local.u8 	%rs217, [%rd6+3];
	setp.ne.s16 	%p33, %rs217, 0;
	@%p33 bra 	$L__BB3_12;
	cvt.u32.u16 	%r70, %rs6;
	and.b32  	%r71, %r70, 255;
	cvt.u32.u16 	%r72, %rs531;
	cvt.s32.s8 	%r73, %r72;
	setp.gt.s32 	%p34, %r71, %r73;
	selp.b16 	%rs531, %rs6, %rs531, %p34;
	selp.b16 	%rs532, 3, %rs532, %p34;
$L__BB3_12:
	ld.local.u8 	%rs218, [%rd6+4];
	setp.ne.s16 	%p35, %rs218, 0;
	@%p35 bra 	$L__BB3_14;
	cvt.u32.u16 	%r74, %rs5;
	and.b32  	%r75, %r74, 255;
	cvt.u32.u16 	%r76, %rs531;
	cvt.s32.s8 	%r77, %r76;
	setp.gt.s32 	%p36, %r75, %r77;
	selp.b16 	%rs531, %rs5, %rs531, %p36;
	selp.b16 	%rs532, 4, %rs532, %p36;
$L__BB3_14:
	ld.local.u8 	%rs219, [%rd6+5];
	setp.ne.s16 	%p37, %rs219, 0;
	@%p37 bra 	$L__BB3_16;
	cvt.u32.u16 	%r78, %rs4;
	and.b32  	%r79, %r78, 255;
	cvt.u32.u16 	%r80, %rs531;
	cvt.s32.s8 	%r81, %r80;
	setp.gt.s32 	%p38, %r79, %r81;
	selp.b16 	%rs531, %rs4, %rs531, %p38;
	selp.b16 	%rs532, 5, %rs532, %p38;
$L__BB3_16:
	ld.local.u8 	%rs220, [%rd6+6];
	setp.ne.s16 	%p39, %rs220, 0;
	@%p39 bra 	$L__BB3_18;
	cvt.u32.u16 	%r82, %rs3;
	and.b32  	%r83, %r82, 255;
	cvt.u32.u16 	%r84, %rs531;
	cvt.s32.s8 	%r85, %r84;
	setp.gt.s32 	%p40, %r83, %r85;
	selp.b16 	%rs531, %rs3, %rs531, %p40;
	selp.b16 	%rs532, 6, %rs532, %p40;
$L__BB3_18:
	ld.local.u8 	%rs221, [%rd6+7];
	setp.ne.s16 	%p41, %rs221, 0;
	@%p41 bra 	$L__BB3_20;
	cvt.u32.u16 	%r86, %rs2;
	and.b32  	%r87, %r86, 255;
	cvt.u32.u16 	%r88, %rs531;
	cvt.s32.s8 	%r89, %r88;
	setp.gt.s32 	%p42, %r87, %r89;
	selp.b16 	%rs531, %rs2, %rs531, %p42;
	selp.b16 	%rs532, 7, %rs532, %p42;
$L__BB3_20:
	ld.param.u32 	%r109, [_Z12sudokuKernelP6SudokuPbi_param_2];
	ld.local.u8 	%rs222, [%rd6+8];
	setp.eq.s16 	%p43, %rs222, 0;
	cvt.u32.u16 	%r90, %rs1;
	and.b32  	%r91, %r90, 255;
	cvt.u32.u16 	%r92, %rs531;
	cvt.s32.s8 	%r93, %r92;
	setp.gt.s32 	%p44, %r91, %r93;
	selp.b16 	%rs223, 8, %rs532, %p44;
	selp.b16 	%rs224, %rs223, %rs532, %p43;
	mul.lo.s16 	%rs226, %rs213, 171;
	shr.u16 	%rs227, %rs226, 9;
	and.b16  	%rs228, %rs224, 255;
	mul.lo.s16 	%rs229, %rs228, 171;
	shr.u16 	%rs230, %rs229, 9;
	mad.lo.s16 	%rs231, %rs227, 3, %rs230;
	mad.lo.s64 	%rd11, %rd5, -7, %rd6;
	cvt.u64.u16 	%rd74, %rs224;
	and.b64  	%rd75, %rd74, 255;
	cvt.u32.u16 	%r94, %rs224;
	and.b32  	%r95, %r94, 255;
	mul.wide.u32 	%rd76, %r95, 2;
	add.s64 	%rd12, %rd100, %rd76;
	cvt.u64.u16 	%rd77, %rs231;
	and.b64  	%rd78, %rd77, 255;
	cvt.u32.u16 	%r96, %rs231;
	and.b32  	%r97, %r96, 255;
	mul.wide.u32 	%rd79, %r97, 2;
	add.s64 	%rd13, %rd100, %rd79;
	add.s64 	%rd14, %rd6, %rd75;
	sub.s64 	%rd15, %rd11, %rd5;
	sub.s64 	%rd16, %rd12, %rd75;
	sub.s64 	%rd17, %rd13, %rd78;
	mad.lo.s32 	%r98, %r1, 9, %r109;
	add.s32 	%r5, %r98, -9;
	ld.local.u16 	%rs544, [%rd11+82];
	and.b16  	%rs232, %rs544, 2;
	setp.ne.s16 	%p45, %rs232, 0;
	cvt.s64.s32 	%rd80, %r5;
	mul.wide.s32 	%rd81, %r5, 164;
	add.s64 	%rd18, %rd2, %rd81;
	add.s64 	%rd19, %rd3, %rd80;
	@%p45 bra 	$L__BB3_26;
	ld.local.u8 	%rs233, [%rd12+100];
	and.b16  	%rs234, %rs233, 2;
	setp.ne.s16 	%p46, %rs234, 0;
	@%p46 bra 	$L__BB3_26;
	ld.local.u8 	%rs235, [%rd13+118];
	and.b16  	%rs236, %rs235, 2;
	setp.ne.s16 	%p47, %rs236, 0;
	@%p47 bra 	$L__BB3_26;
	mov.b16 	%rs237, 1;
	st.local.u8 	[%rd14], %rs237;
	ld.local.u16 	%rs238, [%rd11+82];
	or.b16  	%rs239, %rs238, 2;
	st.local.u16 	[%rd11+82], %rs239;
	ld.local.u16 	%rs240, [%rd12+100];
	or.b16  	%rs241, %rs240, 2;
	st.local.u16 	[%rd12+100], %rs241;
	ld.local.u16 	%rs242, [%rd13+118];
	or.b16  	%rs243, %rs242, 2;
	st.local.u16 	[%rd13+118], %rs243;
	ld.local.u8 	%rs244, [%rd15+136];
	add.s16 	%rs245, %rs244, 1;
	st.local.u8 	[%rd15+136], %rs245;
	ld.local.u8 	%rs246, [%rd16+145];
	add.s16 	%rs247, %rs246, 1;
	st.local.u8 	[%rd16+145], %rs247;
	ld.local.u8 	%rs248, [%rd17+154];
	add.s16 	%rs249, %rs248, 1;
	st.local.u8 	[%rd17+154], %rs249;
	add.s64 	%rd83, %rd81, %rd2;
	add.s64 	%rd103, %rd83, 164;
	mov.b32 	%r111, 0;
	mov.u64 	%rd102, %rd100;
$L__BB3_24:
	ld.local.u16 	%rs250, [%rd102];
	st.global.u16 	[%rd103], %rs250;
	add.s32 	%r7, %r111, 1;
	add.s64 	%rd103, %rd103, 2;
	add.s64 	%rd102, %rd102, 2;
	setp.lt.u32 	%p48, %r111, 80;
	mov.u32 	%r111, %r7;
	@%p48 bra 	$L__BB3_24;
	ld.local.u8 	%rs251, [%rd100+162];
	st.global.u8 	[%rd18+326], %rs251;
	mov.b16 	%rs252, 1;
	st.global.u8 	[%rd19+1], %rs252;
	ld.local.u16 	%rs253, [%rd11+82];
	and.b16  	%rs254, %rs253, -3;
	st.local.u16 	[%rd11+82], %rs254;
	ld.local.u16 	%rs255, [%rd12+100];
	and.b16  	%rs256, %rs255, -3;
	st.local.u16 	[%rd12+100], %rs256;
	ld.local.u16 	%rs257, [%rd13+118];
	and.b16  	%rs258, %rs257, -3;
	st.local.u16 	[%rd13+118], %rs258;
	ld.local.u8 	%rs259, [%rd15+136];
	add.s16 	%rs260, %rs259, -1;
	st.local.u8 	[%rd15+136], %rs260;
	ld.local.u8 	%rs261, [%rd16+145];
	add.s16 	%rs262, %rs261, -1;
	st.local.u8 	[%rd16+145], %rs262;
	ld.local.u8 	%rs263, [%rd17+154];
	add.s16 	%rs264, %rs263, -1;
	st.local.u8 	[%rd17+154], %rs264;
	mov.b16 	%rs265, 0;
	st.local.u8 	[%rd14], %rs265;
	ld.local.u16 	%rs544, [%rd11+82];
$L__BB3_26:
	and.b16  	%rs266, %rs544, 4;
	setp.ne.s16 	%p49, %rs266, 0;
	@%p49 bra 	$L__BB3_32;
	ld.local.u8 	%rs267, [%rd12+100];
	and.b16  	%rs268, %rs267, 4;
	setp.ne.s16 	%p50, %rs268, 0;
	@%p50 bra 	$L__BB3_32;
	ld.local.u8 	%rs269, [%rd13+118];
	and.b16  	%rs270, %rs269, 4;
	setp.ne.s16 	%p51, %rs270, 0;
	@%p51 bra 	$L__BB3_32;
	mov.b16 	%rs271, 2;
	st.local.u8 	[%rd14], %rs271;
	ld.local.u16 	%rs272, [%rd11+82];
	or.b16  	%rs273, %rs272, 4;
	st.local.u16 	[%rd11+82], %rs273;
	ld.local.u16 	%rs274, [%rd12+100];
	or.b16  	%rs275, %rs274, 4;
	st.local.u16 	[%rd12+100], %rs275;
	ld.local.u16 	%rs276, [%rd13+118];
	or.b16  	%rs277, %rs276, 4;
	st.local.u16 	[%rd13+118], %rs277;
	ld.local.u8 	%rs278, [%rd15+136];
	add.s16 	%rs279, %rs278, 1;
	st.local.u8 	[%rd15+136], %rs279;
	ld.local.u8 	%rs280, [%rd16+145];
	add.s16 	%rs281, %rs280, 1;
	st.local.u8 	[%rd16+145], %rs281;
	ld.local.u8 	%rs282, [%rd17+154];
	add.s16 	%rs283, %rs282, 1;
	st.local.u8 	[%rd17+154], %rs283;
	add.s64 	%rd85, %rd81, %rd2;
	add.s64 	%rd105, %rd85, 328;
	mov.b32 	%r112, 0;
	mov.u64 	%rd104, %rd100;
$L__BB3_30:
	ld.local.u16 	%rs284, [%rd104];
	st.global.u16 	[%rd105], %rs284;
	add.s32 	%r9, %r112, 1;
	add.s64 	%rd105, %rd105, 2;
	add.s64 	%rd104, %rd104, 2;
	setp.lt.u32 	%p52, %r112, 80;
	mov.u32 	%r112, %r9;
	@%p52 bra 	$L__BB3_30;
	ld.local.u8 	%rs285, [%rd100+162];
	st.global.u8 	[%rd18+490], %rs285;
	mov.b16 	%rs286, 1;
	st.global.u8 	[%rd19+2], %rs286;
	ld.local.u16 	%rs287, [%rd11+82];
	and.b16  	%rs288, %rs287, -5;
	st.local.u16 	[%rd11+82], %rs288;
	ld.local.u16 	%rs289, [%rd12+100];
	and.b16  	%rs290, %rs289, -5;
	st.local.u16 	[%rd12+100], %rs290;
	ld.local.u16 	%rs291, [%rd13+118];
	and.b16  	%rs292, %rs291, -5;
	st.local.u16 	[%rd13+118], %rs292;
	ld.local.u8 	%rs293, [%rd15+136];
	add.s16 	%rs294, %rs293, -1;
	st.local.u8 	[%rd15+136], %rs294;
	ld.local.u8 	%rs295, [%rd16+145];
	add.s16 	%rs296, %rs295, -1;
	st.local.u8 	[%rd16+145], %rs296;
	ld.local.u8 	%rs297, [%rd17+154];
	add.s16 	%rs298, %rs297, -1;
	st.local.u8 	[%rd17+154], %rs298;
	mov.b16 	%rs299, 0;
	st.local.u8 	[%rd14], %rs299;
	ld.local.u16 	%rs544, [%rd11+82];
$L__BB3_32:
	and.b16  	%rs300, %rs544, 8;
	setp.ne.s16 	%p53, %rs300, 0;
	@%p53 bra 	$L__BB3_38;
	ld.local.u8 	%rs301, [%rd12+100];
	and.b16  	%rs302, %rs301, 8;
	setp.ne.s16 	%p54, %rs302, 0;
	@%p54 bra 	$L__BB3_38;
	ld.local.u8 	%rs303, [%rd13+118];
	and.b16  	%rs304, %rs303, 8;
	setp.ne.s16 	%p55, %rs304, 0;
	@%p55 bra 	$L__BB3_38;
	mov.b16 	%rs305, 3;
	st.local.u8 	[%rd14], %rs305;
	ld.local.u16 	%rs306, [%rd11+82];
	or.b16  	%rs307, %rs306, 8;
	st.local.u16 	[%rd11+82], %rs307;
	ld.local.u16 	%rs308, [%rd12+100];
	or.b16  	%rs309, %rs308, 8;
	st.local.u16 	[%rd12+100], %rs309;
	ld.local.u16 	%rs310, [%rd13+118];
	or.b16  	%rs311, %rs310, 8;
	st.local.u16 	[%rd13+118], %rs311;
	ld.local.u8 	%rs312, [%rd15+136];
	add.s16 	%rs313, %rs312, 1;
	st.local.u8 	[%rd15+136], %rs313;
	ld.local.u8 	%rs314, [%rd16+145];
	add.s16 	%rs315, %rs314, 1;
	st.local.u8 	[%rd16+145], %rs315;
	ld.local.u8 	%rs316, [%rd17+154];
	add.s16 	%rs317, %rs316, 1;
	st.local.u8 	[%rd17+154], %rs317;
	add.s64 	%rd87, %rd81, %rd2;
	add.s64 	%rd107, %rd87, 492;
	mov.b32 	%r113, 0;
	mov.u64 	%rd106, %rd100;
$L__BB3_36:
	ld.local.u16 	%rs318, [%rd106];
	st.global.u16 	[%rd107], %rs318;
	add.s32 	%r11, %r113, 1;
	add.s64 	%rd107, %rd107, 2;
	add.s64 	%rd106, %rd106, 2;
	setp.lt.u32 	%p56, %r113, 80;
	mov.u32 	%r113, %r11;
	@%p56 bra 	$L__BB3_36;
	ld.local.u8 	%rs319, [%rd100+162];
	st.global.u8 	[%rd18+654], %rs319;
	mov.b16 	%rs320, 1;
	st.global.u8 	[%rd19+3], %rs320;
	ld.local.u16 	%rs321, [%rd11+82];
	and.b16  	%rs322, %rs321, -9;
	st.local.u16 	[%rd11+82], %rs322;
	ld.local.u16 	%rs323, [%rd12+100];
	and.b16  	%rs324, %rs323, -9;
	st.local.u16 	[%rd12+100], %rs324;
	ld.local.u16 	%rs325, [%rd13+118];
	and.b16  	%rs326, %rs325, -9;
	st.local.u16 	[%rd13+118], %rs326;
	ld.local.u8 	%rs327, [%rd15+136];
	add.s16 	%rs328, %rs327, -1;
	st.local.u8 	[%rd15+136], %rs328;
	ld.local.u8 	%rs329, [%rd16+145];
	add.s16 	%rs330, %rs329, -1;
	st.local.u8 	[%rd16+145], %rs330;
	ld.local.u8 	%rs331, [%rd17+154];
	add.s16 	%rs332, %rs331, -1;
	st.local.u8 	[%rd17+154], %rs332;
	mov.b16 	%rs333, 0;
	st.local.u8 	[%rd14], %rs333;
	ld.local.u16 	%rs544, [%rd11+82];
$L__BB3_38:
	and.b16  	%rs334, %rs544, 16;
	setp.ne.s16 	%p57, %rs334, 0;
	@%p57 bra 	$L__BB3_44;
	ld.local.u8 	%rs335, [%rd12+100];
	and.b16  	%rs336, %rs335, 16;
	setp.ne.s16 	%p58, %rs336, 0;
	@%p58 bra 	$L__BB3_44;
	ld.local.u8 	%rs337, [%rd13+118];
	and.b16  	%rs338, %rs337, 16;
	setp.ne.s16 	%p59, %rs338, 0;
	@%p59 bra 	$L__BB3_44;
	mov.b16 	%rs339, 4;
	st.local.u8 	[%rd14], %rs339;
	ld.local.u16 	%rs340, [%rd11+82];
	or.b16  	%rs341, %rs340, 16;
	st.local.u16 	[%rd11+82], %rs341;
	ld.local.u16 	%rs342, [%rd12+100];
	or.b16  	%rs343, %rs342, 16;
	st.local.u16 	[%rd12+100], %rs343;
	ld.local.u16 	%rs344, [%rd13+118];
	or.b16  	%rs345, %rs344, 16;
	st.local.u16 	[%rd13+118], %rs345;
	ld.local.u8 	%rs346, [%rd15+136];
	add.s16 	%rs347, %rs346, 1;
	st.local.u8 	[%rd15+136], %rs347;
	ld.local.u8 	%rs348, [%rd16+145];
	add.s16 	%rs349, %rs348, 1;
	st.local.u8 	[%rd16+145], %rs349;
	ld.local.u8 	%rs350, [%rd17+154];
	add.s16 	%rs351, %rs350, 1;
	st.local.u8 	[%rd17+154], %rs351;
	add.s64 	%rd89, %rd81, %rd2;
	add.s64 	%rd109, %rd89, 656;
	mov.b32 	%r114, 0;
	mov.u64 	%rd108, %rd100;
$L__BB3_42:
	ld.local.u16 	%rs352, [%rd108];
	st.global.u16 	[%rd109], %rs352;
	add.s32 	%r13, %r114, 1;
	add.s64 	%rd109, %rd109, 2;
	add.s64 	%rd108, %rd108, 2;
	setp.lt.u32 	%p60, %r114, 80;
	mov.u32 	%r114, %r13;
	@%p60 bra 	$L__BB3_42;
	ld.local.u8 	%rs353, [%rd100+162];
	st.global.u8 	[%rd18+818], %rs353;
	mov.b16 	%rs354, 1;
	st.global.u8 	[%rd19+4], %rs354;
	ld.local.u16 	%rs355, [%rd11+82];
	and.b16  	%rs356, %rs355, -17;
	st.local.u16 	[%rd11+82], %rs356;
	ld.local.u16 	%rs357, [%rd12+100];
	and.b16  	%rs358, %rs357, -17;
	st.local.u16 	[%rd12+100], %rs358;
	ld.local.u16 	%rs359, [%rd13+118];
	and.b16  	%rs360, %rs359, -17;
	st.local.u16 	[%rd13+118], %rs360;
	ld.local.u8 	%rs361, [%rd15+136];
	add.s16 	%rs362, %rs361, -1;
	st.local.u8 	[%rd15+136], %rs362;
	ld.local.u8 	%rs363, [%rd16+145];
	add.s16 	%rs364, %rs363, -1;
	st.local.u8 	[%rd16+145], %rs364;
	ld.local.u8 	%rs365, [%rd17+154];
	add.s16 	%rs366, %rs365, -1;
	st.local.u8 	[%rd17+154], %rs366;
	mov.b16 	%rs367, 0;
	st.local.u8 	[%rd14], %rs367;
	ld.local.u16 	%rs544, [%rd11+82];
$L__BB3_44:
	and.b16  	%rs368, %rs544, 32;
	setp.ne.s16 	%p61, %rs368, 0;
	@%p61 bra 	$L__BB3_50;
	ld.local.u8 	%rs369, [%rd12+100];
	and.b16  	%rs370, %rs369, 32;
	setp.ne.s16 	%p62, %rs370, 0;
	@%p62 bra 	$L__BB3_50;
	ld.local.u8 	%rs371, [%rd13+118];
	and.b16  	%rs372, %rs371, 32;
	setp.ne.s16 	%p63, %rs372, 0;
	@%p63 bra 	$L__BB3_50;
	mov.b16 	%rs373, 5;
	st.local.u8 	[%rd14], %rs373;
	ld.local.u16 	%rs374, [%rd11+82];
	or.b16  	%rs375, %rs374, 32;
	st.local.u16 	[%rd11+82], %rs375;
	ld.local.u16 	%rs376, [%rd12+100];
	or.b16  	%rs377, %rs376, 32;
	st.local.u16 	[%rd12+100], %rs377;
	ld.local.u16 	%rs378, [%rd13+118];
	or.b16  	%rs379, %rs378, 32;
	st.local.u16 	[%rd13+118], %rs379;
	ld.local.u8 	%rs380, [%rd15+136];
	add.s16 	%rs381, %rs380, 1;
	st.local.u8 	[%rd15+136], %rs381;
	ld.local.u8 	%rs382, [%rd16+145];
	add.s16 	%rs383, %rs382, 1;
	st.local.u8 	[%rd16+145], %rs383;
	ld.local.u8 	%rs384, [%rd17+154];
	add.s16 	%rs385, %rs384, 1;
	st.local.u8 	[%rd17+154], %rs385;
	add.s64 	%rd91, %rd81, %rd2;
	add.s64 	%rd111, %rd91, 820;
	mov.b32 	%r115, 0;
	mov.u64 	%rd110, %rd100;
$L__BB3_48:
	ld.local.u16 	%rs386, [%rd110];
	st.global.u16 	[%rd111], %rs386;
	add.s32 	%r15, %r115, 1;
	add.s64 	%rd111, %rd111, 2;
	add.s64 	%rd110, %rd110, 2;
	setp.lt.u32 	%p64, %r115, 80;
	mov.u32 	%r115, %r15;
	@%p64 bra 	$L__BB3_48;
	ld.local.u8 	%rs387, [%rd100+162];
	st.global.u8 	[%rd18+982], %rs387;
	mov.b16 	%rs388, 1;
	st.global.u8 	[%rd19+5], %rs388;
	ld.local.u16 	%rs389, [%rd11+82];
	and.b16  	%rs390, %rs389, -33;
	st.local.u16 	[%rd11+82], %rs390;
	ld.local.u16 	%rs391, [%rd12+100];
	and.b16  	%rs392, %rs391, -33;
	st.local.u16 	[%rd12+100], %rs392;
	ld.local.u16 	%rs393, [%rd13+118];
	and.b16  	%rs394, %rs393, -33;
	st.local.u16 	[%rd13+118], %rs394;
	ld.local.u8 	%rs395, [%rd15+136];
	add.s16 	%rs396, %rs395, -1;
	st.local.u8 	[%rd15+136], %rs396;
	ld.local.u8 	%rs397, [%rd16+145];
	add.s16 	%rs398, %rs397, -1;
	st.local.u8 	[%rd16+145], %rs398;
	ld.local.u8 	%rs399, [%rd17+154];
	add.s16 	%rs400, %rs399, -1;
	st.local.u8 	[%rd17+154], %rs400;
	mov.b16 	%rs401, 0;
	st.local.u8 	[%rd14], %rs401;
	ld.local.u16 	%rs544, [%rd11+82];
$L__BB3_50:
	and.b16  	%rs402, %rs544, 64;
	setp.ne.s16 	%p65, %rs402, 0;
	@%p65 bra 	$L__BB3_56;
	ld.local.u8 	%rs403, [%rd12+100];
	and.b16  	%rs404, %rs403, 64;
	setp.ne.s16 	%p66, %rs404, 0;
	@%p66 bra 	$L__BB3_56;
	ld.local.u8 	%rs405, [%rd13+118];
	and.b16  	%rs406, %rs405, 64;
	setp.ne.s16 	%p67, %rs406, 0;
	@%p67 bra 	$L__BB3_56;
	mov.b16 	%rs407, 6;
	st.local.u8 	[%rd14], %rs407;
	ld.local.u16 	%rs408, [%rd11+82];
	or.b16  	%rs409, %rs408, 64;
	st.local.u16 	[%rd11+82], %rs409;
	ld.local.u16 	%rs410, [%rd12+100];
	or.b16  	%rs411, %rs410, 64;
	st.local.u16 	[%rd12+100], %rs411;
	ld.local.u16 	%rs412, [%rd13+118];
	or.b16  	%rs413, %rs412, 64;
	st.local.u16 	[%rd13+118], %rs413;
	ld.local.u8 	%rs414, [%rd15+136];
	add.s16 	%rs415, %rs414, 1;
	st.local.u8 	[%rd15+136], %rs415;
	ld.local.u8 	%rs416, [%rd16+145];
	add.s16 	%rs417, %rs416, 1;
	st.local.u8 	[%rd16+145], %rs417;
	ld.local.u8 	%rs418, [%rd17+154];
	add.s16 	%rs419, %rs418, 1;
	st.local.u8 	[%rd17+154], %rs419;
	add.s64 	%rd93, %rd81, %rd2;
	add.s64 	%rd113, %rd93, 984;
	mov.b32 	%r116, 0;
	mov.u64 	%rd112, %rd100;
$L__BB3_54:
	ld.local.u16 	%rs420, [%rd112];
	st.global.u16 	[%rd113], %rs420;
	add.s32 	%r17, %r116, 1;
	add.s64 	%rd113, %rd113, 2;
	add.s64 	%rd112, %rd112, 2;
	setp.lt.u32 	%p68, %r116, 80;
	mov.u32 	%r116, %r17;
	@%p68 bra 	$L__BB3_54;
	ld.local.u8 	%rs421, [%rd100+162];
	st.global.u8 	[%rd18+1146], %rs421;
	mov.b16 	%rs422, 1;
	st.global.u8 	[%rd19+6], %rs422;
	ld.local.u16 	%rs423, [%rd11+82];
	and.b16  	%rs424, %rs423, -65;
	st.local.u16 	[%rd11+82], %rs424;
	ld.local.u16 	%rs425, [%rd12+100];
	and.b16  	%rs426, %rs425, -65;
	st.local.u16 	[%rd12+100], %rs426;
	ld.local.u16 	%rs427, [%rd13+118];
	and.b16  	%rs428, %rs427, -65;
	st.local.u16 	[%rd13+118], %rs428;
	ld.local.u8 	%rs429, [%rd15+136];
	add.s16 	%rs430, %rs429, -1;
	st.local.u8 	[%rd15+136], %rs430;
	ld.local.u8 	%rs431, [%rd16+145];
	add.s16 	%rs432, %rs431, -1;
	st.local.u8 	[%rd16+145], %rs432;
	ld.local.u8 	%rs433, [%rd17+154];
	add.s16 	%rs434, %rs433, -1;
	st.local.u8 	[%rd17+154], %rs434;
	mov.b16 	%rs435, 0;
	st.local.u8 	[%rd14], %rs435;
	ld.local.u16 	%rs544, [%rd11+82];
$L__BB3_56:
	and.b16  	%rs436, %rs544, 128;
	setp.ne.s16 	%p69, %rs436, 0;
	@%p69 bra 	$L__BB3_62;
	ld.local.u8 	%rs437, [%rd12+100];
	and.b16  	%rs438, %rs437, 128;
	setp.ne.s16 	%p70, %rs438, 0;
	@%p70 bra 	$L__BB3_62;
	ld.local.u8 	%rs439, [%rd13+118];
	and.b16  	%rs440, %rs439, 128;
	setp.ne.s16 	%p71, %rs440, 0;
	@%p71 bra 	$L__BB3_62;
	mov.b16 	%rs441, 7;
	st.local.u8 	[%rd14], %rs441;
	ld.local.u16 	%rs442, [%rd11+82];
	or.b16  	%rs443, %rs442, 128;
	st.local.u16 	[%rd11+82], %rs443;
	ld.local.u16 	%rs444, [%rd12+100];
	or.b16  	%rs445, %rs444, 128;
	st.local.u16 	[%rd12+100], %rs445;
	ld.local.u16 	%rs446, [%rd13+118];
	or.b16  	%rs447, %rs446, 128;
	st.local.u16 	[%rd13+118], %rs447;
	ld.local.u8 	%rs448, [%rd15+136];
	add.s16 	%rs449, %rs448, 1;
	st.local.u8 	[%rd15+136], %rs449;
	ld.local.u8 	%rs450, [%rd16+145];
	add.s16 	%rs451, %rs450, 1;
	st.local.u8 	[%rd16+145], %rs451;
	ld.local.u8 	%rs452, [%rd17+154];
	add.s16 	%rs453, %rs452, 1;
	st.local.u8 	[%rd17+154], %rs453;
	add.s64 	%rd95, %rd81, %rd2;
	add.s64 	%rd115, %rd95, 1148;
	mov.b32 	%r117, 0;
	mov.u64 	%rd114, %rd100;
$L__BB3_60:
	ld.local.u16 	%rs454, [%rd114];
	st.global.u16 	[%rd115], %rs454;
	add.s32 	%r19, %r117, 1;
	add.s64 	%rd115, %rd115, 2;
	add.s64 	%rd114, %rd114, 2;
	setp.lt.u32 	%p72, %r117, 80;
	mov.u32 	%r117, %r19;
	@%p72 bra 	$L__BB3_60;
	ld.local.u8 	%rs455, [%rd100+162];
	st.global.u8 	[%rd18+1310], %rs455;
	mov.b16 	%rs456, 1;
	st.global.u8 	[%rd19+7], %rs456;
	ld.local.u16 	%rs457, [%rd11+82];
	and.b16  	%rs458, %rs457, -129;
	st.local.u16 	[%rd11+82], %rs458;
	ld.local.u16 	%rs459, [%rd12+100];
	and.b16  	%rs460, %rs459, -129;
	st.local.u16 	[%rd12+100], %rs460;
	ld.local.u16 	%rs461, [%rd13+118];
	and.b16  	%rs462, %rs461, -129;
	st.local.u16 	[%rd13+118], %rs462;
	ld.local.u8 	%rs463, [%rd15+136];
	add.s16 	%rs464, %rs463, -1;
	st.local.u8 	[%rd15+136], %rs464;
	ld.local.u8 	%rs465, [%rd16+145];
	add.s16 	%rs466, %rs465, -1;
	st.local.u8 	[%rd16+145], %rs466;
	ld.local.u8 	%rs467, [%rd17+154];
	add.s16 	%rs468, %rs467, -1;
	st.local.u8 	[%rd17+154], %rs468;
	mov.b16 	%rs469, 0;
	st.local.u8 	[%rd14], %rs469;
	ld.local.u16 	%rs544, [%rd11+82];
$L__BB3_62:
	and.b16  	%rs470, %rs544, 256;
	setp.ne.s16 	%p73, %rs470, 0;
	@%p73 bra 	$L__BB3_68;
	ld.local.u8 	%rs471, [%rd12+101];
	and.b16  	%rs472, %rs471, 1;
	setp.eq.b16 	%p74, %rs472, 1;
	@%p74 bra 	$L__BB3_68;
	ld.local.u8 	%rs473, [%rd13+119];
	and.b16  	%rs474, %rs473, 1;
	setp.eq.b16 	%p75, %rs474, 1;
	@%p75 bra 	$L__BB3_68;
	mov.b16 	%rs475, 8;
	st.local.u8 	[%rd14], %rs475;
	ld.local.u16 	%rs476, [%rd11+82];
	or.b16  	%rs477, %rs476, 256;
	st.local.u16 	[%rd11+82], %rs477;
	ld.local.u16 	%rs478, [%rd12+100];
	or.b16  	%rs479, %rs478, 256;
	st.local.u16 	[%rd12+100], %rs479;
	ld.local.u16 	%rs480, [%rd13+118];
	or.b16  	%rs481, %rs480, 256;
	st.local.u16 	[%rd13+118], %rs481;
	ld.local.u8 	%rs482, [%rd15+136];
	add.s16 	%rs483, %rs482, 1;
	st.local.u8 	[%rd15+136], %rs483;
	ld.local.u8 	%rs484, [%rd16+145];
	add.s16 	%rs485, %rs484, 1;
	st.local.u8 	[%rd16+145], %rs485;
	ld.local.u8 	%rs486, [%rd17+154];
	add.s16 	%rs487, %rs486, 1;
	st.local.u8 	[%rd17+154], %rs487;
	add.s64 	%rd97, %rd81, %rd2;
	add.s64 	%rd117, %rd97, 1312;
	mov.b32 	%r118, 0;
	mov.u64 	%rd116, %rd100;
$L__BB3_66:
	ld.local.u16 	%rs488, [%rd116];
	st.global.u16 	[%rd117], %rs488;
	add.s32 	%r21, %r118, 1;
	add.s64 	%rd117, %rd117, 2;
	add.s64 	%rd116, %rd116, 2;
	setp.lt.u32 	%p76, %r118, 80;
	mov.u32 	%r118, %r21;
	@%p76 bra 	$L__BB3_66;
	ld.local.u8 	%rs489, [%rd100+162];
	st.global.u8 	[%rd18+1474], %rs489;
	mov.b16 	%rs490, 1;
	st.global.u8 	[%rd19+8], %rs490;
	ld.local.u16 	%rs491, [%rd11+82];
	and.b16  	%rs492, %rs491, -257;
	st.local.u16 	[%rd11+82], %rs492;
	ld.local.u16 	%rs493, [%rd12+100];
	and.b16  	%rs494, %rs493, -257;
	st.local.u16 	[%rd12+100], %rs494;
	ld.local.u16 	%rs495, [%rd13+118];
	and.b16  	%rs496, %rs495, -257;
	st.local.u16 	[%rd13+118], %rs496;
	ld.local.u8 	%rs497, [%rd15+136];
	add.s16 	%rs498, %rs497, -1;
	st.local.u8 	[%rd15+136], %rs498;
	ld.local.u8 	%rs499, [%rd16+145];
	add.s16 	%rs500, %rs499, -1;
	st.local.u8 	[%rd16+145], %rs500;
	ld.local.u8 	%rs501, [%rd17+154];
	add.s16 	%rs502, %rs501, -1;
	st.local.u8 	[%rd17+154], %rs502;
	mov.b16 	%rs503, 0;
	st.local.u8 	[%rd14], %rs503;
	ld.local.u16 	%rs544, [%rd11+82];
$L__BB3_68:
	and.b16  	%rs504, %rs544, 512;
	setp.ne.s16 	%p77, %rs504, 0;
	@%p77 bra 	$L__BB3_74;
	ld.local.u8 	%rs505, [%rd12+101];
	and.b16  	%rs506, %rs505, 2;
	setp.ne.s16 	%p78, %rs506, 0;
	@%p78 bra 	$L__BB3_74;
	ld.local.u8 	%rs507, [%rd13+119];
	and.b16  	%rs508, %rs507, 2;
	setp.ne.s16 	%p79, %rs508, 0;
	@%p79 bra 	$L__BB3_74;
	mov.b16 	%rs509, 9;
	st.local.u8 	[%rd14], %rs509;
	ld.local.u16 	%rs510, [%rd11+82];
	or.b16  	%rs511, %rs510, 512;
	st.local.u16 	[%rd11+82], %rs511;
	ld.local.u16 	%rs512, [%rd12+100];
	or.b16  	%rs513, %rs512, 512;
	st.local.u16 	[%rd12+100], %rs513;
	ld.local.u16 	%rs514, [%rd13+118];
	or.b16  	%rs515, %rs514, 512;
	st.local.u16 	[%rd13+118], %rs515;
	ld.local.u8 	%rs516, [%rd15+136];
	add.s16 	%rs517, %rs516, 1;
	st.local.u8 	[%rd15+136], %rs517;
	ld.local.u8 	%rs518, [%rd16+145];
	add.s16 	%rs519, %rs518, 1;
	st.local.u8 	[%rd16+145], %rs519;
	ld.local.u8 	%rs520, [%rd17+154];
	add.s16 	%rs521, %rs520, 1;
	st.local.u8 	[%rd17+154], %rs521;
	add.s64 	%rd119, %rd18, 1476;
	mov.b32 	%r119, 0;
	mov.u64 	%rd118, %rd100;
$L__BB3_72:
	ld.local.u16 	%rs522, [%rd118];
	st.global.u16 	[%rd119], %rs522;
	add.s32 	%r23, %r119, 1;
	add.s64 	%rd119, %rd119, 2;
	add.s64 	%rd118, %rd118, 2;
	setp.lt.u32 	%p80, %r119, 80;
	mov.u32 	%r119, %r23;
	@%p80 bra 	$L__BB3_72;
	ld.local.u8 	%rs523, [%rd100+162];
	st.global.u8 	[%rd18+1638], %rs523;
	mov.b16 	%rs524, 1;
	st.global.u8 	[%rd19+9], %rs524;
$L__BB3_74:
	mov.b16 	%rs525, 0;
	st.global.u8 	[%rd4], %rs525;
$L__BB3_75:
	ret;

}
	// .globl	_ZN6thrust24THRUST_300001_SM_1000_NS8cuda_cub4core6detail13_kernel_agentINS1_8__reduce11ReduceAgentINS0_12zip_iteratorIN4cuda3std3__45tupleIJNS0_10device_ptrIiEENS0_17counting_iteratorIlNS0_11use_defaultESF_SF_EEEEEEEPNSB_IJilEEESJ_iNS1_9__extrema9arg_max_fIilNSA_4lessIiEEEEEEJSI_SK_iSP_EEEvDpT0_
.visible .entry _ZN6thrust24THRUST_300001_SM_1000_NS8cuda_cub4core6detail13_kernel_agentINS1_8__reduce11ReduceAgentINS0_12zip_iteratorIN4cuda3std3__45tupleIJNS0_10device_ptrIiEENS0_17counting_iteratorIlNS0_11use_defaultESF_SF_EEEEEEEPNSB_IJilEEESJ_iNS1_9__extrema9arg_max_fIilNSA_4lessIiEEEEEEJSI_SK_iSP_EEEvDpT0_(
	.param .align 8 .b8 _ZN6thrust24THRUST_300001_SM_1000_NS8cuda_cub4core6detail13_kernel_agentINS1_8__reduce11ReduceAgentINS0_12zip_iteratorIN4cuda3std3__45tupleIJNS0_10device_ptrIiEENS0_17counting_iteratorIlNS0_11use_defaultESF_SF_EEEEEEEPNSB_IJilEEESJ_iNS1_9__extrema9arg_max_fIilNSA_4lessIiEEEEEEJSI_SK_iSP_EEEvDpT0__param_0[16],
	.param .u64 .ptr .align 1 _ZN6thrust24THRUST_300001_SM_1000_NS8cuda_cub4core6detail13_kernel_agentINS1_8__reduce11ReduceAgentINS0_12zip_iteratorIN4cuda3std3__45tupleIJNS0_10device_ptrIiEENS0_17counting_iteratorIlNS0_11use_defaultESF_SF_EEEEEEEPNSB_IJilEEESJ_iNS1_9__extrema9arg_max_fIilNSA_4lessIiEEEEEEJSI_SK_iSP_EEEvDpT0__param_1,
	.param .u32 _ZN6thrust24THRUST_300001_SM_1000_NS8cuda_cub4core6detail13_kernel_agentINS1_8__reduce11ReduceAgentINS0_12zip_iteratorIN4cuda3std3__45tupleIJNS0_10device_ptrIiEENS0_17counting_iteratorIlNS0_11use_defaultESF_SF_EEEEEEEPNSB_IJilEEESJ_iNS1_9__extrema9arg_max_fIilNSA_4lessIiEEEEEEJSI_SK_iSP_EEEvDpT0__param_2,
	.param .align 1 .b8 _ZN6thrust24THRUST_300001_SM_1000_NS8cuda_cub4core6detail13_kernel_agentINS1_8__reduce11ReduceAgentINS0_12zip_iteratorIN4cuda3std3__45tupleIJNS0_10device_ptrIiEENS0_17counting_iteratorIlNS0_11use_defaultESF_SF_EEEEEEEPNSB_IJilEEESJ_iNS1_9__extrema9arg_max_fIilNSA_4lessIiEEEEEEJSI_SK_iSP_EEEvDpT0__param_3[1]
)
.maxntid 256
{
	.reg .pred 	%p<213>;
	.reg .b32 	%r<641>;
	.reg .b64 	%rd<305>;

	ld.param.u64 	%rd195, [_ZN6thrust24THRUST_300001_SM_1000_NS8cuda_cub4core6detail13_kernel_agentINS1_8__reduce11ReduceAgentINS0_12zip_iteratorIN4cuda3std3__45tupleIJNS0_10device_ptrIiEENS0_17counting_iteratorIlNS0_11use_defaultESF_SF_EEEEEEEPNSB_IJilEEESJ_iNS1_9__extrema9arg_max_fIilNSA_4lessIiEEEEEEJSI_SK_iSP_EEEvDpT0__param_0+8];
	ld.param.u64 	%rd194, [_ZN6thrust24THRUST_300001_SM_1000_NS8cuda_cub4core6detail13_kernel_agentINS1_8__reduce11ReduceAgentINS0_12zip_iteratorIN4cuda3std3__45tupleIJNS0_10device_ptrIiEENS0_17counting_iteratorIlNS0_11use_defaultESF_SF_EEEEEEEPNSB_IJilEEESJ_iNS1_9__extrema9arg_max_fIilNSA_4lessIiEEEEEEJSI_SK_iSP_EEEvDpT0__param_0];
	ld.param.u32 	%r205, [_ZN6thrust24THRUST_300001_SM_1000_NS8cuda_cub4core6detail13_kernel_agentINS1_8__reduce11ReduceAgentINS0_12zip_iteratorIN4cuda3std3__45tupleIJNS0_10device_ptrIiEENS0_17counting_iteratorIlNS0_11use_defaultESF_SF_EEEEEEEPNSB_IJilEEESJ_iNS1_9__extrema9arg_max_fIilNSA_4lessIiEEEEEEJSI_SK_iSP_EEEvDpT0__param_2];
	setp.eq.s32 	%p1, %r205, 0;
	@%p1 bra 	$L__BB4_206;
	cvta.to.global.u64 	%rd1, %rd194;
	setp.gt.s32 	%p2, %r205, 1279;
	@%p2 bra 	$L__BB4_122;
	mov.u32 	%r1, %tid.x;
	setp.ge.s32 	%p96, %r1, %r205;
	mov.b32 	%r580, 0;
	mov.b64 	%rd246, 0;
	mov.u32 	%r572, %r1;
	@%p96 bra 	$L__BB4_4;
	cvt.u64.u32 	%rd222, %r1;
	mul.wide.u32 	%rd223, %r1, 4;
	add.s64 	%rd224, %rd1, %rd223;
	add.s64 	%rd246, %rd195, %rd222;
	ld.global.u32 	%r580, [%rd224];
	add.s32 	%r572, %r1, 256;
$L__BB4_4:
	setp.ge.s32 	%p97, %r572, %r205;
	@%p97 bra 	$L__BB4_26;
	not.b32 	%r338, %r572;
	add.s32 	%r6, %r205, %r338;
	and.b32  	%r339, %r6, 768;
	setp.eq.s32 	%p98, %r339, 768;
	@%p98 bra 	$L__BB4_11;
	cvt.u64.u32 	%rd226, %r572;
	add.s64 	%rd237, %rd195, %rd226;
	mul.wide.u32 	%rd227, %r572, 4;
	add.s64 	%rd236, %rd1, %rd227;
	shr.u32 	%r340, %r6, 8;
	add.s32 	%r341, %r340, 1;
	and.b32  	%r342, %r341, 3;
	neg.s32 	%r568, %r342;
$L__BB4_7:
	.pragma "nounroll";
	mov.u64 	%rd9, %rd246;
	mov.u32 	%r10, %r580;
	ld.global.u32 	%r11, [%rd236];
	setp.lt.s32 	%p99, %r10, %r11;
	mov.u64 	%rd246, %rd237;
	mov.u32 	%r580, %r11;
	@%p99 bra 	$L__BB4_10;
	setp.lt.s32 	%p100, %r11, %r10;
	mov.u64 	%rd246, %rd9;
	mov.u32 	%r580, %r10;
	@%p100 bra 	$L__BB4_10;
	setp.lt.s64 	%p101, %rd9, %rd237;
	min.s64 	%rd246, %rd9, %rd237;
	selp.b32 	%r580, %r10, %r11, %p101;
$L__BB4_10:
	add.s32 	%r572, %r572, 256;
	add.s64 	%rd237, %rd237, 256;
	add.s64 	%rd236, %rd236, 1024;
	add.s32 	%r568, %r568, 1;
	setp.ne.s32 	%p102, %r568, 0;
	@%p102 bra 	$L__BB4_7;
$L__BB4_11:
	setp.lt.u32 	%p103, %r6, 768;
	@%p103 bra 	$L__BB4_26;
	add.s32 	%r575, %r572, 512;
$L__BB4_13:
	mov.u32 	%r20, %r575;
	add.s32 	%r343, %r20, -512;
	cvt.s64.s32 	%rd228, %r343;
	mul.wide.s32 	%rd229, %r343, 4;
	add.s64 	%rd17, %rd1, %rd229;
	add.s64 	%rd18, %rd195, %rd228;
	ld.global.u32 	%r22, [%rd17];
	setp.lt.s32 	%p104, %r580, %r22;
	mov.u64 	%rd243, %rd18;
	mov.u32 	%r577, %r22;
	@%p104 bra 	$L__BB4_16;
	setp.lt.s32 	%p105, %r22, %r580;
	mov.u64 	%rd243, %rd246;
	mov.u32 	%r577, %r580;
	@%p105 bra 	$L__BB4_16;
	setp.lt.s64 	%p106, %rd246, %rd18;
	min.s64 	%rd243, %rd246, %rd18;
	selp.b32 	%r577, %r580, %r22, %p106;
$L__BB4_16:
	add.s32 	%r344, %r20, -256;
	cvt.s64.s32 	%rd230, %r344;
	add.s64 	%rd21, %rd195, %rd230;
	ld.global.u32 	%r25, [%rd17+1024];
	setp.lt.s32 	%p107, %r577, %r25;
	mov.u64 	%rd244, %rd21;
	mov.u32 	%r578, %r25;
	@%p107 bra 	$L__BB4_19;
	setp.lt.s32 	%p108, %r25, %r577;
	mov.u64 	%rd244, %rd243;
	mov.u32 	%r578, %r577;
	@%p108 bra 	$L__BB4_19;
	setp.lt.s64 	%p109, %rd243, %rd21;
	min.s64 	%rd244, %rd243, %rd21;
	selp.b32 	%r578, %r577, %r25, %p109;
$L__BB4_19:
	cvt.s64.s32 	%rd231, %r20;
	add.s64 	%rd24, %rd195, %rd231;
	ld.global.u32 	%r28, [%rd17+2048];
	setp.lt.s32 	%p110, %r578, %r28;
	mov.u64 	%rd245, %rd24;
	mov.u32 	%r579, %r28;
	@%p110 bra 	$L__BB4_22;
	setp.lt.s32 	%p111, %r28, %r578;
	mov.u64 	%rd245, %rd244;
	mov.u32 	%r579, %r578;
	@%p111 bra 	$L__BB4_22;
	setp.lt.s64 	%p112, %rd244, %rd24;
	min.s64 	%rd245, %rd244, %rd24;
	selp.b32 	%r579, %r578, %r28, %p112;
$L__BB4_22:
	add.s32 	%r345, %r20, 256;
	cvt.s64.s32 	%rd232, %r345;
	add.s64 	%rd27, %rd195, %rd232;
	ld.global.u32 	%r31, [%rd17+3072];
	setp.lt.s32 	%p113, %r579, %r31;
	mov.u64 	%rd246, %rd27;
	mov.u32 	%r580, %r31;
	@%p113 bra 	$L__BB4_25;
	setp.lt.s32 	%p114, %r31, %r579;
	mov.u64 	%rd246, %rd245;
	mov.u32 	%r580, %r579;
	@%p114 bra 	$L__BB4_25;
	setp.lt.s64 	%p115, %rd245, %rd27;
	min.s64 	%rd246, %rd245, %rd27;
	selp.b32 	%r580, %r579, %r31, %p115;
$L__BB4_25:
	add.s32 	%r575, %r20, 1024;
	add.s32 	%r346, %r20, 512;
	setp.lt.s32 	%p116, %r346, %r205;
	@%p116 bra 	$L__BB4_13;
$L__BB4_26:
	setp.lt.s32 	%p117, %r205, 256;
	@%p117 bra 	$L__BB4_71;
	// begin inline asm
	mov.u32 %r460, %laneid;
	// end inline asm
	mov.b32 	%r478, 1;
	mov.b32 	%r479, 31;
	mov.b32 	%r480, -1;
	// begin inline asm
	shfl.sync.down.b32 %r461, %r580, %r478, %r479, %r480;
	// end inline asm
	// begin inline asm
	shfl.sync.down.b32 %r466, %r467, %r478, %r479, %r480;
	// end inline asm
	mov.b64 	{%r472, %r477}, %rd246;
	// begin inline asm
	shfl.sync.down.b32 %r471, %r472, %r478, %r479, %r480;
	// end inline asm
	// begin inline asm
	shfl.sync.down.b32 %r476, %r477, %r478, %r479, %r480;
	// end inline asm
	mov.b64 	%rd31, {%r471, %r476};
	setp.gt.s32 	%p169, %r460, 30;
	mov.u64 	%rd248, %rd246;
	mov.u32 	%r582, %r580;
	@%p169 bra 	$L__BB4_31;
	setp.lt.s32 	%p170, %r580, %r461;
	mov.u64 	%rd248, %rd31;
	mov.u32 	%r582, %r461;
	@%p170 bra 	$L__BB4_31;
	setp.lt.s32 	%p171, %r461, %r580;
	mov.u64 	%rd248, %rd246;
	mov.u32 	%r582, %r580;
	@%p171 bra 	$L__BB4_31;
	setp.lt.s64 	%p172, %rd246, %rd31;
	min.s64 	%rd248, %rd246, %rd31;
	selp.b32 	%r582, %r580, %r461, %p172;
$L__BB4_31:
	mov.b32 	%r498, 2;
	mov.b32 	%r499, 31;
	mov.b32 	%r500, -1;
	// begin inline asm
	shfl.sync.down.b32 %r481, %r582, %r498, %r499, %r500;
	// end inline asm
	// begin inline asm
	shfl.sync.down.b32 %r486, %r487, %r498, %r499, %r500;
	// end inline asm
	mov.b64 	{%r492, %r497}, %rd248;
	// begin inline asm
	shfl.sync.down.b32 %r491, %r492, %r498, %r499, %r500;
	// end inline asm
	// begin inline asm
	shfl.sync.down.b32 %r496, %r497, %r498, %r499, %r500;
	// end inline asm
	mov.b64 	%rd34, {%r491, %r496};
	setp.gt.s32 	%p173, %r460, 29;
	mov.u64 	%rd249, %rd248;
	mov.u32 	%r583, %r582;
	@%p173 bra 	$L__BB4_35;
	setp.lt.s32 	%p174, %r582, %r481;
	mov.u64 	%rd249, %rd34;
	mov.u32 	%r583, %r481;
	@%p174 bra 	$L__BB4_35;
	setp.lt.s32 	%p175, %r481, %r582;
	mov.u64 	%rd249, %rd248;
	mov.u32 	%r583, %r582;
	@%p175 bra 	$L__BB4_35;
	setp.lt.s64 	%p176, %rd248, %rd34;
	min.s64 	%rd249, %rd248, %rd34;
	selp.b32 	%r583, %r582, %r481, %p176;
$L__BB4_35:
	mov.b32 	%r518, 4;
	mov.b32 	%r519, 31;
	mov.b32 	%r520, -1;
	// begin inline asm
	shfl.sync.down.b32 %r501, %r583, %r518, %r519, %r520;
	// end inline asm
	// begin inline asm
	shfl.sync.down.b32 %r506, %r507, %r518, %r519, %r520;
	// end inline asm
	mov.b64 	{%r512, %r517}, %rd249;
	// begin inline asm
	shfl.sync.down.b32 %r511, %r512, %r518, %r519, %r520;
	// end inline asm
	// begin inline asm
	shfl.sync.down.b32 %r516, %r517, %r518, %r519, %r520;
	// end inline asm
	mov.b64 	%rd37, {%r511, %r516};
	setp.gt.s32 	%p177, %r460, 27;
	mov.u64 	%rd250, %rd249;
	mov.u32 	%r584, %r583;
	@%p177 bra 	$L__BB4_39;
	setp.lt.s32 	%p178, %r583, %r501;
	mov.u64 	%rd250, %rd37;
	mov.u32 	%r584, %r501;
	@%p178 bra 	$L__BB4_39;
	setp.lt.s32 	%p179, %r501, %r583;
	mov.u64 	%rd250, %rd249;
	mov.u32 	%r584, %r583;
	@%p179 bra 	$L__BB4_39;
	setp.lt.s64 	%p180, %rd249, %rd37;
	min.s64 	%rd250, %rd249, %rd37;
	selp.b32 	%r584, %r583, %r501, %p180;
$L__BB4_39:
	mov.b32 	%r538, 8;
	mov.b32 	%r539, 31;
	mov.b32 	%r540, -1;
	// begin inline asm
	shfl.sync.down.b32 %r521, %r584, %r538, %r539, %r540;
	// end inline asm
	// begin inline asm
	shfl.sync.down.b32 %r526, %r527, %r538, %r539, %r540;
	// end inline asm
	mov.b64 	{%r532, %r537}, %rd250;
	// begin inline asm
	shfl.sync.down.b32 %r531, %r532, %r538, %r539, %r540;
	// end inline asm
	// begin inline asm
	shfl.sync.down.b32 %r536, %r537, %r538, %r539, %r540;
	// end inline asm
	mov.b64 	%rd40, {%r531, %r536};
	setp.gt.s32 	%p181, %r460, 23;
	mov.u64 	%rd251, %rd250;
	mov.u32 	%r585, %r584;
	@%p181 bra 	$L__BB4_43;
	setp.lt.s32 	%p182, %r584, %r521;
	mov.u64 	%rd251, %rd40;
	mov.u32 	%r585, %r521;
	@%p182 bra 	$L__BB4_43;
	setp.lt.s32 	%p183, %r521, %r584;
	mov.u64 	%rd251, %rd250;
	mov.u32 	%r585, %r584;
	@%p183 bra 	$L__BB4_43;
	setp.lt.s64 	%p184, %rd250, %rd40;
	min.s64 	%rd251, %rd250, %rd40;
	selp.b32 	%r585, %r584, %r521, %p184;
$L__BB4_43:
	mov.b32 	%r558, 16;
	mov.b32 	%r559, 31;
	mov.b32 	%r560, -1;
	// begin inline asm
	shfl.sync.down.b32 %r541, %r585, %r558, %r559, %r560;
	// end inline asm
	// begin inline asm
	shfl.sync.down.b32 %r546, %r547, %r558, %r559, %r560;
	// end inline asm
	mov.b64 	{%r552, %r557}, %rd251;
	// begin inline asm
	shfl.sync.down.b32 %r551, %r552, %r558, %r559, %r560;
	// end inline asm
	// begin inline asm
	shfl.sync.down.b32 %r556, %r557, %r558, %r559, %r560;
	// end inline asm
	mov.b64 	%rd43, {%r551, %r556};
	setp.gt.s32 	%p185, %r460, 15;
	mov.u64 	%rd304, %rd251;
	mov.u32 	%r640, %r585;
	@%p185 bra 	$L__BB4_47;
	setp.lt.s32 	%p186, %r585, %r541;
	mov.u64 	%rd304, %rd43;
	mov.u32 	%r640, %r541;
	@%p186 bra 	$L__BB4_47;
	setp.lt.s32 	%p187, %r541, %r585;
	mov.u64 	%rd304, %rd251;
	mov.u32 	%r640, %r585;
	@%p187 bra 	$L__BB4_47;
	setp.lt.s64 	%p188, %rd251, %rd43;
	min.s64 	%rd304, %rd251, %rd43;
	selp.b32 	%r640, %r585, %r541, %p188;
$L__BB4_47:
	setp.ne.s32 	%p189, %r460, 0;
	@%p189 bra 	$L__BB4_49;
	shr.u32 	%r561, %r1, 1;
	and.b32  	%r562, %r561, 496;
	mov.u32 	%r563, _ZN6thrust24THRUST_300001_SM_1000_NS8cuda_cub4core6detail5shmemE;
	add.s32 	%r564, %r563, %r562;
	st.shared.u32 	[%r564+8], %r640;
	st.shared.u64 	[%r564+16], %rd304;
$L__BB4_49:
	bar.sync 	0;
	setp.ne.s32 	%p190, %r1, 0;
	@%p190 bra 	$L__BB4_204;
	ld.shared.u32 	%r52, [_ZN6thrust24THRUST_300001_SM_1000_NS8cuda_cub4core6detail5shmemE+24];
	ld.shared.u64 	%rd46, [_ZN6thrust24THRUST_300001_SM_1000_NS8cuda_cub4core6detail5shmemE+32];
	setp.lt.s32 	%p191, %r640, %r52;
	mov.u64 	%rd253, %rd46;
	mov.u32 	%r587, %r52;
	@%p191 bra 	$L__BB4_53;
	setp.lt.s32 	%p192, %r52, %r640;
	mov.u64 	%rd253, %rd304;
	mov.u32 	%r587, %r640;
	@%p192 bra 	$L__BB4_53;
	setp.lt.s64 	%p193, %rd304, %rd46;
	min.s64 	%rd253, %rd304, %rd46;
	selp.b32 	%r587, %r640, %r52, %p193;
$L__BB4_53:
	ld.shared.u32 	%r55, [_ZN6thrust24THRUST_300001_SM_1000_NS8cuda_cub4core6detail5shmemE+40];
	ld.shared.u64 	%rd49, [_ZN6thrust24THRUST_300001_SM_1000_NS8cuda_cub4core6detail5shmemE+48];
	setp.lt.s32 	%p194, %r587, %r55;
	mov.u64 	%rd254, %rd49;
	mov.u32 	%r588, %r55;
	@%p194 bra 	$L__BB4_56;
	setp.lt.s32 	%p195, %r55, %r587;
	mov.u64 	%rd254, %rd253;
	mov.u32 	%r588, %r587;
	@%p195 bra 	$L__BB4_56;
	setp.lt.s64 	%p196, %rd253, %rd49;
	min.s64 	%rd254, %rd253, %rd49;
	selp.b32 	%r588, %r587, %r55, %p196;
$L__BB4_56:
	ld.shared.u32 	%r58, [_ZN6thrust24THRUST_300001_SM_1000_NS8cuda_cub4core6detail5shmemE+56];
	ld.shared.u64 	%rd52, [_ZN6thrust24THRUST_300001_SM_1000_NS8cuda_cub4core6detail5shmemE+64];
	setp.lt.s32 	%p197, %r588, %r58;
	mov.u64 	%rd255, %rd52;
	mov.u32 	%r589, %r58;
	@%p197 bra 	$L__BB4_59;
	setp.lt.s32 	%p198, %r58, %r588;
	mov.u64 	%rd255, %rd254;
	mov.u32 	%r589, %r588;
	@%p198 bra 	$L__BB4_59;
	setp.lt.s64 	%p199, %rd254, %rd52;
	min.s64 	%rd255, %rd254, %rd52;
	selp.b32 	%r589, %r588, %r58, %p199;
$L__BB4_59:
	ld.shared.u32 	%r61, [_ZN6thrust24THRUST_300001_SM_1000_NS8cuda_cub4core6detail5shmemE+72];
	ld.shared.u64 	%rd55, [_ZN6thrust24THRUST_300001_SM_1000_NS8cuda_cub4core6detail5shmemE+80];
	setp.lt.s32 	%p200, %r589, %r61;
	mov.u64 	%rd256, %rd55;
	mov.u32 	%r590, %r61;
	@%p200 bra 	$L__BB4_62;
	setp.lt.s32 	%p201, %r61, %r589;
	mov.u64 	%rd256, %rd255;
	mov.u32 	%r590, %r589;
	@%p201 bra 	$L__BB4_62;
	setp.lt.s64 	%p202, %rd255, %rd55;
	min.s64 	%rd256, %rd255, %rd55;
	selp.b32 	%r590, %r589, %r61, %p202;
$L__BB4_62:
	ld.shared.u32 	%r64, [_ZN6thrust24THRUST_300001_SM_1000_NS8cuda_cub4core6detail5shmemE+88];
	ld.shared.u64 	%rd58, [_ZN6thrust24THRUST_300001_SM_1000_NS8cuda_cub4core6detail5shmemE+96];
	setp.lt.s32 	%p203, %r590, %r64;
	mov.u64 	%rd257, %rd58;
	mov.u32 	%r591, %r64;
	@%p203 bra 	$L__BB4_65;
	setp.lt.s32 	%p204, %r64, %r590;
	mov.u64 	%rd257, %rd256;
	mov.u32 	%r591, %r590;
	@%p204 bra 	$L__BB4_65;
	setp.lt.s64 	%p205, %rd256, %rd58;
	min.s64 	%rd257, %rd256, %rd58;
	selp.b32 	%r591, %r590, %r64, %p205;
$L__BB4_65:
	ld.shared.u32 	%r67, [_ZN6thrust24THRUST_300001_SM_1000_NS8cuda_cub4core6detail5shmemE+104];
	ld.shared.u64 	%rd61, [_ZN6thrust24THRUST_300001_SM_1000_NS8cuda_cub4core6detail5shmemE+112];
	setp.lt.s32 	%p206, %r591, %r67;
	mov.u64 	%rd258, %rd61;
	mov.u32 	%r592, %r67;
	@%p206 bra 	$L__BB4_68;
	setp.lt.s32 	%p207, %r67, %r591;
	mov.u64 	%rd258, %rd257;
	mov.u32 	%r592, %r591;
	@%p207 bra 	$L__BB4_68;
	setp.lt.s64 	%p208, %rd257, %rd61;
	min.s64 	%rd258, %rd257, %rd61;
	selp.b32 	%r592, %r591, %r67, %p208;
$L__BB4_68:
	ld.shared.u32 	%r70, [_ZN6thrust24THRUST_300001_SM_1000_NS8cuda_cub4core6detail5shmemE+120];
	ld.shared.u64 	%rd64, [_ZN6thrust24THRUST_300001_SM_1000_NS8cuda_cub4core6detail5shmemE+128];
	setp.lt.s32 	%p209, %r592, %r70;
	mov.u32 	%r640, %r70;
	mov.u64 	%rd304, %rd64;
	@%p209 bra 	$L__BB4_204;
	setp.lt.s32 	%p210, %r70, %r592;
	mov.u32 	%r640, %r592;
	mov.u64 	%rd304, %rd258;
	@%p210 bra 	$L__BB4_204;
	setp.lt.s64 	%p211, %rd258, %rd64;
	min.s64 	%rd304, %rd258, %rd64;
	selp.b32 	%r640, %r592, %r70, %p211;
	bra.uni 	$L__BB4_204;
$L__BB4_71:
	// begin inline asm
	mov.u32 %r347, %laneid;
	// end inline asm
	and.b32  	%r368, %r1, 992;
	add.s32 	%r369, %r368, 32;
	setp.gt.s32 	%p118, %r369, %r205;
	not.b32 	%r370, %r368;
	add.s32 	%r371, %r205, %r370;
	selp.b32 	%r366, %r371, 31, %p118;
	mov.b32 	%r365, 1;
	mov.b32 	%r367, -1;
	// begin inline asm
	shfl.sync.down.b32 %r348, %r580, %r365, %r366, %r367;
	// end inline asm
	// begin inline asm
	shfl.sync.down.b32 %r353, %r354, %r365, %r366, %r367;
	// end inline asm
	mov.b64 	{%r359, %r364}, %rd246;
	// begin inline asm
	shfl.sync.down.b32 %r358, %r359, %r365, %r366, %r367;
	// end inline asm
	// begin inline asm
	shfl.sync.down.b32 %r363, %r364, %r365, %r366, %r367;
	// end inline asm
	mov.b64 	%rd66, {%r358, %r363};
	setp.ge.s32 	%p119, %r347, %r366;
	mov.u32 	%r593, %r580;
	mov.u64 	%rd259, %rd246;
	@%p119 bra 	$L__BB4_75;
	setp.lt.s32 	%p120, %r580, %r348;
	mov.u32 	%r593, %r348;
	mov.u64 	%rd259, %rd66;
	@%p120 bra 	$L__BB4_75;
	setp.lt.s32 	%p121, %r348, %r580;
	mov.u32 	%r593, %r580;
	mov.u64 	%rd259, %rd246;
	@%p121 bra 	$L__BB4_75;
	setp.lt.s64 	%p122, %rd246, %rd66;
	selp.b32 	%r593, %r580, %r348, %p122;
	min.s64 	%rd259, %rd246, %rd66;
$L__BB4_75:
	mov.b32 	%r389, 2;
	mov.b32 	%r391, -1;
	// begin inline asm
	shfl.sync.down.b32 %r372, %r593, %r389, %r366, %r391;
	// end inline asm
	// begin inline asm
	shfl.sync.down.b32 %r377, %r378, %r389, %r366, %r391;
	// end inline asm
	mov.b64 	{%r383, %r388}, %rd259;
	// begin inline asm
	shfl.sync.down.b32 %r382, %r383, %r389, %r366, %r391;
	// end inline asm
	// begin inline asm
	shfl.sync.down.b32 %r387, %r388, %r389, %r366, %r391;
	// end inline asm
	mov.b64 	%rd69, {%r382, %r387};
	add.s32 	%r392, %r347, 2;
	setp.gt.s32 	%p123, %r392, %r366;
	mov.u32 	%r594, %r593;
	mov.u64 	%rd260, %rd259;
	@%p123 bra 	$L__BB4_79;
	setp.lt.s32 	%p124, %r593, %r372;
	mov.u32 	%r594, %r372;
	mov.u64 	%rd260, %rd69;
	@%p124 bra 	$L__BB4_79;
	setp.lt.s32 	%p125, %r372, %r593;
	mov.u32 	%r594, %r593;
	mov.u64 	%rd260, %rd259;
	@%p125 bra 	$L__BB4_79;
	setp.lt.s64 	%p126, %rd259, %rd69;
	selp.b32 	%r594, %r593, %r372, %p126;
	min.s64 	%rd260, %rd259, %rd69;
$L__BB4_79:
	mov.b32 	%r410, 4;
	mov.b32 	%r412, -1;
	// begin inline asm
	shfl.sync.down.b32 %r393, %r594, %r410, %r366, %r412;
	// end inline asm
	// begin inline asm
	shfl.sync.down.b32 %r398, %r399, %r410, %r366, %r412;
	// end inline asm
	mov.b64 	{%r404, %r409}, %rd260;
	// begin inline asm
	shfl.sync.down.b32 %r403, %r404, %r410, %r366, %r412;
	// end inline asm
	// begin inline asm
	shfl.sync.down.b32 %r408, %r409, %r410, %r366, %r412;
	// end inline asm
	mov.b64 	%rd72, {%r403, %r408};
	add.s32 	%r413, %r347, 4;
	setp.gt.s32 	%p127, %r413, %r366;
	mov.u32 	%r595, %r594;
	mov.u64 	%rd261, %rd260;
	@%p127 bra 	$L__BB4_83;
	setp.lt.s32 	%p128, %r594, %r393;
	mov.u32 	%r595, %r393;
	mov.u64 	%rd261, %rd72;
	@%p128 bra 	$L__BB4_83;
	setp.lt.s32 	%p129, %r393, %r594;
	mov.u32 	%r595, %r594;
	mov.u64 	%rd261, %rd260;
	@%p129 bra 	$L__BB4_83;
	setp.lt.s64 	%p130, %rd260, %rd72;
	selp.b32 	%r595, %r594, %r393, %p130;
	min.s64 	%rd261, %rd260, %rd72;
$L__BB4_83:
	mov.b32 	%r431, 8;
	mov.b32 	%r433, -1;
	// begin inline asm
	shfl.sync.down.b32 %r414, %r595, %r431, %r366, %r433;
	// end inline asm
	// begin inline asm
	shfl.sync.down.b32 %r419, %r420, %r431, %r366, %r433;
	// end inline asm
	mov.b64 	{%r425, %r430}, %rd261;
	// begin inline asm
	shfl.sync.down.b32 %r424, %r425, %r431, %r366, %r433;
	// end inline asm
	// begin inline asm
	shfl.sync.down.b32 %r429, %r430, %r431, %r366, %r433;
	// end inline asm
	mov.b64 	%rd75, {%r424, %r429};
	add.s32 	%r434, %r347, 8;
	setp.gt.s32 	%p131, %r434, %r366;
	mov.u32 	%r596, %r595;
	mov.u64 	%rd262, %rd261;
	@%p131 bra 	$L__BB4_87;
	setp.lt.s32 	%p132, %r595, %r414;
	mov.u32 	%r596, %r414;
	mov.u64 	%rd262, %rd75;
	@%p132 bra 	$L__BB4_87;
	setp.lt.s32 	%p133, %r414, %r595;
	mov.u32 	%r596, %r595;
	mov.u64 	%rd262, %rd261;
	@%p133 bra 	$L__BB4_87;
	setp.lt.s64 	%p134, %rd261, %rd75;
	selp.b32 	%r596, %r595, %r414, %p134;
	min.s64 	%rd262, %rd261, %rd75;
$L__BB4_87:
	mov.b32 	%r452, 16;
	mov.b32 	%r454, -1;
	// begin inline asm
	shfl.sync.down.b32 %r435, %r596, %r452, %r366, %r454;
	// end inline asm
	// begin inline asm
	shfl.sync.down.b32 %r440, %r441, %r452, %r366, %r454;
	// end inline asm
	mov.b64 	{%r446, %r451}, %rd262;
	// begin inline asm
	shfl.sync.down.b32 %r445, %r446, %r452, %r366, %r454;
	// end inline asm
	// begin inline asm
	shfl.sync.down.b32 %r450, %r451, %r452, %r366, %r454;
	// end inline asm
	mov.b64 	%rd78, {%r445, %r450};
	add.s32 	%r455, %r347, 16;
	setp.gt.s32 	%p135, %r455, %r366;
	mov.u32 	%r640, %r596;
	mov.u64 	%rd304, %rd262;
	@%p135 bra 	$L__BB4_91;
	setp.lt.s32 	%p136, %r596, %r435;
	mov.u32 	%r640, %r435;
	mov.u64 	%rd304, %rd78;
	@%p136 bra 	$L__BB4_91;
	setp.lt.s32 	%p137, %r435, %r596;
	mov.u32 	%r640, %r596;
	mov.u64 	%rd304, %rd262;
	@%p137 bra 	$L__BB4_91;
	setp.lt.s64 	%p138, %rd262, %rd78;
	selp.b32 	%r640, %r596, %r435, %p138;
	min.s64 	%rd304, %rd262, %rd78;
$L__BB4_91:
	setp.ne.s32 	%p139, %r347, 0;
	@%p139 bra 	$L__BB4_93;
	shr.u32 	%r456, %r1, 1;
	and.b32  	%r457, %r456, 496;
	mov.u32 	%r458, _ZN6thrust24THRUST_300001_SM_1000_NS8cuda_cub4core6detail5shmemE;
	add.s32 	%r459, %r458, %r457;
	st.shared.u32 	[%r459+8], %r640;
	st.shared.u64 	[%r459+16], %rd304;
$L__BB4_93:
	bar.sync 	0;
	setp.ne.s32 	%p140, %r1, 0;
	@%p140 bra 	$L__BB4_204;
	setp.lt.s32 	%p141, %r205, 33;
	mov.u32 	%r598, %r640;
	mov.u64 	%rd264, %rd304;
	@%p141 bra 	$L__BB4_98;
	ld.shared.u32 	%r89, [_ZN6thrust24THRUST_300001_SM_1000_NS8cuda_cub4core6detail5shmemE+24];
	ld.shared.u64 	%rd81, [_ZN6thrust24THRUST_300001_SM_1000_NS8cuda_cub4core6detail5shmemE+32];
	setp.lt.s32 	%p142, %r640, %r89;
	mov.u32 	%r598, %r89;
	mov.u64 	%rd264, %rd81;
	@%p142 bra 	$L__BB4_98;
	setp.lt.s32 	%p143, %r89, %r640;
	mov.u32 	%r598, %r640;
	mov.u64 	%rd264, %rd304;
	@%p143 bra 	$L__BB4_98;
	setp.lt.s64 	%p144, %rd304, %rd81;
	selp.b32 	%r598, %r640, %r89, %p144;
	min.s64 	%rd264, %rd304, %rd81;
$L__BB4_98:
	setp.lt.s32 	%p145, %r205, 65;
	mov.u32 	%r599, %r598;
	mov.u64 	%rd265, %rd264;
	@%p145 bra 	$L__BB4_102;
	ld.shared.u32 	%r92, [_ZN6thrust24THRUST_300001_SM_1000_NS8cuda_cub4core6detail5shmemE+40];
	ld.shared.u64 	%rd84, [_ZN6thrust24THRUST_300001_SM_1000_NS8cuda_cub4core6detail5shmemE+48];
	setp.lt.s32 	%p146, %r598, %r92;
	mov.u32 	%r599, %r92;
	mov.u64 	%rd265, %rd84;
	@%p146 bra 	$L__BB4_102;
	setp.lt.s32 	%p147, %r92, %r598;
	mov.u32 	%r599, %r598;
	mov.u64 	%rd265, %rd264;
	@%p147 bra 	$L__BB4_102;
	setp.lt.s64 	%p148, %rd264, %rd84;
	selp.b32 	%r599, %r598, %r92, %p148;
	min.s64 	%rd265, %rd264, %rd84;
$L__BB4_102:
	setp.lt.s32 	%p149, %r205, 97;
	mov.u32 	%r600, %r599;
	mov.u64 	%rd266, %rd265;
	@%p149 bra 	$L__BB4_106;
	ld.shared.u32 	%r95, [_ZN6thrust24THRUST_300001_SM_1000_NS8cuda_cub4core6detail5shmemE+56];
	ld.shared.u64 	%rd87, [_ZN6thrust24THRUST_300001_SM_1000_NS8cuda_cub4core6detail5shmemE+64];
	setp.lt.s32 	%p150, %r599, %r95;
	mov.u32 	%r600, %r95;
	mov.u64 	%rd266, %rd87;
	@%p150 bra 	$L__BB4_106;
	setp.lt.s32 	%p151, %r95, %r599;
	mov.u32 	%r600, %r599;
	mov.u64 	%rd266, %rd265;
	@%p151 bra 	$L__BB4_106;
	setp.lt.s64 	%p152, %rd265, %rd87;
	selp.b32 	%r600, %r599, %r95, %p152;
	min.s64 	%rd266, %rd265, %rd87;
$L__BB4_106:
	setp.lt.s32 	%p153, %r205, 129;
	mov.u32 	%r601, %r600;
	mov.u64 	%rd267, %rd266;
	@%p153 bra 	$L__BB4_110;
	ld.shared.u32 	%r98, [_ZN6thrust24THRUST_300001_SM_1000_NS8cuda_cub4core6detail5shmemE+72];
	ld.shared.u64 	%rd90, [_ZN6thrust24THRUST_300001_SM_1000_NS8cuda_cub4core6detail5shmemE+80];
	setp.lt.s32 	%p154, %r600, %r98;
	mov.u32 	%r601, %r98;
	mov.u64 	%rd267, %rd90;
	@%p154 bra 	$L__BB4_110;
	setp.lt.s32 	%p155, %r98, %r600;
	mov.u32 	%r601, %r600;
	mov.u64 	%rd267, %rd266;
	@%p155 bra 	$L__BB4_110;
	setp.lt.s64 	%p156, %rd266, %rd90;
	selp.b32 	%r601, %r600, %r98, %p156;
	min.s64 	%rd267, %rd266, %rd90;
$L__BB4_110:
	setp.lt.s32 	%p157, %r205, 161;
	mov.u32 	%r602, %r601;
	mov.u64 	%rd268, %rd267;
	@%p157 bra 	$L__BB4_114;
	ld.shared.u32 	%r101, [_ZN6thrust24THRUST_300001_SM_1000_NS8cuda_cub4core6detail5shmemE+88];
	ld.shared.u64 	%rd93, [_ZN6thrust24THRUST_300001_SM_1000_NS8cuda_cub4core6detail5shmemE+96];
	setp.lt.s32 	%p158, %r601, %r101;
	mov.u32 	%r602, %r101;
	mov.u64 	%rd268, %rd93;
	@%p158 bra 	$L__BB4_114;
	setp.lt.s32 	%p159, %r101, %r601;
	mov.u32 	%r602, %r601;
	mov.u64 	%rd268, %rd267;
	@%p159 bra 	$L__BB4_114;
	setp.lt.s64 	%p160, %rd267, %rd93;
	selp.b32 	%r602, %r601, %r101, %p160;
	min.s64 	%rd268, %rd267, %rd93;
$L__BB4_114:
	setp.lt.s32 	%p161, %r205, 193;
	mov.u32 	%r603, %r602;
	mov.u64 	%rd269, %rd268;
	@%p161 bra 	$L__BB4_118;
	ld.shared.u32 	%r104, [_ZN6thrust24THRUST_300001_SM_1000_NS8cuda_cub4core6detail5shmemE+104];
	ld.shared.u64 	%rd96, [_ZN6thrust24THRUST_300001_SM_1000_NS8cuda_cub4core6detail5shmemE+112];
	setp.lt.s32 	%p162, %r602, %r104;
	mov.u32 	%r603, %r104;
	mov.u64 	%rd269, %rd96;
	@%p162 bra 	$L__BB4_118;
	setp.lt.s32 	%p163, %r104, %r602;
	mov.u32 	%r603, %r602;
	mov.u64 	%rd269, %rd268;
	@%p163 bra 	$L__BB4_118;
	setp.lt.s64 	%p164, %rd268, %rd96;
	selp.b32 	%r603, %r602, %r104, %p164;
	min.s64 	%rd269, %rd268, %rd96;
$L__BB4_118:
	setp.lt.s32 	%p165, %r205, 225;
	mov.u32 	%r640, %r603;
	mov.u64 	%rd304, %rd269;
	@%p165 bra 	$L__BB4_204;
	ld.shared.u32 	%r107, [_ZN6thrust24THRUST_300001_SM_1000_NS8cuda_cub4core6detail5shmemE+120];
	ld.shared.u64 	%rd99, [_ZN6thrust24THRUST_300001_SM_1000_NS8cuda_cub4core6detail5shmemE+128];
	setp.lt.s32 	%p166, %r603, %r107;
	mov.u32 	%r640, %r107;
	mov.u64 	%rd304, %rd99;
	@%p166 bra 	$L__BB4_204;
	setp.lt.s32 	%p167, %r107, %r603;
	mov.u32 	%r640, %r603;
	mov.u64 	%rd304, %rd269;
	@%p167 bra 	$L__BB4_204;
	setp.lt.s64 	%p168, %rd269, %rd99;
	selp.b32 	%r640, %r603, %r107, %p168;
	min.s64 	%rd304, %rd269, %rd99;
	bra.uni 	$L__BB4_204;
$L__BB4_122:
	mov.u32 	%r109, %tid.x;
	cvt.u64.u32 	%rd101, %r109;
	mul.wide.u32 	%rd197, %r109, 4;
	add.s64 	%rd102, %rd1, %rd197;
	ld.global.u32 	%r206, [%rd102];
	add.s32 	%r207, %r109, 256;
	cvt.u64.u32 	%rd198, %r207;
	ld.global.u32 	%r208, [%rd102+1024];
	add.s32 	%r209, %r109, 512;
	cvt.u64.u32 	%rd199, %r209;
	ld.global.u32 	%r210, [%rd102+2048];
	add.s32 	%r211, %r109, 768;
	cvt.u64.u32 	%rd200, %r211;
	ld.global.u32 	%r212, [%rd102+3072];
	or.b32  	%r213, %r109, 1024;
	cvt.u64.u32 	%rd103, %r213;
	add.s64 	%rd291, %rd195, %rd103;
	ld.global.u32 	%r627, [%rd102+4096];
	setp.lt.s32 	%p3, %r206, %r208;
	max.s32 	%r214, %r206, %r208;
	selp.b64 	%rd201, %rd198, %rd101, %p3;
	setp.lt.s32 	%p4, %r214, %r210;
	max.s32 	%r215, %r214, %r210;
	selp.b64 	%rd202, %rd199, %rd201, %p4;
	setp.lt.s32 	%p5, %r215, %r212;
	max.s32 	%r111, %r215, %r212;
	selp.b64 	%rd105, %rd200, %rd202, %p5;
	setp.lt.s32 	%p6, %r111, %r627;
	@%p6 bra 	$L__BB4_124;
	setp.lt.s32 	%p7, %r627, %r111;
	setp.lt.u64 	%p8, %rd105, %rd103;
	or.pred  	%p9, %p7, %p8;
	selp.b32 	%r627, %r111, %r627, %p9;
	add.s64 	%rd203, %rd195, %rd105;
	selp.b64 	%rd291, %rd203, %rd291, %p9;
$L__BB4_124:
	setp.lt.u32 	%p10, %r205, 2560;
	mov.b32 	%r613, 1280;
	@%p10 bra 	$L__BB4_137;
	mov.b32 	%r605, 1280;
	mov.u32 	%r606, %r627;
	mov.u64 	%rd271, %rd291;
$L__BB4_126:
	cvt.u64.u32 	%rd204, %r605;
	add.s64 	%rd205, %rd101, %rd204;
	mul.wide.u32 	%rd206, %r605, 4;
	add.s64 	%rd207, %rd102, %rd206;
	add.s64 	%rd272, %rd205, %rd195;
	ld.global.u32 	%r607, [%rd207];
	add.s64 	%rd273, %rd272, 256;
	ld.global.u32 	%r608, [%rd207+1024];
	add.s64 	%rd274, %rd272, 512;
	ld.global.u32 	%r609, [%rd207+2048];
	add.s64 	%rd275, %rd272, 768;
	ld.global.u32 	%r610, [%rd207+3072];
	add.s64 	%rd291, %rd272, 1024;
	ld.global.u32 	%r627, [%rd207+4096];
	setp.lt.s32 	%p11, %r606, %r607;
	@%p11 bra 	$L__BB4_128;
	setp.lt.s32 	%p12, %r607, %r606;
	setp.lt.s64 	%p13, %rd271, %rd272;
	or.pred  	%p14, %p12, %p13;
	selp.b32 	%r607, %r606, %r607, %p14;
	selp.b64 	%rd272, %rd271, %rd272, %p14;
$L__BB4_128:
	setp.lt.s32 	%p15, %r607, %r608;
	@%p15 bra 	$L__BB4_130;
	setp.lt.s32 	%p16, %r608, %r607;
	setp.lt.s64 	%p17, %rd272, %rd273;
	or.pred  	%p18, %p16, %p17;
	selp.b32 	%r608, %r607, %r608, %p18;
	selp.b64 	%rd273, %rd272, %rd273, %p18;
$L__BB4_130:
	setp.lt.s32 	%p19, %r608, %r609;
	@%p19 bra 	$L__BB4_132;
	setp.lt.s32 	%p20, %r609, %r608;
	setp.lt.s64 	%p21, %rd273, %rd274;
	or.pred  	%p22, %p20, %p21;
	selp.b32 	%r609, %r608, %r609, %p22;
	selp.b64 	%rd274, %rd273, %rd274, %p22;
$L__BB4_132:
	setp.lt.s32 	%p23, %r609, %r610;
	@%p23 bra 	$L__BB4_134;
	setp.lt.s32 	%p24, %r610, %r609;
	setp.lt.s64 	%p25, %rd274, %rd275;
	or.pred  	%p26, %p24, %p25;
	selp.b32 	%r610, %r609, %r610, %p26;
	selp.b64 	%rd275, %rd274, %rd275, %p26;
$L__BB4_134:
	setp.lt.s32 	%p27, %r610, %r627;
	@%p27 bra 	$L__BB4_136;
	setp.lt.s32 	%p28, %r627, %r610;
	setp.lt.s64 	%p29, %rd275, %rd291;
	or.pred  	%p30, %p28, %p29;
	selp.b32 	%r627, %r610, %r627, %p30;
	selp.b64 	%rd291, %rd275, %rd291, %p30;
$L__BB4_136:
	add.s32 	%r613, %r605, 1280;
	add.s32 	%r218, %r605, 2560;
	setp.le.s32 	%p31, %r218, %r205;
	mov.u32 	%r605, %r613;
	mov.u32 	%r606, %r627;
	mov.u64 	%rd271, %rd291;
	@%p31 bra 	$L__BB4_126;
$L__BB4_137:
	setp.le.s32 	%p32, %r205, %r613;
	@%p32 bra 	$L__BB4_160;
	sub.s32 	%r134, %r205, %r613;
	setp.ge.s32 	%p33, %r109, %r134;
	@%p33 bra 	$L__BB4_160;
	not.b32 	%r220, %r109;
	add.s32 	%r221, %r205, %r220;
	sub.s32 	%r135, %r221, %r613;
	and.b32  	%r222, %r135, 768;
	setp.eq.s32 	%p34, %r222, 768;
	mov.u32 	%r618, %r109;
	@%p34 bra 	$L__BB4_145;
	add.s32 	%r223, %r109, %r613;
	cvt.u64.u32 	%rd209, %r223;
	add.s64 	%rd279, %rd195, %rd209;
	mul.wide.u32 	%rd210, %r223, 4;
	add.s64 	%rd278, %rd1, %rd210;
	shr.u32 	%r224, %r135, 8;
	add.s32 	%r225, %r224, 1;
	and.b32  	%r226, %r225, 3;
	neg.s32 	%r614, %r226;
	mov.u32 	%r618, %r109;
$L__BB4_141:
	.pragma "nounroll";
	mov.u64 	%rd129, %rd291;
	mov.u32 	%r139, %r627;
	ld.global.u32 	%r140, [%rd278];
	setp.lt.s32 	%p35, %r139, %r140;
	mov.u32 	%r627, %r140;
	mov.u64 	%rd291, %rd279;
	@%p35 bra 	$L__BB4_144;
	setp.lt.s32 	%p36, %r140, %r139;
	mov.u32 	%r627, %r139;
	mov.u64 	%rd291, %rd129;
	@%p36 bra 	$L__BB4_144;
	setp.lt.s64 	%p37, %rd129, %rd279;
	selp.b32 	%r627, %r139, %r140, %p37;
	min.s64 	%rd291, %rd129, %rd279;
$L__BB4_144:
	add.s32 	%r618, %r618, 256;
	add.s64 	%rd279, %rd279, 256;
	add.s64 	%rd278, %rd278, 1024;
	add.s32 	%r614, %r614, 1;
	setp.ne.s32 	%p38, %r614, 0;
	@%p38 bra 	$L__BB4_141;
$L__BB4_145:
	setp.lt.u32 	%p39, %r135, 768;
	@%p39 bra 	$L__BB4_160;
	add.s32 	%r621, %r618, %r613;
	cvt.u64.u32 	%rd211, %r621;
	add.s64 	%rd286, %rd195, %rd211;
	cvt.u64.u32 	%rd212, %r618;
	cvt.u64.u32 	%rd213, %r613;
	add.s64 	%rd214, %rd212, %rd213;
	shl.b64 	%rd215, %rd214, 2;
	add.s64 	%rd216, %rd215, %rd1;
	add.s64 	%rd285, %rd216, 3072;
	mul.wide.u32 	%rd217, %r621, 4;
	add.s64 	%rd284, %rd1, %rd217;
	add.s32 	%r622, %r618, 512;
$L__BB4_147:
	mov.u32 	%r151, %r622;
	ld.global.u32 	%r153, [%rd284];
	setp.lt.s32 	%p40, %r627, %r153;
	mov.u32 	%r624, %r153;
	mov.u64 	%rd288, %rd286;
	@%p40 bra 	$L__BB4_150;
	setp.lt.s32 	%p41, %r153, %r627;
	mov.u32 	%r624, %r627;
	mov.u64 	%rd288, %rd291;
	@%p41 bra 	$L__BB4_150;
	setp.lt.s64 	%p42, %rd291, %rd286;
	selp.b32 	%r624, %r627, %r153, %p42;
	min.s64 	%rd288, %rd291, %rd286;
$L__BB4_150:
	add.s32 	%r227, %r621, 256;
	cvt.u64.u32 	%rd218, %r227;
	add.s64 	%rd145, %rd195, %rd218;
	ld.global.u32 	%r156, [%rd285+-2048];
	setp.lt.s32 	%p43, %r624, %r156;
	mov.u32 	%r625, %r156;
	mov.u64 	%rd289, %rd145;
	@%p43 bra 	$L__BB4_153;
	setp.lt.s32 	%p44, %r156, %r624;
	mov.u32 	%r625, %r624;
	mov.u64 	%rd289, %rd288;
	@%p44 bra 	$L__BB4_153;
	setp.lt.s64 	%p45, %rd288, %rd145;
	selp.b32 	%r625, %r624, %r156, %p45;
	min.s64 	%rd289, %rd288, %rd145;
$L__BB4_153:
	add.s32 	%r228, %r621, 512;
	cvt.u64.u32 	%rd219, %r228;
	add.s64 	%rd148, %rd195, %rd219;
	ld.global.u32 	%r159, [%rd285+-1024];
	setp.lt.s32 	%p46, %r625, %r159;
	mov.u32 	%r626, %r159;
	mov.u64 	%rd290, %rd148;
	@%p46 bra 	$L__BB4_156;
	setp.lt.s32 	%p47, %r159, %r625;
	mov.u32 	%r626, %r625;
	mov.u64 	%rd290, %rd289;
	@%p47 bra 	$L__BB4_156;
	setp.lt.s64 	%p48, %rd289, %rd148;
	selp.b32 	%r626, %r625, %r159, %p48;
	min.s64 	%rd290, %rd289, %rd148;
$L__BB4_156:
	add.s32 	%r229, %r621, 768;
	cvt.u64.u32 	%rd220, %r229;
	add.s64 	%rd151, %rd195, %rd220;
	ld.global.u32 	%r162, [%rd285];
	setp.lt.s32 	%p49, %r626, %r162;
	mov.u32 	%r627, %r162;
	mov.u64 	%rd291, %rd151;
	@%p49 bra 	$L__BB4_159;
	setp.lt.s32 	%p50, %r162, %r626;
	mov.u32 	%r627, %r626;
	mov.u64 	%rd291, %rd290;
	@%p50 bra 	$L__BB4_159;
	setp.lt.s64 	%p51, %rd290, %rd151;
	selp.b32 	%r627, %r626, %r162, %p51;
	min.s64 	%rd291, %rd290, %rd151;
$L__BB4_159:
	add.s64 	%rd286, %rd286, 1024;
	add.s64 	%rd285, %rd285, 4096;
	add.s64 	%rd284, %rd284, 4096;
	add.s32 	%r622, %r151, 1024;
	add.s32 	%r230, %r151, 512;
	add.s32 	%r621, %r621, 1024;
	setp.lt.s32 	%p52, %r230, %r134;
	@%p52 bra 	$L__BB4_147;
$L__BB4_160:
	// begin inline asm
	mov.u32 %r231, %laneid;
	// end inline asm
	mov.b32 	%r249, 1;
	mov.b32 	%r250, 31;
	mov.b32 	%r251, -1;
	// begin inline asm
	shfl.sync.down.b32 %r232, %r627, %r249, %r250, %r251;
	// end inline asm
	// begin inline asm
	shfl.sync.down.b32 %r237, %r238, %r249, %r250, %r251;
	// end inline asm
	mov.b64 	{%r243, %r248}, %rd291;
	// begin inline asm
	shfl.sync.down.b32 %r242, %r243, %r249, %r250, %r251;
	// end inline asm
	// begin inline asm
	shfl.sync.down.b32 %r247, %r248, %r249, %r250, %r251;
	// end inline asm
	mov.b64 	%rd158, {%r242, %r247};
	setp.gt.s32 	%p53, %r231, 30;
	mov.u32 	%r629, %r627;
	mov.u64 	%rd293, %rd291;
	@%p53 bra 	$L__BB4_164;
	setp.lt.s32 	%p54, %r627, %r232;
	mov.u32 	%r629, %r232;
	mov.u64 	%rd293, %rd158;
	@%p54 bra 	$L__BB4_164;
	setp.lt.s32 	%p55, %r232, %r627;
	mov.u32 	%r629, %r627;
	mov.u64 	%rd293, %rd291;
	@%p55 bra 	$L__BB4_164;
	setp.lt.s64 	%p56, %rd291, %rd158;
	selp.b32 	%r629, %r627, %r232, %p56;
	min.s64 	%rd293, %rd291, %rd158;
$L__BB4_164:
	mov.b32 	%r269, 2;
	mov.b32 	%r270, 31;
	mov.b32 	%r271, -1;
	// begin inline asm
	shfl.sync.down.b32 %r252, %r629, %r269, %r270, %r271;
	// end inline asm
	// begin inline asm
	shfl.sync.down.b32 %r257, %r258, %r269, %r270, %r271;
	// end inline asm
	mov.b64 	{%r263, %r268}, %rd293;
	// begin inline asm
	shfl.sync.down.b32 %r262, %r263, %r269, %r270, %r271;
	// end inline asm
	// begin inline asm
	shfl.sync.down.b32 %r267, %r268, %r269, %r270, %r271;
	// end inline asm
	mov.b64 	%rd161, {%r262, %r267};
	setp.gt.s32 	%p57, %r231, 29;
	mov.u32 	%r630, %r629;
	mov.u64 	%rd294, %rd293;
	@%p57 bra 	$L__BB4_168;
	setp.lt.s32 	%p58, %r629, %r252;
	mov.u32 	%r630, %r252;
	mov.u64 	%rd294, %rd161;
	@%p58 bra 	$L__BB4_168;
	setp.lt.s32 	%p59, %r252, %r629;
	mov.u32 	%r630, %r629;
	mov.u64 	%rd294, %rd293;
	@%p59 bra 	$L__BB4_168;
	setp.lt.s64 	%p60, %rd293, %rd161;
	selp.b32 	%r630, %r629, %r252, %p60;
	min.s64 	%rd294, %rd293, %rd161;
$L__BB4_168:
	mov.b32 	%r289, 4;
	mov.b32 	%r290, 31;
	mov.b32 	%r291, -1;
	// begin inline asm
	shfl.sync.down.b32 %r272, %r630, %r289, %r290, %r291;
	// end inline asm
	// begin inline asm
	shfl.sync.down.b32 %r277, %r278, %r289, %r290, %r291;
	// end inline asm
	mov.b64 	{%r283, %r288}, %rd294;
	// begin inline asm
	shfl.sync.down.b32 %r282, %r283, %r289, %r290, %r291;
	// end inline asm
	// begin inline asm
	shfl.sync.down.b32 %r287, %r288, %r289, %r290, %r291;
	// end inline asm
	mov.b64 	%rd164, {%r282, %r287};
	setp.gt.s32 	%p61, %r231, 27;
	mov.u32 	%r631, %r630;
	mov.u64 	%rd295, %rd294;
	@%p61 bra 	$L__BB4_172;
	setp.lt.s32 	%p62, %r630, %r272;
	mov.u32 	%r631, %r272;
	mov.u64 	%rd295, %rd164;
	@%p62 bra 	$L__BB4_172;
	setp.lt.s32 	%p63, %r272, %r630;
	mov.u32 	%r631, %r630;
	mov.u64 	%rd295, %rd294;
	@%p63 bra 	$L__BB4_172;
	setp.lt.s64 	%p64, %rd294, %rd164;
	selp.b32 	%r631, %r630, %r272, %p64;
	min.s64 	%rd295, %rd294, %rd164;
$L__BB4_172:
	mov.b32 	%r309, 8;
	mov.b32 	%r310, 31;
	mov.b32 	%r311, -1;
	// begin inline asm
	shfl.sync.down.b32 %r292, %r631, %r309, %r310, %r311;
	// end inline asm
	// begin inline asm
	shfl.sync.down.b32 %r297, %r298, %r309, %r310, %r311;
	// end inline asm
	mov.b64 	{%r303, %r308}, %rd295;
	// begin inline asm
	shfl.sync.down.b32 %r302, %r303, %r309, %r310, %r311;
	// end inline asm
	// begin inline asm
	shfl.sync.down.b32 %r307, %r308, %r309, %r310, %r311;
	// end inline asm
	mov.b64 	%rd167, {%r302, %r307};
	setp.gt.s32 	%p65, %r231, 23;
	mov.u32 	%r632, %r631;
	mov.u64 	%rd296, %rd295;
	@%p65 bra 	$L__BB4_176;
	setp.lt.s32 	%p66, %r631, %r292;
	mov.u32 	%r632, %r292;
	mov.u64 	%rd296, %rd167;
	@%p66 bra 	$L__BB4_176;
	setp.lt.s32 	%p67, %r292, %r631;
	mov.u32 	%r632, %r631;
	mov.u64 	%rd296, %rd295;
	@%p67 bra 	$L__BB4_176;
	setp.lt.s64 	%p68, %rd295, %rd167;
	selp.b32 	%r632, %r631, %r292, %p68;
	min.s64 	%rd296, %rd295, %rd167;
$L__BB4_176:
	mov.b32 	%r329, 16;
	mov.b32 	%r330, 31;
	mov.b32 	%r331, -1;
	// begin inline asm
	shfl.sync.down.b32 %r312, %r632, %r329, %r330, %r331;
	// end inline asm
	// begin inline asm
	shfl.sync.down.b32 %r317, %r318, %r329, %r330, %r331;
	// end inline asm
	mov.b64 	{%r323, %r328}, %rd296;
	// begin inline asm
	shfl.sync.down.b32 %r322, %r323, %r329, %r330, %r331;
	// end inline asm
	// begin inline asm
	shfl.sync.down.b32 %r327, %r328, %r329, %r330, %r331;
	// end inline asm
	mov.b64 	%rd170, {%r322, %r327};
	setp.gt.s32 	%p69, %r231, 15;
	mov.u32 	%r640, %r632;
	mov.u64 	%rd304, %rd296;
	@%p69 bra 	$L__BB4_180;
	setp.lt.s32 	%p70, %r632, %r312;
	mov.u32 	%r640, %r312;
	mov.u64 	%rd304, %rd170;
	@%p70 bra 	$L__BB4_180;
	setp.lt.s32 	%p71, %r312, %r632;
	mov.u32 	%r640, %r632;
	mov.u64 	%rd304, %rd296;
	@%p71 bra 	$L__BB4_180;
	setp.lt.s64 	%p72, %rd296, %rd170;
	selp.b32 	%r640, %r632, %r312, %p72;
	min.s64 	%rd304, %rd296, %rd170;
$L__BB4_180:
	setp.ne.s32 	%p73, %r231, 0;
	@%p73 bra 	$L__BB4_182;
	shr.u32 	%r332, %r109, 1;
	and.b32  	%r333, %r332, 496;
	mov.u32 	%r334, _ZN6thrust24THRUST_300001_SM_1000_NS8cuda_cub4core6detail5shmemE;
	add.s32 	%r335, %r334, %r333;
	st.shared.u32 	[%r335+8], %r640;
	st.shared.u64 	[%r335+16], %rd304;
$L__BB4_182:
	bar.sync 	0;
	setp.ne.s32 	%p74, %r109, 0;
	@%p74 bra 	$L__BB4_204;
	ld.shared.u32 	%r184, [_ZN6thrust24THRUST_300001_SM_1000_NS8cuda_cub4core6detail5shmemE+24];
	ld.shared.u64 	%rd173, [_ZN6thrust24THRUST_300001_SM_1000_NS8cuda_cub4core6detail5shmemE+32];
	setp.lt.s32 	%p75, %r640, %r184;
	mov.u32 	%r634, %r184;
	mov.u64 	%rd298, %rd173;
	@%p75 bra 	$L__BB4_186;
	setp.lt.s32 	%p76, %r184, %r640;
	mov.u32 	%r634, %r640;
	mov.u64 	%rd298, %rd304;
	@%p76 bra 	$L__BB4_186;
	setp.lt.s64 	%p77, %rd304, %rd173;
	selp.b32 	%r634, %r640, %r184, %p77;
	min.s64 	%rd298, %rd304, %rd173;
$L__BB4_186:
	ld.shared.u32 	%r187, [_ZN6thrust24THRUST_300001_SM_1000_NS8cuda_cub4core6detail5shmemE+40];
	ld.shared.u64 	%rd176, [_ZN6thrust24THRUST_300001_SM_1000_NS8cuda_cub4core6detail5shmemE+48];
	setp.lt.s32 	%p78, %r634, %r187;
	mov.u32 	%r635, %r187;
	mov.u64 	%rd299, %rd176;
	@%p78 bra 	$L__BB4_189;
	setp.lt.s32 	%p79, %r187, %r634;
	mov.u32 	%r635, %r634;
	mov.u64 	%rd299, %rd298;
	@%p79 bra 	$L__BB4_189;
	setp.lt.s64 	%p80, %rd298, %rd176;
	selp.b32 	%r635, %r634, %r187, %p80;
	min.s64 	%rd299, %rd298, %rd176;
$L__BB4_189:
	ld.shared.u32 	%r190, [_ZN6thrust24THRUST_300001_SM_1000_NS8cuda_cub4core6detail5shmemE+56];
	ld.shared.u64 	%rd179, [_ZN6thrust24THRUST_300001_SM_1000_NS8cuda_cub4core6detail5shmemE+64];
	setp.lt.s32 	%p81, %r635, %r190;
	mov.u32 	%r636, %r190;
	mov.u64 	%rd300, %rd179;
	@%p81 bra 	$L__BB4_192;
	setp.lt.s32 	%p82, %r190, %r635;
	mov.u32 	%r636, %r635;
	mov.u64 	%rd300, %rd299;
	@%p82 bra 	$L__BB4_192;
	setp.lt.s64 	%p83, %rd299, %rd179;
	selp.b32 	%r636, %r635, %r190, %p83;
	min.s64 	%rd300, %rd299, %rd179;
$L__BB4_192:
	ld.shared.u32 	%r193, [_ZN6thrust24THRUST_300001_SM_1000_NS8cuda_cub4core6detail5shmemE+72];
	ld.shared.u64 	%rd182, [_ZN6thrust24THRUST_300001_SM_1000_NS8cuda_cub4core6detail5shmemE+80];
	setp.lt.s32 	%p84, %r636, %r193;
	mov.u32 	%r637, %r193;
	mov.u64 	%rd301, %rd182;
	@%p84 bra 	$L__BB4_195;
	setp.lt.s32 	%p85, %r193, %r636;
	mov.u32 	%r637, %r636;
	mov.u64 	%rd301, %rd300;
	@%p85 bra 	$L__BB4_195;
	setp.lt.s64 	%p86, %rd300, %rd182;
	selp.b32 	%r637, %r636, %r193, %p86;
	min.s64 	%rd301, %rd300, %rd182;
$L__BB4_195:
	ld.shared.u32 	%r196, [_ZN6thrust24THRUST_300001_SM_1000_NS8cuda_cub4core6detail5shmemE+88];
	ld.shared.u64 	%rd185, [_ZN6thrust24THRUST_300001_SM_1000_NS8cuda_cub4core6detail5shmemE+96];
	setp.lt.s32 	%p87, %r637, %r196;
	mov.u32 	%r638, %r196;
	mov.u64 	%rd302, %rd185;
	@%p87 bra 	$L__BB4_198;
	setp.lt.s32 	%p88, %r196, %r637;
	mov.u32 	%r638, %r637;
	mov.u64 	%rd302, %rd301;
	@%p88 bra 	$L__BB4_198;
	setp.lt.s64 	%p89, %rd301, %rd185;
	selp.b32 	%r638, %r637, %r196, %p89;
	min.s64 	%rd302, %rd301, %rd185;
$L__BB4_198:
	ld.shared.u32 	%r199, [_ZN6thrust24THRUST_300001_SM_1000_NS8cuda_cub4core6detail5shmemE+104];
	ld.shared.u64 	%rd188, [_ZN6thrust24THRUST_300001_SM_1000_NS8cuda_cub4core6detail5shmemE+112];
	setp.lt.s32 	%p90, %r638, %r199;
	mov.u32 	%r639, %r199;
	mov.u64 	%rd303, %rd188;
	@%p90 bra 	$L__BB4_201;
	setp.lt.s32 	%p91, %r199, %r638;
	mov.u32 	%r639, %r638;
	mov.u64 	%rd303, %rd302;
	@%p91 bra 	$L__BB4_201;
	setp.lt.s64 	%p92, %rd302, %rd188;
	selp.b32 	%r639, %r638, %r199, %p92;
	min.s64 	%rd303, %rd302, %rd188;
$L__BB4_201:
	ld.shared.u32 	%r202, [_ZN6thrust24THRUST_300001_SM_1000_NS8cuda_cub4core6detail5shmemE+120];
	ld.shared.u64 	%rd191, [_ZN6thrust24THRUST_300001_SM_1000_NS8cuda_cub4core6detail5shmemE+128];
	setp.lt.s32 	%p93, %r639, %r202;
	mov.u32 	%r640, %r202;
	mov.u64 	%rd304, %rd191;
	@%p93 bra 	$L__BB4_204;
	setp.lt.s32 	%p94, %r202, %r639;
	mov.u32 	%r640, %r639;
	mov.u64 	%rd304, %rd303;
	@%p94 bra 	$L__BB4_204;
	setp.lt.s64 	%p95, %rd303, %rd191;
	selp.b32 	%r640, %r639, %r202, %p95;
	min.s64 	%rd304, %rd303, %rd191;
$L__BB4_204:
	mov.u32 	%r565, %tid.x;
	setp.ne.s32 	%p212, %r565, 0;
	@%p212 bra 	$L__BB4_206;
	ld.param.u64 	%rd234, [_ZN6thrust24THRUST_300001_SM_1000_NS8cuda_cub4core6detail13_kernel_agentINS1_8__reduce11ReduceAgentINS0_12zip_iteratorIN4cuda3std3__45tupleIJNS0_10device_ptrIiEENS0_17counting_iteratorIlNS0_11use_defaultESF_SF_EEEEEEEPNSB_IJilEEESJ_iNS1_9__extrema9arg_max_fIilNSA_4lessIiEEEEEEJSI_SK_iSP_EEEvDpT0__param_1];
	cvta.to.global.u64 	%rd233, %rd234;
	st.global.u32 	[%rd233], %r640;
	st.global.u64 	[%rd233+8], %rd304;
$L__BB4_206:
	ret;

}
	// .globl	_ZN6thrust24THRUST_300001_SM_1000_NS8cuda_cub4core6detail13_kernel_agentINS1_8__reduce11ReduceAgentINS0_12zip_iteratorIN4cuda3std3__45tupleIJNS0_10device_ptrIiEENS0_17counting_iteratorIlNS0_11use_defaultESF_SF_EEEEEEEPNSB_IJilEEESJ_iNS1_9__extrema9arg_max_fIilNSA_4lessIiEEEEEEJSI_SK_iN3cub18CUB_300001_SM_100013GridEvenShareIiEENSS_9GridQueueIjEESP_EEEvDpT0_
.visible .entry _ZN6thrust24THRUST_300001_SM_1000_NS8cuda_cub4core6detail13_kernel_agentINS1_8__reduce11ReduceAgentINS0_12zip_iteratorIN4cuda3std3__45tupleIJNS0_10device_ptrIiEENS0_17counting_iteratorIlNS0_11use_defaultESF_SF_EEEEEEEPNSB_IJilEEESJ_iNS1_9__extrema9arg_max_fIilNSA_4lessIiEEEEEEJSI_SK_iN3cub18CUB_300001_SM_100013GridEvenShareIiEENSS_9GridQueueIjEESP_EEEvDpT0_(
	.param .align 8 .b8 _ZN6thrust24THRUST_300001_SM_1000_NS8cuda_cub4core6detail13_kernel_agentINS1_8__reduce11ReduceAgentINS0_12zip_iteratorIN4cuda3std3__45tupleIJNS0_10device_ptrIiEENS0_17counting_iteratorIlNS0_11use_defaultESF_SF_EEEEEEEPNSB_IJilEEESJ_iNS1_9__extrema9arg_max_fIilNSA_4lessIiEEEEEEJSI_SK_iN3cub18CUB_300001_SM_100013GridEvenShareIiEENSS_9GridQueueIjEESP_EEEvDpT0__param_0[16],
	.param .u64 .ptr .align 1 _ZN6thrust24THRUST_300001_SM_1000_NS8cuda_cub4core6detail13_kernel_agentINS1_8__reduce11ReduceAgentINS0_12zip_iteratorIN4cuda3std3__45tupleIJNS0_10device_ptrIiEENS0_17counting_iteratorIlNS0_11use_defaultESF_SF_EEEEEEEPNSB_IJilEEESJ_iNS1_9__extrema9arg_max_fIilNSA_4lessIiEEEEEEJSI_SK_iN3cub18CUB_300001_SM_100013GridEvenShareIiEENSS_9GridQueueIjEESP_EEEvDpT0__param_1,
	.param .u32 _ZN6thrust24THRUST_300001_SM_1000_NS8cuda_cub4core6detail13_kernel_agentINS1_8__reduce11ReduceAgentINS0_12zip_iteratorIN4cuda3std3__45tupleIJNS0_10device_ptrIiEENS0_17counting_iteratorIlNS0_11use_defaultESF_SF_EEEEEEEPNSB_IJilEEESJ_iNS1_9__extrema9arg_max_fIilNSA_4lessIiEEEEEEJSI_SK_iN3cub18CUB_300001_SM_100013GridEvenShareIiEENSS_9GridQueueIjEESP_EEEvDpT0__param_2,
	.param .align 4 .b8 _ZN6thrust24THRUST_300001_SM_1000_NS8cuda_cub4core6detail13_kernel_agentINS1_8__reduce11ReduceAgentINS0_12zip_iteratorIN4cuda3std3__45tupleIJNS0_10device_ptrIiEENS0_17counting_iteratorIlNS0_11use_defaultESF_SF_EEEEEEEPNSB_IJilEEESJ_iNS1_9__extrema9arg_max_fIilNSA_4lessIiEEEEEEJSI_SK_iN3cub18CUB_300001_SM_100013GridEvenShareIiEENSS_9GridQueueIjEESP_EEEvDpT0__param_3[40],
	.param .align 8 .b8 _ZN6thrust24THRUST_300001_SM_1000_NS8cuda_cub4core6detail13_kernel_agentINS1_8__reduce11ReduceAgentINS0_12zip_iteratorIN4cuda3std3__45tupleIJNS0_10device_ptrIiEENS0_17counting_iteratorIlNS0_11use_defaultESF_SF_EEEEEEEPNSB_IJilEEESJ_iNS1_9__extrema9arg_max_fIilNSA_4lessIiEEEEEEJSI_SK_iN3cub18CUB_300001_SM_100013GridEvenShareIiEENSS_9GridQueueIjEESP_EEEvDpT0__param_4[8],
	.param .align 1 .b8 _ZN6thrust24THRUST_300001_SM_1000_NS8cuda_cub4core6detail13_kernel_agentINS1_8__reduce11ReduceAgentINS0_12zip_iteratorIN4cuda3std3__45tupleIJNS0_10device_ptrIiEENS0_17counting_iteratorIlNS0_11use_defaultESF_SF_EEEEEEEPNSB_IJilEEESJ_iNS1_9__extrema9arg_max_fIilNSA_4lessIiEEEEEEJSI_SK_iN3cub18CUB_300001_SM_100013GridEvenShareIiEENSS_9GridQueueIjEESP_EEEvDpT0__param_5[1]
)
.maxntid 256
{
	.reg .pred 	%p<215>;
	.reg .b32 	%r<678>;
	.reg .b64 	%rd<286>;

	ld.param.u64 	%rd3, [_ZN6thrust24THRUST_300001_SM_1000_NS8cuda_cub4core6detail13_kernel_agentINS1_8__reduce11ReduceAgentINS0_12zip_iteratorIN4cuda3std3__45tupleIJNS0_10device_ptrIiEENS0_17counting_iteratorIlNS0_11use_defaultESF_SF_EEEEEEEPNSB_IJilEEESJ_iNS1_9__extrema9arg_max_fIilNSA_4lessIiEEEEEEJSI_SK_iN3cub18CUB_300001_SM_100013GridEvenShareIiEENSS_9GridQueueIjEESP_EEEvDpT0__param_0+8];
	ld.param.u64 	%rd181, [_ZN6thrust24THRUST_300001_SM_1000_NS8cuda_cub4core6detail13_kernel_agentINS1_8__reduce11ReduceAgentINS0_12zip_iteratorIN4cuda3std3__45tupleIJNS0_10device_ptrIiEENS0_17counting_iteratorIlNS0_11use_defaultESF_SF_EEEEEEEPNSB_IJilEEESJ_iNS1_9__extrema9arg_max_fIilNSA_4lessIiEEEEEEJSI_SK_iN3cub18CUB_300001_SM_100013GridEvenShareIiEENSS_9GridQueueIjEESP_EEEvDpT0__param_0];
	ld.param.u64 	%rd182, [_ZN6thrust24THRUST_300001_SM_1000_NS8cuda_cub4core6detail13_kernel_agentINS1_8__reduce11ReduceAgentINS0_12zip_iteratorIN4cuda3std3__45tupleIJNS0_10device_ptrIiEENS0_17counting_iteratorIlNS0_11use_defaultESF_SF_EEEEEEEPNSB_IJilEEESJ_iNS1_9__extrema9arg_max_fIilNSA_4lessIiEEEEEEJSI_SK_iN3cub18CUB_300001_SM_100013GridEvenShareIiEENSS_9GridQueueIjEESP_EEEvDpT0__param_4];
	ld.param.u32 	%r235, [_ZN6thrust24THRUST_300001_SM_1000_NS8cuda_cub4core6detail13_kernel_agentINS1_8__reduce11ReduceAgentINS0_12zip_iteratorIN4cuda3std3__45tupleIJNS0_10device_ptrIiEENS0_17counting_iteratorIlNS0_11use_defaultESF_SF_EEEEEEEPNSB_IJilEEESJ_iNS1_9__extrema9arg_max_fIilNSA_4lessIiEEEEEEJSI_SK_iN3cub18CUB_300001_SM_100013GridEvenShareIiEENSS_9GridQueueIjEESP_EEEvDpT0__param_2];
	cvta.to.global.u64 	%rd1, %rd182;
	cvta.to.global.u64 	%rd2, %rd181;
	mov.u32 	%r1, %ctaid.x;
	mul.lo.s32 	%r2, %r1, 1280;
	mov.u32 	%r236, %nctaid.x;
	mul.lo.s32 	%r3, %r236, 1280;
	add.s32 	%r237, %r2, 1280;
	setp.le.s32 	%p1, %r237, %r235;
	@%p1 bra 	$L__BB5_121;
	sub.s32 	%r4, %r235, %r2;
	mov.u32 	%r5, %tid.x;
	setp.ge.s32 	%p98, %r5, %r4;
	mov.b32 	%r613, 0;
	mov.b64 	%rd232, 0;
	mov.u32 	%r601, %r5;
	@%p98 bra 	$L__BB5_3;
	add.s32 	%r367, %r2, %r5;
	cvt.s64.s32 	%rd207, %r367;
	mul.wide.s32 	%rd208, %r367, 4;
	add.s64 	%rd209, %rd2, %rd208;
	add.s64 	%rd232, %rd3, %rd207;
	ld.global.u32 	%r613, [%rd209];
	add.s32 	%r601, %r5, 256;
$L__BB5_3:
	setp.ge.s32 	%p99, %r601, %r4;
	@%p99 bra 	$L__BB5_25;
	not.b32 	%r369, %r601;
	add.s32 	%r370, %r235, %r369;
	sub.s32 	%r10, %r370, %r2;
	and.b32  	%r371, %r10, 768;
	setp.eq.s32 	%p100, %r371, 768;
	@%p100 bra 	$L__BB5_10;
	add.s32 	%r597, %r601, %r2;
	shr.u32 	%r372, %r10, 8;
	add.s32 	%r373, %r372, 1;
	and.b32  	%r374, %r373, 3;
	neg.s32 	%r596, %r374;
$L__BB5_6:
	.pragma "nounroll";
	mov.u64 	%rd6, %rd232;
	mov.u32 	%r16, %r613;
	cvt.s64.s32 	%rd211, %r597;
	add.s64 	%rd7, %rd3, %rd211;
	mul.wide.s32 	%rd212, %r597, 4;
	add.s64 	%rd213, %rd2, %rd212;
	ld.global.u32 	%r17, [%rd213];
	setp.lt.s32 	%p101, %r16, %r17;
	mov.u64 	%rd232, %rd7;
	mov.u32 	%r613, %r17;
	@%p101 bra 	$L__BB5_9;
	setp.lt.s32 	%p102, %r17, %r16;
	mov.u64 	%rd232, %rd6;
	mov.u32 	%r613, %r16;
	@%p102 bra 	$L__BB5_9;
	setp.lt.s64 	%p103, %rd6, %rd7;
	min.s64 	%rd232, %rd6, %rd7;
	selp.b32 	%r613, %r16, %r17, %p103;
$L__BB5_9:
	add.s32 	%r601, %r601, 256;
	add.s32 	%r597, %r597, 256;
	add.s32 	%r596, %r596, 1;
	setp.ne.s32 	%p104, %r596, 0;
	@%p104 bra 	$L__BB5_6;
$L__BB5_10:
	setp.lt.u32 	%p105, %r10, 768;
	@%p105 bra 	$L__BB5_25;
	add.s32 	%r604, %r601, %r2;
	add.s32 	%r607, %r604, 256;
	add.s32 	%r606, %r604, 512;
	add.s32 	%r605, %r604, 768;
	add.s64 	%rd12, %rd2, 2048;
$L__BB5_12:
	cvt.s64.s32 	%rd214, %r607;
	add.s64 	%rd14, %rd3, %rd214;
	cvt.s64.s32 	%rd215, %r606;
	add.s64 	%rd15, %rd3, %rd215;
	cvt.s64.s32 	%rd216, %r605;
	add.s64 	%rd16, %rd3, %rd216;
	cvt.s64.s32 	%rd217, %r604;
	mul.wide.s32 	%rd218, %r604, 4;
	add.s64 	%rd17, %rd12, %rd218;
	add.s64 	%rd18, %rd3, %rd217;
	ld.global.u32 	%r36, [%rd17+-2048];
	setp.lt.s32 	%p106, %r613, %r36;
	mov.u64 	%rd229, %rd18;
	mov.u32 	%r610, %r36;
	@%p106 bra 	$L__BB5_15;
	setp.lt.s32 	%p107, %r36, %r613;
	mov.u64 	%rd229, %rd232;
	mov.u32 	%r610, %r613;
	@%p107 bra 	$L__BB5_15;
	setp.lt.s64 	%p108, %rd232, %rd18;
	min.s64 	%rd229, %rd232, %rd18;
	selp.b32 	%r610, %r613, %r36, %p108;
$L__BB5_15:
	ld.global.u32 	%r39, [%rd17+-1024];
	setp.lt.s32 	%p109, %r610, %r39;
	mov.u64 	%rd230, %rd14;
	mov.u32 	%r611, %r39;
	@%p109 bra 	$L__BB5_18;
	setp.lt.s32 	%p110, %r39, %r610;
	mov.u64 	%rd230, %rd229;
	mov.u32 	%r611, %r610;
	@%p110 bra 	$L__BB5_18;
	setp.lt.s64 	%p111, %rd229, %rd14;
	min.s64 	%rd230, %rd229, %rd14;
	selp.b32 	%r611, %r610, %r39, %p111;
$L__BB5_18:
	ld.global.u32 	%r42, [%rd17];
	setp.lt.s32 	%p112, %r611, %r42;
	mov.u64 	%rd231, %rd15;
	mov.u32 	%r612, %r42;
	@%p112 bra 	$L__BB5_21;
	setp.lt.s32 	%p113, %r42, %r611;
	mov.u64 	%rd231, %rd230;
	mov.u32 	%r612, %r611;
	@%p113 bra 	$L__BB5_21;
	setp.lt.s64 	%p114, %rd230, %rd15;
	min.s64 	%rd231, %rd230, %rd15;
	selp.b32 	%r612, %r611, %r42, %p114;
$L__BB5_21:
	ld.global.u32 	%r45, [%rd17+1024];
	setp.lt.s32 	%p115, %r612, %r45;
	mov.u64 	%rd232, %rd16;
	mov.u32 	%r613, %r45;
	@%p115 bra 	$L__BB5_24;
	setp.lt.s32 	%p116, %r45, %r612;
	mov.u64 	%rd232, %rd231;
	mov.u32 	%r613, %r612;
	@%p116 bra 	$L__BB5_24;
	setp.lt.s64 	%p117, %rd231, %rd16;
	min.s64 	%rd232, %rd231, %rd16;
	selp.b32 	%r613, %r612, %r45, %p117;
$L__BB5_24:
	add.s32 	%r601, %r601, 1024;
	add.s32 	%r607, %r607, 1024;
	add.s32 	%r606, %r606, 1024;
	add.s32 	%r605, %r605, 1024;
	add.s32 	%r604, %r604, 1024;
	setp.lt.s32 	%p118, %r601, %r4;
	@%p118 bra 	$L__BB5_12;
$L__BB5_25:
	setp.lt.s32 	%p119, %r4, 256;
	@%p119 bra 	$L__BB5_70;
	// begin inline asm
	mov.u32 %r488, %laneid;
	// end inline asm
	mov.b32 	%r506, 1;
	mov.b32 	%r507, 31;
	mov.b32 	%r508, -1;
	// begin inline asm
	shfl.sync.down.b32 %r489, %r613, %r506, %r507, %r508;
	// end inline asm
	// begin inline asm
	shfl.sync.down.b32 %r494, %r495, %r506, %r507, %r508;
	// end inline asm
	mov.b64 	{%r500, %r505}, %rd232;
	// begin inline asm
	shfl.sync.down.b32 %r499, %r500, %r506, %r507, %r508;
	// end inline asm
	// begin inline asm
	shfl.sync.down.b32 %r504, %r505, %r506, %r507, %r508;
	// end inline asm
	mov.b64 	%rd28, {%r499, %r504};
	setp.gt.s32 	%p171, %r488, 30;
	mov.u64 	%rd234, %rd232;
	mov.u32 	%r615, %r613;
	@%p171 bra 	$L__BB5_30;
	setp.lt.s32 	%p172, %r613, %r489;
	mov.u64 	%rd234, %rd28;
	mov.u32 	%r615, %r489;
	@%p172 bra 	$L__BB5_30;
	setp.lt.s32 	%p173, %r489, %r613;
	mov.u64 	%rd234, %rd232;
	mov.u32 	%r615, %r613;
	@%p173 bra 	$L__BB5_30;
	setp.lt.s64 	%p174, %rd232, %rd28;
	min.s64 	%rd234, %rd232, %rd28;
	selp.b32 	%r615, %r613, %r489, %p174;
$L__BB5_30:
	mov.b32 	%r526, 2;
	mov.b32 	%r527, 31;
	mov.b32 	%r528, -1;
	// begin inline asm
	shfl.sync.down.b32 %r509, %r615, %r526, %r527, %r528;
	// end inline asm
	// begin inline asm
	shfl.sync.down.b32 %r514, %r515, %r526, %r527, %r528;
	// end inline asm
	mov.b64 	{%r520, %r525}, %rd234;
	// begin inline asm
	shfl.sync.down.b32 %r519, %r520, %r526, %r527, %r528;
	// end inline asm
	// begin inline asm
	shfl.sync.down.b32 %r524, %r525, %r526, %r527, %r528;
	// end inline asm
	mov.b64 	%rd31, {%r519, %r524};
	setp.gt.s32 	%p175, %r488, 29;
	mov.u64 	%rd235, %rd234;
	mov.u32 	%r616, %r615;
	@%p175 bra 	$L__BB5_34;
	setp.lt.s32 	%p176, %r615, %r509;
	mov.u64 	%rd235, %rd31;
	mov.u32 	%r616, %r509;
	@%p176 bra 	$L__BB5_34;
	setp.lt.s32 	%p177, %r509, %r615;
	mov.u64 	%rd235, %rd234;
	mov.u32 	%r616, %r615;
	@%p177 bra 	$L__BB5_34;
	setp.lt.s64 	%p178, %rd234, %rd31;
	min.s64 	%rd235, %rd234, %rd31;
	selp.b32 	%r616, %r615, %r509, %p178;
$L__BB5_34:
	mov.b32 	%r546, 4;
	mov.b32 	%r547, 31;
	mov.b32 	%r548, -1;
	// begin inline asm
	shfl.sync.down.b32 %r529, %r616, %r546, %r547, %r548;
	// end inline asm
	// begin inline asm
	shfl.sync.down.b32 %r534, %r535, %r546, %r547, %r548;
	// end inline asm
	mov.b64 	{%r540, %r545}, %rd235;
	// begin inline asm
	shfl.sync.down.b32 %r539, %r540, %r546, %r547, %r548;
	// end inline asm
	// begin inline asm
	shfl.sync.down.b32 %r544, %r545, %r546, %r547, %r548;
	// end inline asm
	mov.b64 	%rd34, {%r539, %r544};
	setp.gt.s32 	%p179, %r488, 27;
	mov.u64 	%rd236, %rd235;
	mov.u32 	%r617, %r616;
	@%p179 bra 	$L__BB5_38;
	setp.lt.s32 	%p180, %r616, %r529;
	mov.u64 	%rd236, %rd34;
	mov.u32 	%r617, %r529;
	@%p180 bra 	$L__BB5_38;
	setp.lt.s32 	%p181, %r529, %r616;
	mov.u64 	%rd236, %rd235;
	mov.u32 	%r617, %r616;
	@%p181 bra 	$L__BB5_38;
	setp.lt.s64 	%p182, %rd235, %rd34;
	min.s64 	%rd236, %rd235, %rd34;
	selp.b32 	%r617, %r616, %r529, %p182;
$L__BB5_38:
	mov.b32 	%r566, 8;
	mov.b32 	%r567, 31;
	mov.b32 	%r568, -1;
	// begin inline asm
	shfl.sync.down.b32 %r549, %r617, %r566, %r567, %r568;
	// end inline asm
	// begin inline asm
	shfl.sync.down.b32 %r554, %r555, %r566, %r567, %r568;
	// end inline asm
	mov.b64 	{%r560, %r565}, %rd236;
	// begin inline asm
	shfl.sync.down.b32 %r559, %r560, %r566, %r567, %r568;
	// end inline asm
	// begin inline asm
	shfl.sync.down.b32 %r564, %r565, %r566, %r567, %r568;
	// end inline asm
	mov.b64 	%rd37, {%r559, %r564};
	setp.gt.s32 	%p183, %r488, 23;
	mov.u64 	%rd237, %rd236;
	mov.u32 	%r618, %r617;
	@%p183 bra 	$L__BB5_42;
	setp.lt.s32 	%p184, %r617, %r549;
	mov.u64 	%rd237, %rd37;
	mov.u32 	%r618, %r549;
	@%p184 bra 	$L__BB5_42;
	setp.lt.s32 	%p185, %r549, %r617;
	mov.u64 	%rd237, %rd236;
	mov.u32 	%r618, %r617;
	@%p185 bra 	$L__BB5_42;
	setp.lt.s64 	%p186, %rd236, %rd37;
	min.s64 	%rd237, %rd236, %rd37;
	selp.b32 	%r618, %r617, %r549, %p186;
$L__BB5_42:
	mov.b32 	%r586, 16;
	mov.b32 	%r587, 31;
	mov.b32 	%r588, -1;
	// begin inline asm
	shfl.sync.down.b32 %r569, %r618, %r586, %r587, %r588;
	// end inline asm
	// begin inline asm
	shfl.sync.down.b32 %r574, %r575, %r586, %r587, %r588;
	// end inline asm
	mov.b64 	{%r580, %r585}, %rd237;
	// begin inline asm
	shfl.sync.down.b32 %r579, %r580, %r586, %r587, %r588;
	// end inline asm
	// begin inline asm
	shfl.sync.down.b32 %r584, %r585, %r586, %r587, %r588;
	// end inline asm
	mov.b64 	%rd40, {%r579, %r584};
	setp.gt.s32 	%p187, %r488, 15;
	mov.u64 	%rd285, %rd237;
	mov.u32 	%r677, %r618;
	@%p187 bra 	$L__BB5_46;
	setp.lt.s32 	%p188, %r618, %r569;
	mov.u64 	%rd285, %rd40;
	mov.u32 	%r677, %r569;
	@%p188 bra 	$L__BB5_46;
	setp.lt.s32 	%p189, %r569, %r618;
	mov.u64 	%rd285, %rd237;
	mov.u32 	%r677, %r618;
	@%p189 bra 	$L__BB5_46;
	setp.lt.s64 	%p190, %rd237, %rd40;
	min.s64 	%rd285, %rd237, %rd40;
	selp.b32 	%r677, %r618, %r569, %p190;
$L__BB5_46:
	setp.ne.s32 	%p191, %r488, 0;
	@%p191 bra 	$L__BB5_48;
	shr.u32 	%r589, %r5, 1;
	and.b32  	%r590, %r589, 496;
	mov.u32 	%r591, _ZN6thrust24THRUST_300001_SM_1000_NS8cuda_cub4core6detail5shmemE;
	add.s32 	%r592, %r591, %r590;
	st.shared.u32 	[%r592+8], %r677;
	st.shared.u64 	[%r592+16], %rd285;
$L__BB5_48:
	bar.sync 	0;
	setp.ne.s32 	%p192, %r5, 0;
	@%p192 bra 	$L__BB5_208;
	ld.shared.u32 	%r70, [_ZN6thrust24THRUST_300001_SM_1000_NS8cuda_cub4core6detail5shmemE+24];
	ld.shared.u64 	%rd43, [_ZN6thrust24THRUST_300001_SM_1000_NS8cuda_cub4core6detail5shmemE+32];
	setp.lt.s32 	%p193, %r677, %r70;
	mov.u64 	%rd239, %rd43;
	mov.u32 	%r620, %r70;
	@%p193 bra 	$L__BB5_52;
	setp.lt.s32 	%p194, %r70, %r677;
	mov.u64 	%rd239, %rd285;
	mov.u32 	%r620, %r677;
	@%p194 bra 	$L__BB5_52;
	setp.lt.s64 	%p195, %rd285, %rd43;
	min.s64 	%rd239, %rd285, %rd43;
	selp.b32 	%r620, %r677, %r70, %p195;
$L__BB5_52:
	ld.shared.u32 	%r73, [_ZN6thrust24THRUST_300001_SM_1000_NS8cuda_cub4core6detail5shmemE+40];
	ld.shared.u64 	%rd46, [_ZN6thrust24THRUST_300001_SM_1000_NS8cuda_cub4core6detail5shmemE+48];
	setp.lt.s32 	%p196, %r620, %r73;
	mov.u64 	%rd240, %rd46;
	mov.u32 	%r621, %r73;
	@%p196 bra 	$L__BB5_55;
	setp.lt.s32 	%p197, %r73, %r620;
	mov.u64 	%rd240, %rd239;
	mov.u32 	%r621, %r620;
	@%p197 bra 	$L__BB5_55;
	setp.lt.s64 	%p198, %rd239, %rd46;
	min.s64 	%rd240, %rd239, %rd46;
	selp.b32 	%r621, %r620, %r73, %p198;
$L__BB5_55:
	ld.shared.u32 	%r76, [_ZN6thrust24THRUST_300001_SM_1000_NS8cuda_cub4core6detail5shmemE+56];
	ld.shared.u64 	%rd49, [_ZN6thrust24THRUST_300001_SM_1000_NS8cuda_cub4core6detail5shmemE+64];
	setp.lt.s32 	%p199, %r621, %r76;
	mov.u64 	%rd241, %rd49;
	mov.u32 	%r622, %r76;
	@%p199 bra 	$L__BB5_58;
	setp.lt.s32 	%p200, %r76, %r621;
	mov.u64 	%rd241, %rd240;
	mov.u32 	%r622, %r621;
	@%p200 bra 	$L__BB5_58;
	setp.lt.s64 	%p201, %rd240, %rd49;
	min.s64 	%rd241, %rd240, %rd49;
	selp.b32 	%r622, %r621, %r76, %p201;
$L__BB5_58:
	ld.shared.u32 	%r79, [_ZN6thrust24THRUST_300001_SM_1000_NS8cuda_cub4core6detail5shmemE+72];
	ld.shared.u64 	%rd52, [_ZN6thrust24THRUST_300001_SM_1000_NS8cuda_cub4core6detail5shmemE+80];
	setp.lt.s32 	%p202, %r622, %r79;
	mov.u64 	%rd242, %rd52;
	mov.u32 	%r623, %r79;
	@%p202 bra 	$L__BB5_61;
	setp.lt.s32 	%p203, %r79, %r622;
	mov.u64 	%rd242, %rd241;
	mov.u32 	%r623, %r622;
	@%p203 bra 	$L__BB5_61;
	setp.lt.s64 	%p204, %rd241, %rd52;
	min.s64 	%rd242, %rd241, %rd52;
	selp.b32 	%r623, %r622, %r79, %p204;
$L__BB5_61:
	ld.shared.u32 	%r82, [_ZN6thrust24THRUST_300001_SM_1000_NS8cuda_cub4core6detail5shmemE+88];
	ld.shared.u64 	%rd55, [_ZN6thrust24THRUST_300001_SM_1000_NS8cuda_cub4core6detail5shmemE+96];
	setp.lt.s32 	%p205, %r623, %r82;
	mov.u32 	%r624, %r82;
	mov.u64 	%rd243, %rd55;
	@%p205 bra 	$L__BB5_64;
	setp.lt.s32 	%p206, %r82, %r623;
	mov.u32 	%r624, %r623;
	mov.u64 	%rd243, %rd242;
	@%p206 bra 	$L__BB5_64;
	setp.lt.s64 	%p207, %rd242, %rd55;
	selp.b32 	%r624, %r623, %r82, %p207;
	min.s64 	%rd243, %rd242, %rd55;
$L__BB5_64:
	ld.shared.u32 	%r85, [_ZN6thrust24THRUST_300001_SM_1000_NS8cuda_cub4core6detail5shmemE+104];
	ld.shared.u64 	%rd58, [_ZN6thrust24THRUST_300001_SM_1000_NS8cuda_cub4core6detail5shmemE+112];
	setp.lt.s32 	%p208, %r624, %r85;
	mov.u32 	%r625, %r85;
	mov.u64 	%rd244, %rd58;
	@%p208 bra 	$L__BB5_67;
	setp.lt.s32 	%p209, %r85, %r624;
	mov.u32 	%r625, %r624;
	mov.u64 	%rd244, %rd243;
	@%p209 bra 	$L__BB5_67;
	setp.lt.s64 	%p210, %rd243, %rd58;
	selp.b32 	%r625, %r624, %r85, %p210;
	min.s64 	%rd244, %rd243, %rd58;
$L__BB5_67:
	ld.shared.u32 	%r88, [_ZN6thrust24THRUST_300001_SM_1000_NS8cuda_cub4core6detail5shmemE+120];
	ld.shared.u64 	%rd61, [_ZN6thrust24THRUST_300001_SM_1000_NS8cuda_cub4core6detail5shmemE+128];
	setp.lt.s32 	%p211, %r625, %r88;
	mov.u32 	%r677, %r88;
	mov.u64 	%rd285, %rd61;
	@%p211 bra 	$L__BB5_208;
	setp.lt.s32 	%p212, %r88, %r625;
	mov.u32 	%r677, %r625;
	mov.u64 	%rd285, %rd244;
	@%p212 bra 	$L__BB5_208;
	setp.lt.s64 	%p213, %rd244, %rd61;
	selp.b32 	%r677, %r625, %r88, %p213;
	min.s64 	%rd285, %rd244, %rd61;
	bra.uni 	$L__BB5_208;
$L__BB5_70:
	// begin inline asm
	mov.u32 %r375, %laneid;
	// end inline asm
	and.b32  	%r396, %r5, 992;
	add.s32 	%r397, %r396, 32;
	setp.gt.s32 	%p120, %r397, %r4;
	not.b32 	%r398, %r396;
	add.s32 	%r399, %r4, %r398;
	selp.b32 	%r394, %r399, 31, %p120;
	mov.b32 	%r393, 1;
	mov.b32 	%r395, -1;
	// begin inline asm
	shfl.sync.down.b32 %r376, %r613, %r393, %r394, %r395;
	// end inline asm
	// begin inline asm
	shfl.sync.down.b32 %r381, %r382, %r393, %r394, %r395;
	// end inline asm
	mov.b64 	{%r387, %r392}, %rd232;
	// begin inline asm
	shfl.sync.down.b32 %r386, %r387, %r393, %r394, %r395;
	// end inline asm
	// begin inline asm
	shfl.sync.down.b32 %r391, %r392, %r393, %r394, %r395;
	// end inline asm
	mov.b64 	%rd63, {%r386, %r391};
	setp.ge.s32 	%p121, %r375, %r394;
	mov.u32 	%r626, %r613;
	mov.u64 	%rd245, %rd232;
	@%p121 bra 	$L__BB5_74;
	setp.lt.s32 	%p122, %r613, %r376;
	mov.u32 	%r626, %r376;
	mov.u64 	%rd245, %rd63;
	@%p122 bra 	$L__BB5_74;
	setp.lt.s32 	%p123, %r376, %r613;
	mov.u32 	%r626, %r613;
	mov.u64 	%rd245, %rd232;
	@%p123 bra 	$L__BB5_74;
	setp.lt.s64 	%p124, %rd232, %rd63;
	selp.b32 	%r626, %r613, %r376, %p124;
	min.s64 	%rd245, %rd232, %rd63;
$L__BB5_74:
	mov.b32 	%r417, 2;
	mov.b32 	%r419, -1;
	// begin inline asm
	shfl.sync.down.b32 %r400, %r626, %r417, %r394, %r419;
	// end inline asm
	// begin inline asm
	shfl.sync.down.b32 %r405, %r406, %r417, %r394, %r419;
	// end inline asm
	mov.b64 	{%r411, %r416}, %rd245;
	// begin inline asm
	shfl.sync.down.b32 %r410, %r411, %r417, %r394, %r419;
	// end inline asm
	// begin inline asm
	shfl.sync.down.b32 %r415, %r416, %r417, %r394, %r419;
	// end inline asm
	mov.b64 	%rd66, {%r410, %r415};
	add.s32 	%r420, %r375, 2;
	setp.gt.s32 	%p125, %r420, %r394;
	mov.u32 	%r627, %r626;
	mov.u64 	%rd246, %rd245;
	@%p125 bra 	$L__BB5_78;
	setp.lt.s32 	%p126, %r626, %r400;
	mov.u32 	%r627, %r400;
	mov.u64 	%rd246, %rd66;
	@%p126 bra 	$L__BB5_78;
	setp.lt.s32 	%p127, %r400, %r626;
	mov.u32 	%r627, %r626;
	mov.u64 	%rd246, %rd245;
	@%p127 bra 	$L__BB5_78;
	setp.lt.s64 	%p128, %rd245, %rd66;
	selp.b32 	%r627, %r626, %r400, %p128;
	min.s64 	%rd246, %rd245, %rd66;
$L__BB5_78:
	mov.b32 	%r438, 4;
	mov.b32 	%r440, -1;
	// begin inline asm
	shfl.sync.down.b32 %r421, %r627, %r438, %r394, %r440;
	// end inline asm
	// begin inline asm
	shfl.sync.down.b32 %r426, %r427, %r438, %r394, %r440;
	// end inline asm
	mov.b64 	{%r432, %r437}, %rd246;
	// begin inline asm
	shfl.sync.down.b32 %r431, %r432, %r438, %r394, %r440;
	// end inline asm
	// begin inline asm
	shfl.sync.down.b32 %r436, %r437, %r438, %r394, %r440;
	// end inline asm
	mov.b64 	%rd69, {%r431, %r436};
	add.s32 	%r441, %r375, 4;
	setp.gt.s32 	%p129, %r441, %r394;
	mov.u32 	%r628, %r627;
	mov.u64 	%rd247, %rd246;
	@%p129 bra 	$L__BB5_82;
	setp.lt.s32 	%p130, %r627, %r421;
	mov.u32 	%r628, %r421;
	mov.u64 	%rd247, %rd69;
	@%p130 bra 	$L__BB5_82;
	setp.lt.s32 	%p131, %r421, %r627;
	mov.u32 	%r628, %r627;
	mov.u64 	%rd247, %rd246;
	@%p131 bra 	$L__BB5_82;
	setp.lt.s64 	%p132, %rd246, %rd69;
	selp.b32 	%r628, %r627, %r421, %p132;
	min.s64 	%rd247, %rd246, %rd69;
$L__BB5_82:
	mov.b32 	%r459, 8;
	mov.b32 	%r461, -1;
	// begin inline asm
	shfl.sync.down.b32 %r442, %r628, %r459, %r394, %r461;
	// end inline asm
	// begin inline asm
	shfl.sync.down.b32 %r447, %r448, %r459, %r394, %r461;
	// end inline asm
	mov.b64 	{%r453, %r458}, %rd247;
	// begin inline asm
	shfl.sync.down.b32 %r452, %r453, %r459, %r394, %r461;
	// end inline asm
	// begin inline asm
	shfl.sync.down.b32 %r457, %r458, %r459, %r394, %r461;
	// end inline asm
	mov.b64 	%rd72, {%r452, %r457};
	add.s32 	%r462, %r375, 8;
	setp.gt.s32 	%p133, %r462, %r394;
	mov.u32 	%r629, %r628;
	mov.u64 	%rd248, %rd247;
	@%p133 bra 	$L__BB5_86;
	setp.lt.s32 	%p134, %r628, %r442;
	mov.u32 	%r629, %r442;
	mov.u64 	%rd248, %rd72;
	@%p134 bra 	$L__BB5_86;
	setp.lt.s32 	%p135, %r442, %r628;
	mov.u32 	%r629, %r628;
	mov.u64 	%rd248, %rd247;
	@%p135 bra 	$L__BB5_86;
	setp.lt.s64 	%p136, %rd247, %rd72;
	selp.b32 	%r629, %r628, %r442, %p136;
	min.s64 	%rd248, %rd247, %rd72;
$L__BB5_86:
	mov.b32 	%r480, 16;
	mov.b32 	%r482, -1;
	// begin inline asm
	shfl.sync.down.b32 %r463, %r629, %r480, %r394, %r482;
	// end inline asm
	// begin inline asm
	shfl.sync.down.b32 %r468, %r469, %r480, %r394, %r482;
	// end inline asm
	mov.b64 	{%r474, %r479}, %rd248;
	// begin inline asm
	shfl.sync.down.b32 %r473, %r474, %r480, %r394, %r482;
	// end inline asm
	// begin inline asm
	shfl.sync.down.b32 %r478, %r479, %r480, %r394, %r482;
	// end inline asm
	mov.b64 	%rd75, {%r473, %r478};
	add.s32 	%r483, %r375, 16;
	setp.gt.s32 	%p137, %r483, %r394;
	mov.u32 	%r677, %r629;
	mov.u64 	%rd285, %rd248;
	@%p137 bra 	$L__BB5_90;
	setp.lt.s32 	%p138, %r629, %r463;
	mov.u32 	%r677, %r463;
	mov.u64 	%rd285, %rd75;
	@%p138 bra 	$L__BB5_90;
	setp.lt.s32 	%p139, %r463, %r629;
	mov.u32 	%r677, %r629;
	mov.u64 	%rd285, %rd248;
	@%p139 bra 	$L__BB5_90;
	setp.lt.s64 	%p140, %rd248, %rd75;
	selp.b32 	%r677, %r629, %r463, %p140;
	min.s64 	%rd285, %rd248, %rd75;
$L__BB5_90:
	setp.ne.s32 	%p141, %r375, 0;
	@%p141 bra 	$L__BB5_92;
	shr.u32 	%r484, %r5, 1;
	and.b32  	%r485, %r484, 496;
	mov.u32 	%r486, _ZN6thrust24THRUST_300001_SM_1000_NS8cuda_cub4core6detail5shmemE;
	add.s32 	%r487, %r486, %r485;
	st.shared.u32 	[%r487+8], %r677;
	st.shared.u64 	[%r487+16], %rd285;
$L__BB5_92:
	bar.sync 	0;
	setp.ne.s32 	%p142, %r5, 0;
	@%p142 bra 	$L__BB5_208;
	setp.lt.s32 	%p143, %r4, 33;
	mov.u32 	%r631, %r677;
	mov.u64 	%rd250, %rd285;
	@%p143 bra 	$L__BB5_97;
	ld.shared.u32 	%r107, [_ZN6thrust24THRUST_300001_SM_1000_NS8cuda_cub4core6detail5shmemE+24];
	ld.shared.u64 	%rd78, [_ZN6thrust24THRUST_300001_SM_1000_NS8cuda_cub4core6detail5shmemE+32];
	setp.lt.s32 	%p144, %r677, %r107;
	mov.u32 	%r631, %r107;
	mov.u64 	%rd250, %rd78;
	@%p144 bra 	$L__BB5_97;
	setp.lt.s32 	%p145, %r107, %r677;
	mov.u32 	%r631, %r677;
	mov.u64 	%rd250, %rd285;
	@%p145 bra 	$L__BB5_97;
	setp.lt.s64 	%p146, %rd285, %rd78;
	selp.b32 	%r631, %r677, %r107, %p146;
	min.s64 	%rd250, %rd285, %rd78;
$L__BB5_97:
	setp.lt.s32 	%p147, %r4, 65;
	mov.u32 	%r632, %r631;
	mov.u64 	%rd251, %rd250;
	@%p147 bra 	$L__BB5_101;
	ld.shared.u32 	%r110, [_ZN6thrust24THRUST_300001_SM_1000_NS8cuda_cub4core6detail5shmemE+40];
	ld.shared.u64 	%rd81, [_ZN6thrust24THRUST_300001_SM_1000_NS8cuda_cub4core6detail5shmemE+48];
	setp.lt.s32 	%p148, %r631, %r110;
	mov.u32 	%r632, %r110;
	mov.u64 	%rd251, %rd81;
	@%p148 bra 	$L__BB5_101;
	setp.lt.s32 	%p149, %r110, %r631;
	mov.u32 	%r632, %r631;
	mov.u64 	%rd251, %rd250;
	@%p149 bra 	$L__BB5_101;
	setp.lt.s64 	%p150, %rd250, %rd81;
	selp.b32 	%r632, %r631, %r110, %p150;
	min.s64 	%rd251, %rd250, %rd81;
$L__BB5_101:
	setp.lt.s32 	%p151, %r4, 97;
	mov.u32 	%r633, %r632;
	mov.u64 	%rd252, %rd251;
	@%p151 bra 	$L__BB5_105;
	ld.shared.u32 	%r113, [_ZN6thrust24THRUST_300001_SM_1000_NS8cuda_cub4core6detail5shmemE+56];
	ld.shared.u64 	%rd84, [_ZN6thrust24THRUST_300001_SM_1000_NS8cuda_cub4core6detail5shmemE+64];
	setp.lt.s32 	%p152, %r632, %r113;
	mov.u32 	%r633, %r113;
	mov.u64 	%rd252, %rd84;
	@%p152 bra 	$L__BB5_105;
	setp.lt.s32 	%p153, %r113, %r632;
	mov.u32 	%r633, %r632;
	mov.u64 	%rd252, %rd251;
	@%p153 bra 	$L__BB5_105;
	setp.lt.s64 	%p154, %rd251, %rd84;
	selp.b32 	%r633, %r632, %r113, %p154;
	min.s64 	%rd252, %rd251, %rd84;
$L__BB5_105:
	setp.lt.s32 	%p155, %r4, 129;
	mov.u32 	%r634, %r633;
	mov.u64 	%rd253, %rd252;
	@%p155 bra 	$L__BB5_109;
	ld.shared.u32 	%r116, [_ZN6thrust24THRUST_300001_SM_1000_NS8cuda_cub4core6detail5shmemE+72];
	ld.shared.u64 	%rd87, [_ZN6thrust24THRUST_300001_SM_1000_NS8cuda_cub4core6detail5shmemE+80];
	setp.lt.s32 	%p156, %r633, %r116;
	mov.u32 	%r634, %r116;
	mov.u64 	%rd253, %rd87;
	@%p156 bra 	$L__BB5_109;
	setp.lt.s32 	%p157, %r116, %r633;
	mov.u32 	%r634, %r633;
	mov.u64 	%rd253, %rd252;
	@%p157 bra 	$L__BB5_109;
	setp.lt.s64 	%p158, %rd252, %rd87;
	selp.b32 	%r634, %r633, %r116, %p158;
	min.s64 	%rd253, %rd252, %rd87;
$L__BB5_109:
	setp.lt.s32 	%p159, %r4, 161;
	mov.u32 	%r635, %r634;
	mov.u64 	%rd254, %rd253;
	@%p159 bra 	$L__BB5_113;
	ld.shared.u32 	%r119, [_ZN6thrust24THRUST_300001_SM_1000_NS8cuda_cub4core6detail5shmemE+88];
	ld.shared.u64 	%rd90, [_ZN6thrust24THRUST_300001_SM_1000_NS8cuda_cub4core6detail5shmemE+96];
	setp.lt.s32 	%p160, %r634, %r119;
	mov.u32 	%r635, %r119;
	mov.u64 	%rd254, %rd90;
	@%p160 bra 	$L__BB5_113;
	setp.lt.s32 	%p161, %r119, %r634;
	mov.u32 	%r635, %r634;
	mov.u64 	%rd254, %rd253;
	@%p161 bra 	$L__BB5_113;
	setp.lt.s64 	%p162, %rd253, %rd90;
	selp.b32 	%r635, %r634, %r119, %p162;
	min.s64 	%rd254, %rd253, %rd90;
$L__BB5_113:
	setp.lt.s32 	%p163, %r4, 193;
	mov.u32 	%r636, %r635;
	mov.u64 	%rd255, %rd254;
	@%p163 bra 	$L__BB5_117;
	ld.shared.u32 	%r122, [_ZN6thrust24THRUST_300001_SM_1000_NS8cuda_cub4core6detail5shmemE+104];
	ld.shared.u64 	%rd93, [_ZN6thrust24THRUST_300001_SM_1000_NS8cuda_cub4core6detail5shmemE+112];
	setp.lt.s32 	%p164, %r635, %r122;
	mov.u32 	%r636, %r122;
	mov.u64 	%rd255, %rd93;
	@%p164 bra 	$L__BB5_117;
	setp.lt.s32 	%p165, %r122, %r635;
	mov.u32 	%r636, %r635;
	mov.u64 	%rd255, %rd254;
	@%p165 bra 	$L__BB5_117;
	setp.lt.s64 	%p166, %rd254, %rd93;
	selp.b32 	%r636, %r635, %r122, %p166;
	min.s64 	%rd255, %rd254, %rd93;
$L__BB5_117:
	setp.lt.s32 	%p167, %r4, 225;
	mov.u32 	%r677, %r636;
	mov.u64 	%rd285, %rd255;
	@%p167 bra 	$L__BB5_208;
	ld.shared.u32 	%r125, [_ZN6thrust24THRUST_300001_SM_1000_NS8cuda_cub4core6detail5shmemE+120];
	ld.shared.u64 	%rd96, [_ZN6thrust24THRUST_300001_SM_1000_NS8cuda_cub4core6detail5shmemE+128];
	setp.lt.s32 	%p168, %r636, %r125;
	mov.u32 	%r677, %r125;
	mov.u64 	%rd285, %rd96;
	@%p168 bra 	$L__BB5_208;
	setp.lt.s32 	%p169, %r125, %r636;
	mov.u32 	%r677, %r636;
	mov.u64 	%rd285, %rd255;
	@%p169 bra 	$L__BB5_208;
	setp.lt.s64 	%p170, %rd255, %rd96;
	selp.b32 	%r677, %r636, %r125, %p170;
	min.s64 	%rd285, %rd255, %rd96;
	bra.uni 	$L__BB5_208;
$L__BB5_121:
	mov.u32 	%r127, %tid.x;
	cvt.s64.s32 	%rd183, %r2;
	add.s64 	%rd98, %rd3, %rd183;
	cvt.u64.u32 	%rd99, %r127;
	add.s64 	%rd184, %rd99, %rd183;
	shl.b64 	%rd185, %rd184, 2;
	add.s64 	%rd186, %rd2, %rd185;
	ld.global.u32 	%r238, [%rd186];
	add.s32 	%r239, %r127, 256;
	cvt.u64.u32 	%rd187, %r239;
	ld.global.u32 	%r240, [%rd186+1024];
	add.s32 	%r241, %r127, 512;
	cvt.u64.u32 	%rd188, %r241;
	ld.global.u32 	%r242, [%rd186+2048];
	add.s32 	%r243, %r127, 768;
	cvt.u64.u32 	%rd189, %r243;
	ld.global.u32 	%r244, [%rd186+3072];
	or.b32  	%r245, %r127, 1024;
	cvt.u64.u32 	%rd100, %r245;
	add.s64 	%rd273, %rd98, %rd100;
	ld.global.u32 	%r665, [%rd186+4096];
	setp.lt.s32 	%p2, %r238, %r240;
	max.s32 	%r246, %r238, %r240;
	selp.b64 	%rd190, %rd187, %rd99, %p2;
	setp.lt.s32 	%p3, %r246, %r242;
	max.s32 	%r247, %r246, %r242;
	selp.b64 	%rd191, %rd188, %rd190, %p3;
	setp.lt.s32 	%p4, %r247, %r244;
	max.s32 	%r129, %r247, %r244;
	selp.b64 	%rd102, %rd189, %rd191, %p4;
	setp.lt.s32 	%p5, %r129, %r665;
	@%p5 bra 	$L__BB5_123;
	setp.lt.s32 	%p6, %r665, %r129;
	setp.lt.u64 	%p7, %rd102, %rd100;
	or.pred  	%p8, %p6, %p7;
	selp.b32 	%r665, %r129, %r665, %p8;
	add.s64 	%rd192, %rd98, %rd102;
	selp.b64 	%rd273, %rd192, %rd273, %p8;
$L__BB5_123:
	setp.le.s32 	%p9, %r235, %r3;
	@%p9 bra 	$L__BB5_164;
	setp.ne.s32 	%p10, %r127, 0;
	@%p10 bra 	$L__BB5_126;
	atom.global.add.u32 	%r248, [%rd1+4], 1280;
	add.s32 	%r249, %r248, %r3;
	st.shared.u32 	[_ZN6thrust24THRUST_300001_SM_1000_NS8cuda_cub4core6detail5shmemE+152], %r249;
$L__BB5_126:
	bar.sync 	0;
	ld.shared.u32 	%r646, [_ZN6thrust24THRUST_300001_SM_1000_NS8cuda_cub4core6detail5shmemE+152];
	add.s32 	%r250, %r646, 1280;
	setp.gt.s32 	%p11, %r250, %r235;
	@%p11 bra 	$L__BB5_141;
	mov.u32 	%r639, %r665;
	mov.u64 	%rd257, %rd273;
$L__BB5_128:
	cvt.s64.s32 	%rd193, %r646;
	add.s64 	%rd194, %rd99, %rd193;
	shl.b64 	%rd195, %rd194, 2;
	add.s64 	%rd196, %rd2, %rd195;
	add.s64 	%rd258, %rd194, %rd3;
	ld.global.u32 	%r640, [%rd196];
	add.s64 	%rd259, %rd258, 256;
	ld.global.u32 	%r641, [%rd196+1024];
	add.s64 	%rd260, %rd258, 512;
	ld.global.u32 	%r642, [%rd196+2048];
	add.s64 	%rd261, %rd258, 768;
	ld.global.u32 	%r643, [%rd196+3072];
	add.s64 	%rd273, %rd258, 1024;
	ld.global.u32 	%r665, [%rd196+4096];
	setp.lt.s32 	%p12, %r639, %r640;
	@%p12 bra 	$L__BB5_130;
	setp.lt.s32 	%p13, %r640, %r639;
	setp.lt.s64 	%p14, %rd257, %rd258;
	or.pred  	%p15, %p13, %p14;
	selp.b32 	%r640, %r639, %r640, %p15;
	selp.b64 	%rd258, %rd257, %rd258, %p15;
$L__BB5_130:
	setp.lt.s32 	%p16, %r640, %r641;
	@%p16 bra 	$L__BB5_132;
	setp.lt.s32 	%p17, %r641, %r640;
	setp.lt.s64 	%p18, %rd258, %rd259;
	or.pred  	%p19, %p17, %p18;
	selp.b32 	%r641, %r640, %r641, %p19;
	selp.b64 	%rd259, %rd258, %rd259, %p19;
$L__BB5_132:
	setp.lt.s32 	%p20, %r641, %r642;
	@%p20 bra 	$L__BB5_134;
	setp.lt.s32 	%p21, %r642, %r641;
	setp.lt.s64 	%p22, %rd259, %rd260;
	or.pred  	%p23, %p21, %p22;
	selp.b32 	%r642, %r641, %r642, %p23;
	selp.b64 	%rd260, %rd259, %rd260, %p23;
$L__BB5_134:
	setp.lt.s32 	%p24, %r642, %r643;
	@%p24 bra 	$L__BB5_136;
	setp.lt.s32 	%p25, %r643, %r642;
	setp.lt.s64 	%p26, %rd260, %rd261;
	or.pred  	%p27, %p25, %p26;
	selp.b32 	%r643, %r642, %r643, %p27;
	selp.b64 	%rd261, %rd260, %rd261, %p27;
$L__BB5_136:
	setp.lt.s32 	%p28, %r643, %r665;
	@%p28 bra 	$L__BB5_138;
	setp.lt.s32 	%p29, %r665, %r643;
	setp.lt.s64 	%p30, %rd261, %rd273;
	or.pred  	%p31, %p29, %p30;
	selp.b32 	%r665, %r643, %r665, %p31;
	selp.b64 	%rd273, %rd261, %rd273, %p31;
$L__BB5_138:
	setp.ne.s32 	%p32, %r127, 0;
	bar.sync 	0;
	@%p32 bra 	$L__BB5_140;
	atom.global.add.u32 	%r251, [%rd1+4], 1280;
	add.s32 	%r252, %r251, %r3;
	st.shared.u32 	[_ZN6thrust24THRUST_300001_SM_1000_NS8cuda_cub4core6detail5shmemE+152], %r252;
$L__BB5_140:
	bar.sync 	0;
	ld.shared.u32 	%r646, [_ZN6thrust24THRUST_300001_SM_1000_NS8cuda_cub4core6detail5shmemE+152];
	add.s32 	%r253, %r646, 1280;
	setp.le.s32 	%p33, %r253, %r235;
	mov.u32 	%r639, %r665;
	mov.u64 	%rd257, %rd273;
	@%p33 bra 	$L__BB5_128;
$L__BB5_141:
	setp.le.s32 	%p34, %r235, %r646;
	@%p34 bra 	$L__BB5_164;
	sub.s32 	%r153, %r235, %r646;
	setp.ge.s32 	%p35, %r127, %r153;
	@%p35 bra 	$L__BB5_164;
	not.b32 	%r255, %r127;
	add.s32 	%r256, %r235, %r255;
	sub.s32 	%r154, %r256, %r646;
	and.b32  	%r257, %r154, 768;
	setp.eq.s32 	%p36, %r257, 768;
	mov.u32 	%r652, %r127;
	@%p36 bra 	$L__BB5_149;
	add.s32 	%r648, %r127, %r646;
	shr.u32 	%r258, %r154, 8;
	add.s32 	%r259, %r258, 1;
	and.b32  	%r260, %r259, 3;
	neg.s32 	%r647, %r260;
	mov.u32 	%r652, %r127;
$L__BB5_145:
	.pragma "nounroll";
	mov.u64 	%rd122, %rd273;
	mov.u32 	%r160, %r665;
	cvt.s64.s32 	%rd198, %r648;
	add.s64 	%rd123, %rd3, %rd198;
	mul.wide.s32 	%rd199, %r648, 4;
	add.s64 	%rd200, %rd2, %rd199;
	ld.global.u32 	%r161, [%rd200];
	setp.lt.s32 	%p37, %r160, %r161;
	mov.u32 	%r665, %r161;
	mov.u64 	%rd273, %rd123;
	@%p37 bra 	$L__BB5_148;
	setp.lt.s32 	%p38, %r161, %r160;
	mov.u32 	%r665, %r160;
	mov.u64 	%rd273, %rd122;
	@%p38 bra 	$L__BB5_148;
	setp.lt.s64 	%p39, %rd122, %rd123;
	selp.b32 	%r665, %r160, %r161, %p39;
	min.s64 	%rd273, %rd122, %rd123;
$L__BB5_148:
	add.s32 	%r652, %r652, 256;
	add.s32 	%r648, %r648, 256;
	add.s32 	%r647, %r647, 1;
	setp.ne.s32 	%p40, %r647, 0;
	@%p40 bra 	$L__BB5_145;
$L__BB5_149:
	setp.lt.u32 	%p41, %r154, 768;
	@%p41 bra 	$L__BB5_164;
	add.s32 	%r655, %r652, %r646;
	add.s32 	%r658, %r655, 256;
	add.s32 	%r657, %r655, 512;
	add.s32 	%r656, %r655, 768;
	add.s64 	%rd128, %rd2, 2048;
$L__BB5_151:
	cvt.s64.s32 	%rd201, %r658;
	add.s64 	%rd130, %rd3, %rd201;
	cvt.s64.s32 	%rd202, %r657;
	add.s64 	%rd131, %rd3, %rd202;
	cvt.s64.s32 	%rd203, %r656;
	add.s64 	%rd132, %rd3, %rd203;
	cvt.s64.s32 	%rd204, %r655;
	mul.wide.s32 	%rd205, %r655, 4;
	add.s64 	%rd133, %rd128, %rd205;
	add.s64 	%rd134, %rd3, %rd204;
	ld.global.u32 	%r180, [%rd133+-2048];
	setp.lt.s32 	%p42, %r665, %r180;
	mov.u32 	%r661, %r180;
	mov.u64 	%rd269, %rd134;
	@%p42 bra 	$L__BB5_154;
	setp.lt.s32 	%p43, %r180, %r665;
	mov.u32 	%r661, %r665;
	mov.u64 	%rd269, %rd273;
	@%p43 bra 	$L__BB5_154;
	setp.lt.s64 	%p44, %rd273, %rd134;
	selp.b32 	%r661, %r665, %r180, %p44;
	min.s64 	%rd269, %rd273, %rd134;
$L__BB5_154:
	ld.global.u32 	%r183, [%rd133+-1024];
	setp.lt.s32 	%p45, %r661, %r183;
	mov.u32 	%r662, %r183;
	mov.u64 	%rd270, %rd130;
	@%p45 bra 	$L__BB5_157;
	setp.lt.s32 	%p46, %r183, %r661;
	mov.u32 	%r662, %r661;
	mov.u64 	%rd270, %rd269;
	@%p46 bra 	$L__BB5_157;
	setp.lt.s64 	%p47, %rd269, %rd130;
	selp.b32 	%r662, %r661, %r183, %p47;
	min.s64 	%rd270, %rd269, %rd130;
$L__BB5_157:
	ld.global.u32 	%r186, [%rd133];
	setp.lt.s32 	%p48, %r662, %r186;
	mov.u32 	%r663, %r186;
	mov.u64 	%rd271, %rd131;
	@%p48 bra 	$L__BB5_160;
	setp.lt.s32 	%p49, %r186, %r662;
	mov.u32 	%r663, %r662;
	mov.u64 	%rd271, %rd270;
	@%p49 bra 	$L__BB5_160;
	setp.lt.s64 	%p50, %rd270, %rd131;
	selp.b32 	%r663, %r662, %r186, %p50;
	min.s64 	%rd271, %rd270, %rd131;
$L__BB5_160:
	ld.global.u32 	%r189, [%rd133+1024];
	setp.lt.s32 	%p51, %r663, %r189;
	mov.u32 	%r665, %r189;
	mov.u64 	%rd273, %rd132;
	@%p51 bra 	$L__BB5_163;
	setp.lt.s32 	%p52, %r189, %r663;
	mov.u32 	%r665, %r663;
	mov.u64 	%rd273, %rd271;
	@%p52 bra 	$L__BB5_163;
	setp.lt.s64 	%p53, %rd271, %rd132;
	selp.b32 	%r665, %r663, %r189, %p53;
	min.s64 	%rd273, %rd271, %rd132;
$L__BB5_163:
	add.s32 	%r652, %r652, 1024;
	add.s32 	%r658, %r658, 1024;
	add.s32 	%r657, %r657, 1024;
	add.s32 	%r656, %r656, 1024;
	add.s32 	%r655, %r655, 1024;
	setp.lt.s32 	%p54, %r652, %r153;
	@%p54 bra 	$L__BB5_151;
$L__BB5_164:
	// begin inline asm
	mov.u32 %r261, %laneid;
	// end inline asm
	mov.b32 	%r279, 1;
	mov.b32 	%r280, 31;
	mov.b32 	%r281, -1;
	// begin inline asm
	shfl.sync.down.b32 %r262, %r665, %r279, %r280, %r281;
	// end inline asm
	// begin inline asm
	shfl.sync.down.b32 %r267, %r268, %r279, %r280, %r281;
	// end inline asm
	mov.b64 	{%r273, %r278}, %rd273;
	// begin inline asm
	shfl.sync.down.b32 %r272, %r273, %r279, %r280, %r281;
	// end inline asm
	// begin inline asm
	shfl.sync.down.b32 %r277, %r278, %r279, %r280, %r281;
	// end inline asm
	mov.b64 	%rd144, {%r272, %r277};
	setp.gt.s32 	%p55, %r261, 30;
	mov.u32 	%r666, %r665;
	mov.u64 	%rd274, %rd273;
	@%p55 bra 	$L__BB5_168;
	setp.lt.s32 	%p56, %r665, %r262;
	mov.u32 	%r666, %r262;
	mov.u64 	%rd274, %rd144;
	@%p56 bra 	$L__BB5_168;
	setp.lt.s32 	%p57, %r262, %r665;
	mov.u32 	%r666, %r665;
	mov.u64 	%rd274, %rd273;
	@%p57 bra 	$L__BB5_168;
	setp.lt.s64 	%p58, %rd273, %rd144;
	selp.b32 	%r666, %r665, %r262, %p58;
	min.s64 	%rd274, %rd273, %rd144;
$L__BB5_168:
	mov.b32 	%r299, 2;
	mov.b32 	%r300, 31;
	mov.b32 	%r301, -1;
	// begin inline asm
	shfl.sync.down.b32 %r282, %r666, %r299, %r300, %r301;
	// end inline asm
	// begin inline asm
	shfl.sync.down.b32 %r287, %r288, %r299, %r300, %r301;
	// end inline asm
	mov.b64 	{%r293, %r298}, %rd274;
	// begin inline asm
	shfl.sync.down.b32 %r292, %r293, %r299, %r300, %r301;
	// end inline asm
	// begin inline asm
	shfl.sync.down.b32 %r297, %r298, %r299, %r300, %r301;
	// end inline asm
	mov.b64 	%rd147, {%r292, %r297};
	setp.gt.s32 	%p59, %r261, 29;
	mov.u32 	%r667, %r666;
	mov.u64 	%rd275, %rd274;
	@%p59 bra 	$L__BB5_172;
	setp.lt.s32 	%p60, %r666, %r282;
	mov.u32 	%r667, %r282;
	mov.u64 	%rd275, %rd147;
	@%p60 bra 	$L__BB5_172;
	setp.lt.s32 	%p61, %r282, %r666;
	mov.u32 	%r667, %r666;
	mov.u64 	%rd275, %rd274;
	@%p61 bra 	$L__BB5_172;
	setp.lt.s64 	%p62, %rd274, %rd147;
	selp.b32 	%r667, %r666, %r282, %p62;
	min.s64 	%rd275, %rd274, %rd147;
$L__BB5_172:
	mov.b32 	%r319, 4;
	mov.b32 	%r320, 31;
	mov.b32 	%r321, -1;
	// begin inline asm
	shfl.sync.down.b32 %r302, %r667, %r319, %r320, %r321;
	// end inline asm
	// begin inline asm
	shfl.sync.down.b32 %r307, %r308, %r319, %r320, %r321;
	// end inline asm
	mov.b64 	{%r313, %r318}, %rd275;
	// begin inline asm
	shfl.sync.down.b32 %r312, %r313, %r319, %r320, %r321;
	// end inline asm
	// begin inline asm
	shfl.sync.down.b32 %r317, %r318, %r319, %r320, %r321;
	// end inline asm
	mov.b64 	%rd150, {%r312, %r317};
	setp.gt.s32 	%p63, %r261, 27;
	mov.u32 	%r668, %r667;
	mov.u64 	%rd276, %rd275;
	@%p63 bra 	$L__BB5_176;
	setp.lt.s32 	%p64, %r667, %r302;
	mov.u32 	%r668, %r302;
	mov.u64 	%rd276, %rd150;
	@%p64 bra 	$L__BB5_176;
	setp.lt.s32 	%p65, %r302, %r667;
	mov.u32 	%r668, %r667;
	mov.u64 	%rd276, %rd275;
	@%p65 bra 	$L__BB5_176;
	setp.lt.s64 	%p66, %rd275, %rd150;
	selp.b32 	%r668, %r667, %r302, %p66;
	min.s64 	%rd276, %rd275, %rd150;
$L__BB5_176:
	mov.b32 	%r339, 8;
	mov.b32 	%r340, 31;
	mov.b32 	%r341, -1;
	// begin inline asm
	shfl.sync.down.b32 %r322, %r668, %r339, %r340, %r341;
	// end inline asm
	// begin inline asm
	shfl.sync.down.b32 %r327, %r328, %r339, %r340, %r341;
	// end inline asm
	mov.b64 	{%r333, %r338}, %rd276;
	// begin inline asm
	shfl.sync.down.b32 %r332, %r333, %r339, %r340, %r341;
	// end inline asm
	// begin inline asm
	shfl.sync.down.b32 %r337, %r338, %r339, %r340, %r341;
	// end inline asm
	mov.b64 	%rd153, {%r332, %r337};
	setp.gt.s32 	%p67, %r261, 23;
	mov.u32 	%r669, %r668;
	mov.u64 	%rd277, %rd276;
	@%p67 bra 	$L__BB5_180;
	setp.lt.s32 	%p68, %r668, %r322;
	mov.u32 	%r669, %r322;
	mov.u64 	%rd277, %rd153;
	@%p68 bra 	$L__BB5_180;
	setp.lt.s32 	%p69, %r322, %r668;
	mov.u32 	%r669, %r668;
	mov.u64 	%rd277, %rd276;
	@%p69 bra 	$L__BB5_180;
	setp.lt.s64 	%p70, %rd276, %rd153;
	selp.b32 	%r669, %r668, %r322, %p70;
	min.s64 	%rd277, %rd276, %rd153;
$L__BB5_180:
	mov.b32 	%r359, 16;
	mov.b32 	%r360, 31;
	mov.b32 	%r361, -1;
	// begin inline asm
	shfl.sync.down.b32 %r342, %r669, %r359, %r360, %r361;
	// end inline asm
	// begin inline asm
	shfl.sync.down.b32 %r347, %r348, %r359, %r360, %r361;
	// end inline asm
	mov.b64 	{%r353, %r358}, %rd277;
	// begin inline asm
	shfl.sync.down.b32 %r352, %r353, %r359, %r360, %r361;
	// end inline asm
	// begin inline asm
	shfl.sync.down.b32 %r357, %r358, %r359, %r360, %r361;
	// end inline asm
	mov.b64 	%rd156, {%r352, %r357};
	setp.gt.s32 	%p71, %r261, 15;
	mov.u32 	%r677, %r669;
	mov.u64 	%rd285, %rd277;
	@%p71 bra 	$L__BB5_184;
	setp.lt.s32 	%p72, %r669, %r342;
	mov.u32 	%r677, %r342;
	mov.u64 	%rd285, %rd156;
	@%p72 bra 	$L__BB5_184;
	setp.lt.s32 	%p73, %r342, %r669;
	mov.u32 	%r677, %r669;
	mov.u64 	%rd285, %rd277;
	@%p73 bra 	$L__BB5_184;
	setp.lt.s64 	%p74, %rd277, %rd156;
	selp.b32 	%r677, %r669, %r342, %p74;
	min.s64 	%rd285, %rd277, %rd156;
$L__BB5_184:
	setp.ne.s32 	%p75, %r261, 0;
	@%p75 bra 	$L__BB5_186;
	shr.u32 	%r362, %r127, 1;
	and.b32  	%r363, %r362, 496;
	mov.u32 	%r364, _ZN6thrust24THRUST_300001_SM_1000_NS8cuda_cub4core6detail5shmemE;
	add.s32 	%r365, %r364, %r363;
	st.shared.u32 	[%r365+8], %r677;
	st.shared.u64 	[%r365+16], %rd285;
$L__BB5_186:
	bar.sync 	0;
	setp.ne.s32 	%p76, %r127, 0;
	@%p76 bra 	$L__BB5_208;
	ld.shared.u32 	%r214, [_ZN6thrust24THRUST_300001_SM_1000_NS8cuda_cub4core6detail5shmemE+24];
	ld.shared.u64 	%rd159, [_ZN6thrust24THRUST_300001_SM_1000_NS8cuda_cub4core6detail5shmemE+32];
	setp.lt.s32 	%p77, %r677, %r214;
	mov.u32 	%r671, %r214;
	mov.u64 	%rd279, %rd159;
	@%p77 bra 	$L__BB5_190;
	setp.lt.s32 	%p78, %r214, %r677;
	mov.u32 	%r671, %r677;
	mov.u64 	%rd279, %rd285;
	@%p78 bra 	$L__BB5_190;
	setp.lt.s64 	%p79, %rd285, %rd159;
	selp.b32 	%r671, %r677, %r214, %p79;
	min.s64 	%rd279, %rd285, %rd159;
$L__BB5_190:
	ld.shared.u32 	%r217, [_ZN6thrust24THRUST_300001_SM_1000_NS8cuda_cub4core6detail5shmemE+40];
	ld.shared.u64 	%rd162, [_ZN6thrust24THRUST_300001_SM_1000_NS8cuda_cub4core6detail5shmemE+48];
	setp.lt.s32 	%p80, %r671, %r217;
	mov.u32 	%r672, %r217;
	mov.u64 	%rd280, %rd162;
	@%p80 bra 	$L__BB5_193;
	setp.lt.s32 	%p81, %r217, %r671;
	mov.u32 	%r672, %r671;
	mov.u64 	%rd280, %rd279;
	@%p81 bra 	$L__BB5_193;
	setp.lt.s64 	%p82, %rd279, %rd162;
	selp.b32 	%r672, %r671, %r217, %p82;
	min.s64 	%rd280, %rd279, %rd162;
$L__BB5_193:
	ld.shared.u32 	%r220, [_ZN6thrust24THRUST_300001_SM_1000_NS8cuda_cub4core6detail5shmemE+56];
	ld.shared.u64 	%rd165, [_ZN6thrust24THRUST_300001_SM_1000_NS8cuda_cub4core6detail5shmemE+64];
	setp.lt.s32 	%p83, %r672, %r220;
	mov.u32 	%r673, %r220;
	mov.u64 	%rd281, %rd165;
	@%p83 bra 	$L__BB5_196;
	setp.lt.s32 	%p84, %r220, %r672;
	mov.u32 	%r673, %r672;
	mov.u64 	%rd281, %rd280;
	@%p84 bra 	$L__BB5_196;
	setp.lt.s64 	%p85, %rd280, %rd165;
	selp.b32 	%r673, %r672, %r220, %p85;
	min.s64 	%rd281, %rd280, %rd165;
$L__BB5_196:
	ld.shared.u32 	%r223, [_ZN6thrust24THRUST_300001_SM_1000_NS8cuda_cub4core6detail5shmemE+72];
	ld.shared.u64 	%rd168, [_ZN6thrust24THRUST_300001_SM_1000_NS8cuda_cub4core6detail5shmemE+80];
	setp.lt.s32 	%p86, %r673, %r223;
	mov.u32 	%r674, %r223;
	mov.u64 	%rd282, %rd168;
	@%p86 bra 	$L__BB5_199;
	setp.lt.s32 	%p87, %r223, %r673;
	mov.u32 	%r674, %r673;
	mov.u64 	%rd282, %rd281;
	@%p87 bra 	$L__BB5_199;
	setp.lt.s64 	%p88, %rd281, %rd168;
	selp.b32 	%r674, %r673, %r223, %p88;
	min.s64 	%rd282, %rd281, %rd168;
$L__BB5_199:
	ld.shared.u32 	%r226, [_ZN6thrust24THRUST_300001_SM_1000_NS8cuda_cub4core6detail5shmemE+88];
	ld.shared.u64 	%rd171, [_ZN6thrust24THRUST_300001_SM_1000_NS8cuda_cub4core6detail5shmemE+96];
	setp.lt.s32 	%p89, %r674, %r226;
	mov.u32 	%r675, %r226;
	mov.u64 	%rd283, %rd171;
	@%p89 bra 	$L__BB5_202;
	setp.lt.s32 	%p90, %r226, %r674;
	mov.u32 	%r675, %r674;
	mov.u64 	%rd283, %rd282;
	@%p90 bra 	$L__BB5_202;
	setp.lt.s64 	%p91, %rd282, %rd171;
	selp.b32 	%r675, %r674, %r226, %p91;
	min.s64 	%rd283, %rd282, %rd171;
$L__BB5_202:
	ld.shared.u32 	%r229, [_ZN6thrust24THRUST_300001_SM_1000_NS8cuda_cub4core6detail5shmemE+104];
	ld.shared.u64 	%rd174, [_ZN6thrust24THRUST_300001_SM_1000_NS8cuda_cub4core6detail5shmemE+112];
	setp.lt.s32 	%p92, %r675, %r229;
	mov.u32 	%r676, %r229;
	mov.u64 	%rd284, %rd174;
	@%p92 bra 	$L__BB5_205;
	setp.lt.s32 	%p93, %r229, %r675;
	mov.u32 	%r676, %r675;
	mov.u64 	%rd284, %rd283;
	@%p93 bra 	$L__BB5_205;
	setp.lt.s64 	%p94, %rd283, %rd174;
	selp.b32 	%r676, %r675, %r229, %p94;
	min.s64 	%rd284, %rd283, %rd174;
$L__BB5_205:
	ld.shared.u32 	%r232, [_ZN6thrust24THRUST_300001_SM_1000_NS8cuda_cub4core6detail5shmemE+120];
	ld.shared.u64 	%rd177, [_ZN6thrust24THRUST_300001_SM_1000_NS8cuda_cub4core6detail5shmemE+128];
	setp.lt.s32 	%p95, %r676, %r232;
	mov.u32 	%r677, %r232;
	mov.u64 	%rd285, %rd177;
	@%p95 bra 	$L__BB5_208;
	setp.lt.s32 	%p96, %r232, %r676;
	mov.u32 	%r677, %r676;
	mov.u64 	%rd285, %rd284;
	@%p96 bra 	$L__BB5_208;
	setp.lt.s64 	%p97, %rd284, %rd177;
	selp.b32 	%r677, %r676, %r232, %p97;
	min.s64 	%rd285, %rd284, %rd177;
$L__BB5_208:
	mov.u32 	%r593, %tid.x;
	setp.ne.s32 	%p214, %r593, 0;
	@%p214 bra 	$L__BB5_210;
	ld.param.u64 	%rd222, [_ZN6thrust24THRUST_300001_SM_1000_NS8cuda_cub4core6detail13_kernel_agentINS1_8__reduce11ReduceAgentINS0_12zip_iteratorIN4cuda3std3__45tupleIJNS0_10device_ptrIiEENS0_17counting_iteratorIlNS0_11use_defaultESF_SF_EEEEEEEPNSB_IJilEEESJ_iNS1_9__extrema9arg_max_fIilNSA_4lessIiEEEEEEJSI_SK_iN3cub18CUB_300001_SM_100013GridEvenShareIiEENSS_9GridQueueIjEESP_EEEvDpT0__param_1];
	cvta.to.global.u64 	%rd219, %rd222;
	mul.wide.u32 	%rd220, %r1, 16;
	add.s64 	%rd221, %rd219, %rd220;
	st.global.u32 	[%rd221], %r677;
	st.global.u64 	[%rd221+8], %rd285;
$L__BB5_210:
	ret;

}
	// .globl	_ZN6thrust24THRUST_300001_SM_1000_NS8cuda_cub4core6detail13_kernel_agentINS1_8__reduce10DrainAgentIiEEJN3cub18CUB_300001_SM_10009GridQueueIjEEiEEEvDpT0_
.visible .entry _ZN6thrust24THRUST_300001_SM_1000_NS8cuda_cub4core6detail13_kernel_agentINS1_8__reduce10DrainAgentIiEEJN3cub18CUB_300001_SM_10009GridQueueIjEEiEEEvDpT0_(
	.param .align 8 .b8 _ZN6thrust24THRUST_300001_SM_1000_NS8cuda_cub4core6detail13_kernel_agentINS1_8__reduce10DrainAgentIiEEJN3cub18CUB_300001_SM_10009GridQueueIjEEiEEEvDpT0__param_0[8],
	.param .u32 _ZN6thrust24THRUST_300001_SM_1000_NS8cuda_cub4core6detail13_kernel_agentINS1_8__reduce10DrainAgentIiEEJN3cub18CUB_300001_SM_10009GridQueueIjEEiEEEvDpT0__param_1
)
.maxntid 1
{
	.reg .b32 	%r<3>;
	.reg .b64 	%rd<3>;

	ld.param.u64 	%rd1, [_ZN6thrust24THRUST_300001_SM_1000_NS8cuda_cub4core6detail13_kernel_agentINS1_8__reduce10DrainAgentIiEEJN3cub18CUB_300001_SM_10009GridQueueIjEEiEEEvDpT0__param_0];
	ld.param.u32 	%r1, [_ZN6thrust24THRUST_300001_SM_1000_NS8cuda_cub4core6detail13_kernel_agentINS1_8__reduce10DrainAgentIiEEJN3cub18CUB_300001_SM_10009GridQueueIjEEiEEEvDpT0__param_1];
	cvta.to.global.u64 	%rd2, %rd1;
	st.global.u32 	[%rd2], %r1;
	mov.b32 	%r2, 0;
	st.global.u32 	[%rd2+4], %r2;
	ret;

}
	// .globl	_ZN6thrust24THRUST_300001_SM_1000_NS8cuda_cub4core6detail13_kernel_agentINS1_8__reduce11ReduceAgentIPN4cuda3std3__45tupleIJilEEESC_SB_iNS1_9__extrema9arg_max_fIilNS9_4lessIiEEEEEEJSC_SC_iSH_EEEvDpT0_
.visible .entry _ZN6thrust24THRUST_300001_SM_1000_NS8cuda_cub4core6detail13_kernel_agentINS1_8__reduce11ReduceAgentIPN4cuda3std3__45tupleIJilEEESC_SB_iNS1_9__extrema9arg_max_fIilNS9_4lessIiEEEEEEJSC_SC_iSH_EEEvDpT0_(
	.param .u64 .ptr .align 1 _ZN6thrust24THRUST_300001_SM_1000_NS8cuda_cub4core6detail13_kernel_agentINS1_8__reduce11ReduceAgentIPN4cuda3std3__45tupleIJilEEESC_SB_iNS1_9__extrema9arg_max_fIilNS9_4lessIiEEEEEEJSC_SC_iSH_EEEvDpT0__param_0,
	.param .u64 .ptr .align 1 _ZN6thrust24THRUST_300001_SM_1000_NS8cuda_cub4core6detail13_kernel_agentINS1_8__reduce11ReduceAgentIPN4cuda3std3__45tupleIJilEEESC_SB_iNS1_9__extrema9arg_max_fIilNS9_4lessIiEEEEEEJSC_SC_iSH_EEEvDpT0__param_1,
	.param .u32 _ZN6thrust24THRUST_300001_SM_1000_NS8cuda_cub4core6detail13_kernel_agentINS1_8__reduce11ReduceAgentIPN4cuda3std3__45tupleIJilEEESC_SB_iNS1_9__extrema9arg_max_fIilNS9_4lessIiEEEEEEJSC_SC_iSH_EEEvDpT0__param_2,
	.param .align 1 .b8 _ZN6thrust24THRUST_300001_SM_1000_NS8cuda_cub4core6detail13_kernel_agentINS1_8__reduce11ReduceAgentIPN4cuda3std3__45tupleIJilEEESC_SB_iNS1_9__extrema9arg_max_fIilNS9_4lessIiEEEEEEJSC_SC_iSH_EEEvDpT0__param_3[1]
)
.maxntid 256
{
	.reg .pred 	%p<222>;
	.reg .b32 	%r<637>;
	.reg .b64 	%rd<356>;

	ld.param.u64 	%rd186, [_ZN6thrust24THRUST_300001_SM_1000_NS8cuda_cub4core6detail13_kernel_agentINS1_8__reduce11ReduceAgentIPN4cuda3std3__45tupleIJilEEESC_SB_iNS1_9__extrema9arg_max_fIilNS9_4lessIiEEEEEEJSC_SC_iSH_EEEvDpT0__param_0];
	ld.param.u64 	%rd187, [_ZN6thrust24THRUST_300001_SM_1000_NS8cuda_cub4core6detail13_kernel_agentINS1_8__reduce11ReduceAgentIPN4cuda3std3__45tupleIJilEEESC_SB_iNS1_9__extrema9arg_max_fIilNS9_4lessIiEEEEEEJSC_SC_iSH_EEEvDpT0__param_1];
	ld.param.u32 	%r215, [_ZN6thrust24THRUST_300001_SM_1000_NS8cuda_cub4core6detail13_kernel_agentINS1_8__reduce11ReduceAgentIPN4cuda3std3__45tupleIJilEEESC_SB_iNS1_9__extrema9arg_max_fIilNS9_4lessIiEEEEEEJSC_SC_iSH_EEEvDpT0__param_2];
	setp.eq.s32 	%p1, %r215, 0;
	@%p1 bra 	$L__BB7_211;
	setp.gt.s32 	%p2, %r215, 1279;
	@%p2 bra 	$L__BB7_121;
	mov.u32 	%r1, %tid.x;
	setp.ge.s32 	%p105, %r1, %r215;
	mov.b32 	%r572, 0;
	mov.b64 	%rd298, 0;
	mov.u32 	%r564, %r1;
	@%p105 bra 	$L__BB7_4;
	mul.wide.u32 	%rd263, %r1, 16;
	add.s64 	%rd260, %rd186, %rd263;
	// begin inline asm
	ld.global.nc.u64 %rd259, [%rd260];
	// end inline asm
	add.s64 	%rd262, %rd260, 8;
	// begin inline asm
	ld.global.nc.u64 %rd298, [%rd262];
	// end inline asm
	cvt.u32.u64 	%r572, %rd259;
	add.s32 	%r564, %r1, 256;
$L__BB7_4:
	setp.ge.s32 	%p106, %r564, %r215;
	@%p106 bra 	$L__BB7_25;
	not.b32 	%r334, %r564;
	add.s32 	%r6, %r215, %r334;
	and.b32  	%r335, %r6, 768;
	setp.eq.s32 	%p107, %r335, 768;
	@%p107 bra 	$L__BB7_11;
	mul.wide.u32 	%rd265, %r564, 16;
	add.s64 	%rd289, %rd186, %rd265;
	shr.u32 	%r336, %r6, 8;
	add.s32 	%r337, %r336, 1;
	and.b32  	%r338, %r337, 3;
	neg.s32 	%r560, %r338;
$L__BB7_7:
	.pragma "nounroll";
	mov.u64 	%rd5, %rd298;
	mov.u32 	%r10, %r572;
	// begin inline asm
	ld.global.nc.u64 %rd266, [%rd289];
	// end inline asm
	add.s64 	%rd269, %rd289, 8;
	// begin inline asm
	ld.global.nc.u64 %rd268, [%rd269];
	// end inline asm
	cvt.u32.u64 	%r11, %rd266;
	setp.lt.s32 	%p108, %r10, %r11;
	mov.u64 	%rd298, %rd268;
	mov.u32 	%r572, %r11;
	@%p108 bra 	$L__BB7_10;
	setp.lt.s32 	%p109, %r11, %r10;
	mov.u64 	%rd298, %rd5;
	mov.u32 	%r572, %r10;
	@%p109 bra 	$L__BB7_10;
	setp.lt.s64 	%p110, %rd5, %rd268;
	min.s64 	%rd298, %rd5, %rd268;
	selp.b32 	%r572, %r10, %r11, %p110;
$L__BB7_10:
	add.s32 	%r564, %r564, 256;
	add.s64 	%rd289, %rd289, 4096;
	add.s32 	%r560, %r560, 1;
	setp.ne.s32 	%p111, %r560, 0;
	@%p111 bra 	$L__BB7_7;
$L__BB7_11:
	setp.lt.u32 	%p112, %r6, 768;
	@%p112 bra 	$L__BB7_25;
$L__BB7_12:
	mul.wide.s32 	%rd274, %r564, 16;
	add.s64 	%rd271, %rd186, %rd274;
	// begin inline asm
	ld.global.nc.u64 %rd270, [%rd271];
	// end inline asm
	add.s64 	%rd273, %rd271, 8;
	// begin inline asm
	ld.global.nc.u64 %rd272, [%rd273];
	// end inline asm
	cvt.u32.u64 	%r21, %rd270;
	setp.lt.s32 	%p113, %r572, %r21;
	mov.u64 	%rd295, %rd272;
	mov.u32 	%r569, %r21;
	@%p113 bra 	$L__BB7_15;
	setp.lt.s32 	%p114, %r21, %r572;
	mov.u64 	%rd295, %rd298;
	mov.u32 	%r569, %r572;
	@%p114 bra 	$L__BB7_15;
	setp.lt.s64 	%p115, %rd298, %rd272;
	min.s64 	%rd295, %rd298, %rd272;
	selp.b32 	%r569, %r572, %r21, %p115;
$L__BB7_15:
	add.s64 	%rd276, %rd271, 4096;
	// begin inline asm
	ld.global.nc.u64 %rd275, [%rd276];
	// end inline asm
	add.s64 	%rd278, %rd271, 4104;
	// begin inline asm
	ld.global.nc.u64 %rd277, [%rd278];
	// end inline asm
	cvt.u32.u64 	%r24, %rd275;
	setp.lt.s32 	%p116, %r569, %r24;
	mov.u64 	%rd296, %rd277;
	mov.u32 	%r570, %r24;
	@%p116 bra 	$L__BB7_18;
	setp.lt.s32 	%p117, %r24, %r569;
	mov.u64 	%rd296, %rd295;
	mov.u32 	%r570, %r569;
	@%p117 bra 	$L__BB7_18;
	setp.lt.s64 	%p118, %rd295, %rd277;
	min.s64 	%rd296, %rd295, %rd277;
	selp.b32 	%r570, %r569, %r24, %p118;
$L__BB7_18:
	add.s64 	%rd280, %rd271, 8192;
	// begin inline asm
	ld.global.nc.u64 %rd279, [%rd280];
	// end inline asm
	add.s64 	%rd282, %rd271, 8200;
	// begin inline asm
	ld.global.nc.u64 %rd281, [%rd282];
	// end inline asm
	cvt.u32.u64 	%r27, %rd279;
	setp.lt.s32 	%p119, %r570, %r27;
	mov.u64 	%rd297, %rd281;
	mov.u32 	%r571, %r27;
	@%p119 bra 	$L__BB7_21;
	setp.lt.s32 	%p120, %r27, %r570;
	mov.u64 	%rd297, %rd296;
	mov.u32 	%r571, %r570;
	@%p120 bra 	$L__BB7_21;
	setp.lt.s64 	%p121, %rd296, %rd281;
	min.s64 	%rd297, %rd296, %rd281;
	selp.b32 	%r571, %r570, %r27, %p121;
$L__BB7_21:
	add.s64 	%rd284, %rd271, 12288;
	// begin inline asm
	ld.global.nc.u64 %rd283, [%rd284];
	// end inline asm
	add.s64 	%rd286, %rd271, 12296;
	// begin inline asm
	ld.global.nc.u64 %rd285, [%rd286];
	// end inline asm
	cvt.u32.u64 	%r30, %rd283;
	setp.lt.s32 	%p122, %r571, %r30;
	mov.u64 	%rd298, %rd285;
	mov.u32 	%r572, %r30;
	@%p122 bra 	$L__BB7_24;
	setp.lt.s32 	%p123, %r30, %r571;
	mov.u64 	%rd298, %rd297;
	mov.u32 	%r572, %r571;
	@%p123 bra 	$L__BB7_24;
	setp.lt.s64 	%p124, %rd297, %rd285;
	min.s64 	%rd298, %rd297, %rd285;
	selp.b32 	%r572, %r571, %r30, %p124;
$L__BB7_24:
	add.s32 	%r564, %r564, 1024;
	setp.lt.s32 	%p125, %r564, %r215;
	@%p125 bra 	$L__BB7_12;
$L__BB7_25:
	setp.lt.s32 	%p126, %r215, 256;
	@%p126 bra 	$L__BB7_70;
	// begin inline asm
	mov.u32 %r452, %laneid;
	// end inline asm
	mov.b32 	%r470, 1;
	mov.b32 	%r471, 31;
	mov.b32 	%r472, -1;
	// begin inline asm
	shfl.sync.down.b32 %r453, %r572, %r470, %r471, %r472;
	// end inline asm
	// begin inline asm
	shfl.sync.down.b32 %r458, %r459, %r470, %r471, %r472;
	// end inline asm
	mov.b64 	{%r464, %r469}, %rd298;
	// begin inline asm
	shfl.sync.down.b32 %r463, %r464, %r470, %r471, %r472;
	// end inline asm
	// begin inline asm
	shfl.sync.down.b32 %r468, %r469, %r470, %r471, %r472;
	// end inline asm
	mov.b64 	%rd27, {%r463, %r468};
	setp.gt.s32 	%p178, %r452, 30;
	mov.u64 	%rd300, %rd298;
	mov.u32 	%r574, %r572;
	@%p178 bra 	$L__BB7_30;
	setp.lt.s32 	%p179, %r572, %r453;
	mov.u64 	%rd300, %rd27;
	mov.u32 	%r574, %r453;
	@%p179 bra 	$L__BB7_30;
	setp.lt.s32 	%p180, %r453, %r572;
	mov.u64 	%rd300, %rd298;
	mov.u32 	%r574, %r572;
	@%p180 bra 	$L__BB7_30;
	setp.lt.s64 	%p181, %rd298, %rd27;
	min.s64 	%rd300, %rd298, %rd27;
	selp.b32 	%r574, %r572, %r453, %p181;
$L__BB7_30:
	mov.b32 	%r490, 2;
	mov.b32 	%r491, 31;
	mov.b32 	%r492, -1;
	// begin inline asm
	shfl.sync.down.b32 %r473, %r574, %r490, %r491, %r492;
	// end inline asm
	// begin inline asm
	shfl.sync.down.b32 %r478, %r479, %r490, %r491, %r492;
	// end inline asm
	mov.b64 	{%r484, %r489}, %rd300;
	// begin inline asm
	shfl.sync.down.b32 %r483, %r484, %r490, %r491, %r492;
	// end inline asm
	// begin inline asm
	shfl.sync.down.b32 %r488, %r489, %r490, %r491, %r492;
	// end inline asm
	mov.b64 	%rd30, {%r483, %r488};
	setp.gt.s32 	%p182, %r452, 29;
	mov.u64 	%rd301, %rd300;
	mov.u32 	%r575, %r574;
	@%p182 bra 	$L__BB7_34;
	setp.lt.s32 	%p183, %r574, %r473;
	mov.u64 	%rd301, %rd30;
	mov.u32 	%r575, %r473;
	@%p183 bra 	$L__BB7_34;
	setp.lt.s32 	%p184, %r473, %r574;
	mov.u64 	%rd301, %rd300;
	mov.u32 	%r575, %r574;
	@%p184 bra 	$L__BB7_34;
	setp.lt.s64 	%p185, %rd300, %rd30;
	min.s64 	%rd301, %rd300, %rd30;
	selp.b32 	%r575, %r574, %r473, %p185;
$L__BB7_34:
	mov.b32 	%r510, 4;
	mov.b32 	%r511, 31;
	mov.b32 	%r512, -1;
	// begin inline asm
	shfl.sync.down.b32 %r493, %r575, %r510, %r511, %r512;
	// end inline asm
	// begin inline asm
	shfl.sync.down.b32 %r498, %r499, %r510, %r511, %r512;
	// end inline asm
	mov.b64 	{%r504, %r509}, %rd301;
	// begin inline asm
	shfl.sync.down.b32 %r503, %r504, %r510, %r511, %r512;
	// end inline asm
	// begin inline asm
	shfl.sync.down.b32 %r508, %r509, %r510, %r511, %r512;
	// end inline asm
	mov.b64 	%rd33, {%r503, %r508};
	setp.gt.s32 	%p186, %r452, 27;
	mov.u64 	%rd302, %rd301;
	mov.u32 	%r576, %r575;
	@%p186 bra 	$L__BB7_38;
	setp.lt.s32 	%p187, %r575, %r493;
	mov.u64 	%rd302, %rd33;
	mov.u32 	%r576, %r493;
	@%p187 bra 	$L__BB7_38;
	setp.lt.s32 	%p188, %r493, %r575;
	mov.u64 	%rd302, %rd301;
	mov.u32 	%r576, %r575;
	@%p188 bra 	$L__BB7_38;
	setp.lt.s64 	%p189, %rd301, %rd33;
	min.s64 	%rd302, %rd301, %rd33;
	selp.b32 	%r576, %r575, %r493, %p189;
$L__BB7_38:
	mov.b32 	%r530, 8;
	mov.b32 	%r531, 31;
	mov.b32 	%r532, -1;
	// begin inline asm
	shfl.sync.down.b32 %r513, %r576, %r530, %r531, %r532;
	// end inline asm
	// begin inline asm
	shfl.sync.down.b32 %r518, %r519, %r530, %r531, %r532;
	// end inline asm
	mov.b64 	{%r524, %r529}, %rd302;
	// begin inline asm
	shfl.sync.down.b32 %r523, %r524, %r530, %r531, %r532;
	// end inline asm
	// begin inline asm
	shfl.sync.down.b32 %r528, %r529, %r530, %r531, %r532;
	// end inline asm
	mov.b64 	%rd36, {%r523, %r528};
	setp.gt.s32 	%p190, %r452, 23;
	mov.u64 	%rd303, %rd302;
	mov.u32 	%r577, %r576;
	@%p190 bra 	$L__BB7_42;
	setp.lt.s32 	%p191, %r576, %r513;
	mov.u64 	%rd303, %rd36;
	mov.u32 	%r577, %r513;
	@%p191 bra 	$L__BB7_42;
	setp.lt.s32 	%p192, %r513, %r576;
	mov.u64 	%rd303, %rd302;
	mov.u32 	%r577, %r576;
	@%p192 bra 	$L__BB7_42;
	setp.lt.s64 	%p193, %rd302, %rd36;
	min.s64 	%rd303, %rd302, %rd36;
	selp.b32 	%r577, %r576, %r513, %p193;
$L__BB7_42:
	mov.b32 	%r550, 16;
	mov.b32 	%r551, 31;
	mov.b32 	%r552, -1;
	// begin inline asm
	shfl.sync.down.b32 %r533, %r577, %r550, %r551, %r552;
	// end inline asm
	// begin inline asm
	shfl.sync.down.b32 %r538, %r539, %r550, %r551, %r552;
	// end inline asm
	mov.b64 	{%r544, %r549}, %rd303;
	// begin inline asm
	shfl.sync.down.b32 %r543, %r544, %r550, %r551, %r552;
	// end inline asm
	// begin inline asm
	shfl.sync.down.b32 %r548, %r549, %r550, %r551, %r552;
	// end inline asm
	mov.b64 	%rd39, {%r543, %r548};
	setp.gt.s32 	%p194, %r452, 15;
	mov.u64 	%rd355, %rd303;
	mov.u32 	%r636, %r577;
	@%p194 bra 	$L__BB7_46;
	setp.lt.s32 	%p195, %r577, %r533;
	mov.u64 	%rd355, %rd39;
	mov.u32 	%r636, %r533;
	@%p195 bra 	$L__BB7_46;
	setp.lt.s32 	%p196, %r533, %r577;
	mov.u64 	%rd355, %rd303;
	mov.u32 	%r636, %r577;
	@%p196 bra 	$L__BB7_46;
	setp.lt.s64 	%p197, %rd303, %rd39;
	min.s64 	%rd355, %rd303, %rd39;
	selp.b32 	%r636, %r577, %r533, %p197;
$L__BB7_46:
	setp.ne.s32 	%p198, %r452, 0;
	@%p198 bra 	$L__BB7_48;
	shr.u32 	%r553, %r1, 1;
	and.b32  	%r554, %r553, 496;
	mov.u32 	%r555, _ZN6thrust24THRUST_300001_SM_1000_NS8cuda_cub4core6detail5shmemE;
	add.s32 	%r556, %r555, %r554;
	st.shared.u32 	[%r556+8], %r636;
	st.shared.u64 	[%r556+16], %rd355;
$L__BB7_48:
	bar.sync 	0;
	setp.ne.s32 	%p199, %r1, 0;
	@%p199 bra 	$L__BB7_209;
	ld.shared.u32 	%r51, [_ZN6thrust24THRUST_300001_SM_1000_NS8cuda_cub4core6detail5shmemE+24];
	ld.shared.u64 	%rd42, [_ZN6thrust24THRUST_300001_SM_1000_NS8cuda_cub4core6detail5shmemE+32];
	setp.lt.s32 	%p200, %r636, %r51;
	mov.u64 	%rd305, %rd42;
	mov.u32 	%r579, %r51;
	@%p200 bra 	$L__BB7_52;
	setp.lt.s32 	%p201, %r51, %r636;
	mov.u64 	%rd305, %rd355;
	mov.u32 	%r579, %r636;
	@%p201 bra 	$L__BB7_52;
	setp.lt.s64 	%p202, %rd355, %rd42;
	min.s64 	%rd305, %rd355, %rd42;
	selp.b32 	%r579, %r636, %r51, %p202;
$L__BB7_52:
	ld.shared.u32 	%r54, [_ZN6thrust24THRUST_300001_SM_1000_NS8cuda_cub4core6detail5shmemE+40];
	ld.shared.u64 	%rd45, [_ZN6thrust24THRUST_300001_SM_1000_NS8cuda_cub4core6detail5shmemE+48];
	setp.lt.s32 	%p203, %r579, %r54;
	mov.u64 	%rd306, %rd45;
	mov.u32 	%r580, %r54;
	@%p203 bra 	$L__BB7_55;
	setp.lt.s32 	%p204, %r54, %r579;
	mov.u64 	%rd306, %rd305;
	mov.u32 	%r580, %r579;
	@%p204 bra 	$L__BB7_55;
	setp.lt.s64 	%p205, %rd305, %rd45;
	min.s64 	%rd306, %rd305, %rd45;
	selp.b32 	%r580, %r579, %r54, %p205;
$L__BB7_55:
	ld.shared.u32 	%r57, [_ZN6thrust24THRUST_300001_SM_1000_NS8cuda_cub4core6detail5shmemE+56];
	ld.shared.u64 	%rd48, [_ZN6thrust24THRUST_300001_SM_1000_NS8cuda_cub4core6detail5shmemE+64];
	setp.lt.s32 	%p206, %r580, %r57;
	mov.u64 	%rd307, %rd48;
	mov.u32 	%r581, %r57;
	@%p206 bra 	$L__BB7_58;
	setp.lt.s32 	%p207, %r57, %r580;
	mov.u64 	%rd307, %rd306;
	mov.u32 	%r581, %r580;
	@%p207 bra 	$L__BB7_58;
	setp.lt.s64 	%p208, %rd306, %rd48;
	min.s64 	%rd307, %rd306, %rd48;
	selp.b32 	%r581, %r580, %r57, %p208;
$L__BB7_58:
	ld.shared.u32 	%r60, [_ZN6thrust24THRUST_300001_SM_1000_NS8cuda_cub4core6detail5shmemE+72];
	ld.shared.u64 	%rd51, [_ZN6thrust24THRUST_300001_SM_1000_NS8cuda_cub4core6detail5shmemE+80];
	setp.lt.s32 	%p209, %r581, %r60;
	mov.u64 	%rd308, %rd51;
	mov.u32 	%r582, %r60;
	@%p209 bra 	$L__BB7_61;
	setp.lt.s32 	%p210, %r60, %r581;
	mov.u64 	%rd308, %rd307;
	mov.u32 	%r582, %r581;
	@%p210 bra 	$L__BB7_61;
	setp.lt.s64 	%p211, %rd307, %rd51;
	min.s64 	%rd308, %rd307, %rd51;
	selp.b32 	%r582, %r581, %r60, %p211;
$L__BB7_61:
	ld.shared.u32 	%r63, [_ZN6thrust24THRUST_300001_SM_1000_NS8cuda_cub4core6detail5shmemE+88];
	ld.shared.u64 	%rd54, [_ZN6thrust24THRUST_300001_SM_1000_NS8cuda_cub4core6detail5shmemE+96];
	setp.lt.s32 	%p212, %r582, %r63;
	mov.u64 	%rd309, %rd54;
	mov.u32 	%r583, %r63;
	@%p212 bra 	$L__BB7_64;
	setp.lt.s32 	%p213, %r63, %r582;
	mov.u64 	%rd309, %rd308;
	mov.u32 	%r583, %r582;
	@%p213 bra 	$L__BB7_64;
	setp.lt.s64 	%p214, %rd308, %rd54;
	min.s64 	%rd309, %rd308, %rd54;
	selp.b32 	%r583, %r582, %r63, %p214;
$L__BB7_64:
	ld.shared.u32 	%r66, [_ZN6thrust24THRUST_300001_SM_1000_NS8cuda_cub4core6detail5shmemE+104];
	ld.shared.u64 	%rd57, [_ZN6thrust24THRUST_300001_SM_1000_NS8cuda_cub4core6detail5shmemE+112];
	setp.lt.s32 	%p215, %r583, %r66;
	mov.u64 	%rd310, %rd57;
	mov.u32 	%r584, %r66;
	@%p215 bra 	$L__BB7_67;
	setp.lt.s32 	%p216, %r66, %r583;
	mov.u64 	%rd310, %rd309;
	mov.u32 	%r584, %r583;
	@%p216 bra 	$L__BB7_67;
	setp.lt.s64 	%p217, %rd309, %rd57;
	min.s64 	%rd310, %rd309, %rd57;
	selp.b32 	%r584, %r583, %r66, %p217;
$L__BB7_67:
	ld.shared.u32 	%r69, [_ZN6thrust24THRUST_300001_SM_1000_NS8cuda_cub4core6detail5shmemE+120];
	ld.shared.u64 	%rd60, [_ZN6thrust24THRUST_300001_SM_1000_NS8cuda_cub4core6detail5shmemE+128];
	setp.lt.s32 	%p218, %r584, %r69;
	mov.u32 	%r636, %r69;
	mov.u64 	%rd355, %rd60;
	@%p218 bra 	$L__BB7_209;
	setp.lt.s32 	%p219, %r69, %r584;
	mov.u32 	%r636, %r584;
	mov.u64 	%rd355, %rd310;
	@%p219 bra 	$L__BB7_209;
	setp.lt.s64 	%p220, %rd310, %rd60;
	min.s64 	%rd355, %rd310, %rd60;
	selp.b32 	%r636, %r584, %r69, %p220;
	bra.uni 	$L__BB7_209;
$L__BB7_70:
	// begin inline asm
	mov.u32 %r339, %laneid;
	// end inline asm
	and.b32  	%r360, %r1, 992;
	add.s32 	%r361, %r360, 32;
	setp.gt.s32 	%p127, %r361, %r215;
	not.b32 	%r362, %r360;
	add.s32 	%r363, %r215, %r362;
	selp.b32 	%r358, %r363, 31, %p127;
	mov.b32 	%r357, 1;
	mov.b32 	%r359, -1;
	// begin inline asm
	shfl.sync.down.b32 %r340, %r572, %r357, %r358, %r359;
	// end inline asm
	// begin inline asm
	shfl.sync.down.b32 %r345, %r346, %r357, %r358, %r359;
	// end inline asm
	mov.b64 	{%r351, %r356}, %rd298;
	// begin inline asm
	shfl.sync.down.b32 %r350, %r351, %r357, %r358, %r359;
	// end inline asm
	// begin inline asm
	shfl.sync.down.b32 %r355, %r356, %r357, %r358, %r359;
	// end inline asm
	mov.b64 	%rd62, {%r350, %r355};
	setp.ge.s32 	%p128, %r339, %r358;
	mov.u64 	%rd311, %rd298;
	mov.u32 	%r585, %r572;
	@%p128 bra 	$L__BB7_74;
	setp.lt.s32 	%p129, %r572, %r340;
	mov.u64 	%rd311, %rd62;
	mov.u32 	%r585, %r340;
	@%p129 bra 	$L__BB7_74;
	setp.lt.s32 	%p130, %r340, %r572;
	mov.u64 	%rd311, %rd298;
	mov.u32 	%r585, %r572;
	@%p130 bra 	$L__BB7_74;
	setp.lt.s64 	%p131, %rd298, %rd62;
	min.s64 	%rd311, %rd298, %rd62;
	selp.b32 	%r585, %r572, %r340, %p131;
$L__BB7_74:
	mov.b32 	%r381, 2;
	mov.b32 	%r383, -1;
	// begin inline asm
	shfl.sync.down.b32 %r364, %r585, %r381, %r358, %r383;
	// end inline asm
	// begin inline asm
	shfl.sync.down.b32 %r369, %r370, %r381, %r358, %r383;
	// end inline asm
	mov.b64 	{%r375, %r380}, %rd311;
	// begin inline asm
	shfl.sync.down.b32 %r374, %r375, %r381, %r358, %r383;
	// end inline asm
	// begin inline asm
	shfl.sync.down.b32 %r379, %r380, %r381, %r358, %r383;
	// end inline asm
	mov.b64 	%rd65, {%r374, %r379};
	add.s32 	%r384, %r339, 2;
	setp.gt.s32 	%p132, %r384, %r358;
	mov.u64 	%rd312, %rd311;
	mov.u32 	%r586, %r585;
	@%p132 bra 	$L__BB7_78;
	setp.lt.s32 	%p133, %r585, %r364;
	mov.u64 	%rd312, %rd65;
	mov.u32 	%r586, %r364;
	@%p133 bra 	$L__BB7_78;
	setp.lt.s32 	%p134, %r364, %r585;
	mov.u64 	%rd312, %rd311;
	mov.u32 	%r586, %r585;
	@%p134 bra 	$L__BB7_78;
	setp.lt.s64 	%p135, %rd311, %rd65;
	min.s64 	%rd312, %rd311, %rd65;
	selp.b32 	%r586, %r585, %r364, %p135;
$L__BB7_78:
	mov.b32 	%r402, 4;
	mov.b32 	%r404, -1;
	// begin inline asm
	shfl.sync.down.b32 %r385, %r586, %r402, %r358, %r404;
	// end inline asm
	// begin inline asm
	shfl.sync.down.b32 %r390, %r391, %r402, %r358, %r404;
	// end inline asm
	mov.b64 	{%r396, %r401}, %rd312;
	// begin inline asm
	shfl.sync.down.b32 %r395, %r396, %r402, %r358, %r404;
	// end inline asm
	// begin inline asm
	shfl.sync.down.b32 %r400, %r401, %r402, %r358, %r404;
	// end inline asm
	mov.b64 	%rd68, {%r395, %r400};
	add.s32 	%r405, %r339, 4;
	setp.gt.s32 	%p136, %r405, %r358;
	mov.u32 	%r587, %r586;
	mov.u64 	%rd313, %rd312;
	@%p136 bra 	$L__BB7_82;
	setp.lt.s32 	%p137, %r586, %r385;
	mov.u32 	%r587, %r385;
	mov.u64 	%rd313, %rd68;
	@%p137 bra 	$L__BB7_82;
	setp.lt.s32 	%p138, %r385, %r586;
	mov.u32 	%r587, %r586;
	mov.u64 	%rd313, %rd312;
	@%p138 bra 	$L__BB7_82;
	setp.lt.s64 	%p139, %rd312, %rd68;
	selp.b32 	%r587, %r586, %r385, %p139;
	min.s64 	%rd313, %rd312, %rd68;
$L__BB7_82:
	mov.b32 	%r423, 8;
	mov.b32 	%r425, -1;
	// begin inline asm
	shfl.sync.down.b32 %r406, %r587, %r423, %r358, %r425;
	// end inline asm
	// begin inline asm
	shfl.sync.down.b32 %r411, %r412, %r423, %r358, %r425;
	// end inline asm
	mov.b64 	{%r417, %r422}, %rd313;
	// begin inline asm
	shfl.sync.down.b32 %r416, %r417, %r423, %r358, %r425;
	// end inline asm
	// begin inline asm
	shfl.sync.down.b32 %r421, %r422, %r423, %r358, %r425;
	// end inline asm
	mov.b64 	%rd71, {%r416, %r421};
	add.s32 	%r426, %r339, 8;
	setp.gt.s32 	%p140, %r426, %r358;
	mov.u32 	%r588, %r587;
	mov.u64 	%rd314, %rd313;
	@%p140 bra 	$L__BB7_86;
	setp.lt.s32 	%p141, %r587, %r406;
	mov.u32 	%r588, %r406;
	mov.u64 	%rd314, %rd71;
	@%p141 bra 	$L__BB7_86;
	setp.lt.s32 	%p142, %r406, %r587;
	mov.u32 	%r588, %r587;
	mov.u64 	%rd314, %rd313;
	@%p142 bra 	$L__BB7_86;
	setp.lt.s64 	%p143, %rd313, %rd71;
	selp.b32 	%r588, %r587, %r406, %p143;
	min.s64 	%rd314, %rd313, %rd71;
$L__BB7_86:
	mov.b32 	%r444, 16;
	mov.b32 	%r446, -1;
	// begin inline asm
	shfl.sync.down.b32 %r427, %r588, %r444, %r358, %r446;
	// end inline asm
	// begin inline asm
	shfl.sync.down.b32 %r432, %r433, %r444, %r358, %r446;
	// end inline asm
	mov.b64 	{%r438, %r443}, %rd314;
	// begin inline asm
	shfl.sync.down.b32 %r437, %r438, %r444, %r358, %r446;
	// end inline asm
	// begin inline asm
	shfl.sync.down.b32 %r442, %r443, %r444, %r358, %r446;
	// end inline asm
	mov.b64 	%rd74, {%r437, %r442};
	add.s32 	%r447, %r339, 16;
	setp.gt.s32 	%p144, %r447, %r358;
	mov.u32 	%r636, %r588;
	mov.u64 	%rd355, %rd314;
	@%p144 bra 	$L__BB7_90;
	setp.lt.s32 	%p145, %r588, %r427;
	mov.u32 	%r636, %r427;
	mov.u64 	%rd355, %rd74;
	@%p145 bra 	$L__BB7_90;
	setp.lt.s32 	%p146, %r427, %r588;
	mov.u32 	%r636, %r588;
	mov.u64 	%rd355, %rd314;
	@%p146 bra 	$L__BB7_90;
	setp.lt.s64 	%p147, %rd314, %rd74;
	selp.b32 	%r636, %r588, %r427, %p147;
	min.s64 	%rd355, %rd314, %rd74;
$L__BB7_90:
	setp.ne.s32 	%p148, %r339, 0;
	@%p148 bra 	$L__BB7_92;
	shr.u32 	%r448, %r1, 1;
	and.b32  	%r449, %r448, 496;
	mov.u32 	%r450, _ZN6thrust24THRUST_300001_SM_1000_NS8cuda_cub4core6detail5shmemE;
	add.s32 	%r451, %r450, %r449;
	st.shared.u32 	[%r451+8], %r636;
	st.shared.u64 	[%r451+16], %rd355;
$L__BB7_92:
	bar.sync 	0;
	setp.ne.s32 	%p149, %r1, 0;
	@%p149 bra 	$L__BB7_209;
	setp.lt.s32 	%p150, %r215, 33;
	mov.u32 	%r590, %r636;
	mov.u64 	%rd316, %rd355;
	@%p150 bra 	$L__BB7_97;
	ld.shared.u32 	%r88, [_ZN6thrust24THRUST_300001_SM_1000_NS8cuda_cub4core6detail5shmemE+24];
	ld.shared.u64 	%rd77, [_ZN6thrust24THRUST_300001_SM_1000_NS8cuda_cub4core6detail5shmemE+32];
	setp.lt.s32 	%p151, %r636, %r88;
	mov.u32 	%r590, %r88;
	mov.u64 	%rd316, %rd77;
	@%p151 bra 	$L__BB7_97;
	setp.lt.s32 	%p152, %r88, %r636;
	mov.u32 	%r590, %r636;
	mov.u64 	%rd316, %rd355;
	@%p152 bra 	$L__BB7_97;
	setp.lt.s64 	%p153, %rd355, %rd77;
	selp.b32 	%r590, %r636, %r88, %p153;
	min.s64 	%rd316, %rd355, %rd77;
$L__BB7_97:
	setp.lt.s32 	%p154, %r215, 65;
	mov.u32 	%r591, %r590;
	mov.u64 	%rd317, %rd316;
	@%p154 bra 	$L__BB7_101;
	ld.shared.u32 	%r91, [_ZN6thrust24THRUST_300001_SM_1000_NS8cuda_cub4core6detail5shmemE+40];
	ld.shared.u64 	%rd80, [_ZN6thrust24THRUST_300001_SM_1000_NS8cuda_cub4core6detail5shmemE+48];
	setp.lt.s32 	%p155, %r590, %r91;
	mov.u32 	%r591, %r91;
	mov.u64 	%rd317, %rd80;
	@%p155 bra 	$L__BB7_101;
	setp.lt.s32 	%p156, %r91, %r590;
	mov.u32 	%r591, %r590;
	mov.u64 	%rd317, %rd316;
	@%p156 bra 	$L__BB7_101;
	setp.lt.s64 	%p157, %rd316, %rd80;
	selp.b32 	%r591, %r590, %r91, %p157;
	min.s64 	%rd317, %rd316, %rd80;
$L__BB7_101:
	setp.lt.s32 	%p158, %r215, 97;
	mov.u32 	%r592, %r591;
	mov.u64 	%rd318, %rd317;
	@%p158 bra 	$L__BB7_105;
	ld.shared.u32 	%r94, [_ZN6thrust24THRUST_300001_SM_1000_NS8cuda_cub4core6detail5shmemE+56];
	ld.shared.u64 	%rd83, [_ZN6thrust24THRUST_300001_SM_1000_NS8cuda_cub4core6detail5shmemE+64];
	setp.lt.s32 	%p159, %r591, %r94;
	mov.u32 	%r592, %r94;
	mov.u64 	%rd318, %rd83;
	@%p159 bra 	$L__BB7_105;
	setp.lt.s32 	%p160, %r94, %r591;
	mov.u32 	%r592, %r591;
	mov.u64 	%rd318, %rd317;
	@%p160 bra 	$L__BB7_105;
	setp.lt.s64 	%p161, %rd317, %rd83;
	selp.b32 	%r592, %r591, %r94, %p161;
	min.s64 	%rd318, %rd317, %rd83;
$L__BB7_105:
	setp.lt.s32 	%p162, %r215, 129;
	mov.u32 	%r593, %r592;
	mov.u64 	%rd319, %rd318;
	@%p162 bra 	$L__BB7_109;
	ld.shared.u32 	%r97, [_ZN6thrust24THRUST_300001_SM_1000_NS8cuda_cub4core6detail5shmemE+72];
	ld.shared.u64 	%rd86, [_ZN6thrust24THRUST_300001_SM_1000_NS8cuda_cub4core6detail5shmemE+80];
	setp.lt.s32 	%p163, %r592, %r97;
	mov.u32 	%r593, %r97;
	mov.u64 	%rd319, %rd86;
	@%p163 bra 	$L__BB7_109;
	setp.lt.s32 	%p164, %r97, %r592;
	mov.u32 	%r593, %r592;
	mov.u64 	%rd319, %rd318;
	@%p164 bra 	$L__BB7_109;
	setp.lt.s64 	%p165, %rd318, %rd86;
	selp.b32 	%r593, %r592, %r97, %p165;
	min.s64 	%rd319, %rd318, %rd86;
$L__BB7_109:
	setp.lt.s32 	%p166, %r215, 161;
	mov.u32 	%r594, %r593;
	mov.u64 	%rd320, %rd319;
	@%p166 bra 	$L__BB7_113;
	ld.shared.u32 	%r100, [_ZN6thrust24THRUST_300001_SM_1000_NS8cuda_cub4core6detail5shmemE+88];
	ld.shared.u64 	%rd89, [_ZN6thrust24THRUST_300001_SM_1000_NS8cuda_cub4core6detail5shmemE+96];
	setp.lt.s32 	%p167, %r593, %r100;
	mov.u32 	%r594, %r100;
	mov.u64 	%rd320, %rd89;
	@%p167 bra 	$L__BB7_113;
	setp.lt.s32 	%p168, %r100, %r593;
	mov.u32 	%r594, %r593;
	mov.u64 	%rd320, %rd319;
	@%p168 bra 	$L__BB7_113;
	setp.lt.s64 	%p169, %rd319, %rd89;
	selp.b32 	%r594, %r593, %r100, %p169;
	min.s64 	%rd320, %rd319, %rd89;
$L__BB7_113:
	setp.lt.s32 	%p170, %r215, 193;
	mov.u32 	%r595, %r594;
	mov.u64 	%rd321, %rd320;
	@%p170 bra 	$L__BB7_117;
	ld.shared.u32 	%r103, [_ZN6thrust24THRUST_300001_SM_1000_NS8cuda_cub4core6detail5shmemE+104];
	ld.shared.u64 	%rd92, [_ZN6thrust24THRUST_300001_SM_1000_NS8cuda_cub4core6detail5shmemE+112];
	setp.lt.s32 	%p171, %r594, %r103;
	mov.u32 	%r595, %r103;
	mov.u64 	%rd321, %rd92;
	@%p171 bra 	$L__BB7_117;
	setp.lt.s32 	%p172, %r103, %r594;
	mov.u32 	%r595, %r594;
	mov.u64 	%rd321, %rd320;
	@%p172 bra 	$L__BB7_117;
	setp.lt.s64 	%p173, %rd320, %rd92;
	selp.b32 	%r595, %r594, %r103, %p173;
	min.s64 	%rd321, %rd320, %rd92;
$L__BB7_117:
	setp.lt.s32 	%p174, %r215, 225;
	mov.u32 	%r636, %r595;
	mov.u64 	%rd355, %rd321;
	@%p174 bra 	$L__BB7_209;
	ld.shared.u32 	%r106, [_ZN6thrust24THRUST_300001_SM_1000_NS8cuda_cub4core6detail5shmemE+120];
	ld.shared.u64 	%rd95, [_ZN6thrust24THRUST_300001_SM_1000_NS8cuda_cub4core6detail5shmemE+128];
	setp.lt.s32 	%p175, %r595, %r106;
	mov.u32 	%r636, %r106;
	mov.u64 	%rd355, %rd95;
	@%p175 bra 	$L__BB7_209;
	setp.lt.s32 	%p176, %r106, %r595;
	mov.u32 	%r636, %r595;
	mov.u64 	%rd355, %rd321;
	@%p176 bra 	$L__BB7_209;
	setp.lt.s64 	%p177, %rd321, %rd95;
	selp.b32 	%r636, %r595, %r106, %p177;
	min.s64 	%rd355, %rd321, %rd95;
	bra.uni 	$L__BB7_209;
$L__BB7_121:
	mov.u32 	%r108, %tid.x;
	mul.wide.u32 	%rd208, %r108, 16;
	add.s64 	%rd189, %rd186, %rd208;
	// begin inline asm
	ld.global.nc.u64 %rd188, [%rd189];
	// end inline asm
	add.s64 	%rd191, %rd189, 8;
	// begin inline asm
	ld.global.nc.u64 %rd190, [%rd191];
	// end inline asm
	cvt.u32.u64 	%r109, %rd188;
	add.s64 	%rd193, %rd189, 4096;
	// begin inline asm
	ld.global.nc.u64 %rd192, [%rd193];
	// end inline asm
	add.s64 	%rd195, %rd189, 4104;
	// begin inline asm
	ld.global.nc.u64 %rd322, [%rd195];
	// end inline asm
	cvt.u32.u64 	%r596, %rd192;
	add.s64 	%rd197, %rd189, 8192;
	// begin inline asm
	ld.global.nc.u64 %rd196, [%rd197];
	// end inline asm
	add.s64 	%rd199, %rd189, 8200;
	// begin inline asm
	ld.global.nc.u64 %rd323, [%rd199];
	// end inline asm
	cvt.u32.u64 	%r597, %rd196;
	add.s64 	%rd201, %rd189, 12288;
	// begin inline asm
	ld.global.nc.u64 %rd200, [%rd201];
	// end inline asm
	add.s64 	%rd203, %rd189, 12296;
	// begin inline asm
	ld.global.nc.u64 %rd324, [%rd203];
	// end inline asm
	cvt.u32.u64 	%r598, %rd200;
	add.s64 	%rd205, %rd189, 16384;
	// begin inline asm
	ld.global.nc.u64 %rd204, [%rd205];
	// end inline asm
	add.s64 	%rd207, %rd189, 16392;
	// begin inline asm
	ld.global.nc.u64 %rd342, [%rd207];
	// end inline asm
	cvt.u32.u64 	%r623, %rd204;
	setp.lt.s32 	%p3, %r109, %r596;
	@%p3 bra 	$L__BB7_123;
	setp.lt.s32 	%p4, %r596, %r109;
	setp.lt.s64 	%p5, %rd190, %rd322;
	or.pred  	%p6, %p4, %p5;
	selp.b32 	%r596, %r109, %r596, %p6;
	selp.b64 	%rd322, %rd190, %rd322, %p6;
$L__BB7_123:
	setp.lt.s32 	%p7, %r596, %r597;
	@%p7 bra 	$L__BB7_125;
	setp.lt.s32 	%p8, %r597, %r596;
	setp.lt.s64 	%p9, %rd322, %rd323;
	or.pred  	%p10, %p8, %p9;
	selp.b32 	%r597, %r596, %r597, %p10;
	selp.b64 	%rd323, %rd322, %rd323, %p10;
$L__BB7_125:
	setp.lt.s32 	%p11, %r597, %r598;
	@%p11 bra 	$L__BB7_127;
	setp.lt.s32 	%p12, %r598, %r597;
	setp.lt.s64 	%p13, %rd323, %rd324;
	or.pred  	%p14, %p12, %p13;
	selp.b32 	%r598, %r597, %r598, %p14;
	selp.b64 	%rd324, %rd323, %rd324, %p14;
$L__BB7_127:
	setp.lt.s32 	%p15, %r598, %r623;
	@%p15 bra 	$L__BB7_129;
	setp.lt.s32 	%p16, %r623, %r598;
	setp.lt.s64 	%p17, %rd324, %rd342;
	or.pred  	%p18, %p16, %p17;
	selp.b32 	%r623, %r598, %r623, %p18;
	selp.b64 	%rd342, %rd324, %rd342, %p18;
$L__BB7_129:
	setp.lt.u32 	%p19, %r215, 2560;
	mov.b32 	%r608, 1280;
	@%p19 bra 	$L__BB7_142;
	mov.b32 	%r600, 1280;
	mov.u32 	%r601, %r623;
	mov.u64 	%rd326, %rd342;
$L__BB7_131:
	add.s32 	%r218, %r600, %r108;
	mul.wide.u32 	%rd229, %r218, 16;
	add.s64 	%rd210, %rd186, %rd229;
	// begin inline asm
	ld.global.nc.u64 %rd209, [%rd210];
	// end inline asm
	add.s64 	%rd212, %rd210, 8;
	// begin inline asm
	ld.global.nc.u64 %rd327, [%rd212];
	// end inline asm
	cvt.u32.u64 	%r602, %rd209;
	add.s64 	%rd214, %rd210, 4096;
	// begin inline asm
	ld.global.nc.u64 %rd213, [%rd214];
	// end inline asm
	add.s64 	%rd216, %rd210, 4104;
	// begin inline asm
	ld.global.nc.u64 %rd328, [%rd216];
	// end inline asm
	cvt.u32.u64 	%r603, %rd213;
	add.s64 	%rd218, %rd210, 8192;
	// begin inline asm
	ld.global.nc.u64 %rd217, [%rd218];
	// end inline asm
	add.s64 	%rd220, %rd210, 8200;
	// begin inline asm
	ld.global.nc.u64 %rd329, [%rd220];
	// end inline asm
	cvt.u32.u64 	%r604, %rd217;
	add.s64 	%rd222, %rd210, 12288;
	// begin inline asm
	ld.global.nc.u64 %rd221, [%rd222];
	// end inline asm
	add.s64 	%rd224, %rd210, 12296;
	// begin inline asm
	ld.global.nc.u64 %rd330, [%rd224];
	// end inline asm
	cvt.u32.u64 	%r605, %rd221;
	add.s64 	%rd226, %rd210, 16384;
	// begin inline asm
	ld.global.nc.u64 %rd225, [%rd226];
	// end inline asm
	add.s64 	%rd228, %rd210, 16392;
	// begin inline asm
	ld.global.nc.u64 %rd342, [%rd228];
	// end inline asm
	cvt.u32.u64 	%r623, %rd225;
	setp.lt.s32 	%p20, %r601, %r602;
	@%p20 bra 	$L__BB7_133;
	setp.lt.s32 	%p21, %r602, %r601;
	setp.lt.s64 	%p22, %rd326, %rd327;
	or.pred  	%p23, %p21, %p22;
	selp.b32 	%r602, %r601, %r602, %p23;
	selp.b64 	%rd327, %rd326, %rd327, %p23;
$L__BB7_133:
	setp.lt.s32 	%p24, %r602, %r603;
	@%p24 bra 	$L__BB7_135;
	setp.lt.s32 	%p25, %r603, %r602;
	setp.lt.s64 	%p26, %rd327, %rd328;
	or.pred  	%p27, %p25, %p26;
	selp.b32 	%r603, %r602, %r603, %p27;
	selp.b64 	%rd328, %rd327, %rd328, %p27;
$L__BB7_135:
	setp.lt.s32 	%p28, %r603, %r604;
	@%p28 bra 	$L__BB7_137;
	setp.lt.s32 	%p29, %r604, %r603;
	setp.lt.s64 	%p30, %rd328, %rd329;
	or.pred  	%p31, %p29, %p30;
	selp.b32 	%r604, %r603, %r604, %p31;
	selp.b64 	%rd329, %rd328, %rd329, %p31;
$L__BB7_137:
	setp.lt.s32 	%p32, %r604, %r605;
	@%p32 bra 	$L__BB7_139;
	setp.lt.s32 	%p33, %r605, %r604;
	setp.lt.s64 	%p34, %rd329, %rd330;
	or.pred  	%p35, %p33, %p34;
	selp.b32 	%r605, %r604, %r605, %p35;
	selp.b64 	%rd330, %rd329, %rd330, %p35;
$L__BB7_139:
	setp.lt.s32 	%p36, %r605, %r623;
	@%p36 bra 	$L__BB7_141;
	setp.lt.s32 	%p37, %r623, %r605;
	setp.lt.s64 	%p38, %rd330, %rd342;
	or.pred  	%p39, %p37, %p38;
	selp.b32 	%r623, %r605, %r623, %p39;
	selp.b64 	%rd342, %rd330, %rd342, %p39;
$L__BB7_141:
	add.s32 	%r608, %r600, 1280;
	add.s32 	%r219, %r600, 2560;
	setp.le.s32 	%p40, %r219, %r215;
	mov.u32 	%r600, %r608;
	mov.u32 	%r601, %r623;
	mov.u64 	%rd326, %rd342;
	@%p40 bra 	$L__BB7_131;
$L__BB7_142:
	setp.le.s32 	%p41, %r215, %r608;
	@%p41 bra 	$L__BB7_165;
	sub.s32 	%r142, %r215, %r608;
	setp.ge.s32 	%p42, %r108, %r142;
	@%p42 bra 	$L__BB7_165;
	not.b32 	%r221, %r108;
	add.s32 	%r222, %r215, %r221;
	sub.s32 	%r143, %r222, %r608;
	and.b32  	%r223, %r143, 768;
	setp.eq.s32 	%p43, %r223, 768;
	mov.u32 	%r614, %r108;
	@%p43 bra 	$L__BB7_150;
	add.s32 	%r610, %r108, %r608;
	shr.u32 	%r224, %r143, 8;
	add.s32 	%r225, %r224, 1;
	and.b32  	%r226, %r225, 3;
	neg.s32 	%r609, %r226;
	mov.u32 	%r614, %r108;
$L__BB7_146:
	.pragma "nounroll";
	mov.u64 	%rd127, %rd342;
	mov.u32 	%r149, %r623;
	mul.wide.u32 	%rd235, %r610, 16;
	add.s64 	%rd232, %rd186, %rd235;
	// begin inline asm
	ld.global.nc.u64 %rd231, [%rd232];
	// end inline asm
	add.s64 	%rd234, %rd232, 8;
	// begin inline asm
	ld.global.nc.u64 %rd233, [%rd234];
	// end inline asm
	cvt.u32.u64 	%r150, %rd231;
	setp.lt.s32 	%p44, %r149, %r150;
	mov.u32 	%r623, %r150;
	mov.u64 	%rd342, %rd233;
	@%p44 bra 	$L__BB7_149;
	setp.lt.s32 	%p45, %r150, %r149;
	mov.u32 	%r623, %r149;
	mov.u64 	%rd342, %rd127;
	@%p45 bra 	$L__BB7_149;
	setp.lt.s64 	%p46, %rd127, %rd233;
	selp.b32 	%r623, %r149, %r150, %p46;
	min.s64 	%rd342, %rd127, %rd233;
$L__BB7_149:
	add.s32 	%r614, %r614, 256;
	add.s32 	%r610, %r610, 256;
	add.s32 	%r609, %r609, 1;
	setp.ne.s32 	%p47, %r609, 0;
	@%p47 bra 	$L__BB7_146;
$L__BB7_150:
	setp.lt.u32 	%p48, %r143, 768;
	@%p48 bra 	$L__BB7_165;
	cvt.u64.u32 	%rd236, %r614;
	cvt.u64.u32 	%rd237, %r608;
	add.s64 	%rd238, %rd236, %rd237;
	shl.b64 	%rd239, %rd238, 4;
	add.s64 	%rd240, %rd239, %rd186;
	add.s64 	%rd337, %rd240, 12296;
	add.s32 	%r617, %r614, %r608;
$L__BB7_152:
	mul.wide.u32 	%rd245, %r617, 16;
	add.s64 	%rd242, %rd186, %rd245;
	// begin inline asm
	ld.global.nc.u64 %rd241, [%rd242];
	// end inline asm
	add.s64 	%rd244, %rd242, 8;
	// begin inline asm
	ld.global.nc.u64 %rd243, [%rd244];
	// end inline asm
	cvt.u32.u64 	%r163, %rd241;
	setp.lt.s32 	%p49, %r623, %r163;
	mov.u32 	%r620, %r163;
	mov.u64 	%rd339, %rd243;
	@%p49 bra 	$L__BB7_155;
	setp.lt.s32 	%p50, %r163, %r623;
	mov.u32 	%r620, %r623;
	mov.u64 	%rd339, %rd342;
	@%p50 bra 	$L__BB7_155;
	setp.lt.s64 	%p51, %rd342, %rd243;
	selp.b32 	%r620, %r623, %r163, %p51;
	min.s64 	%rd339, %rd342, %rd243;
$L__BB7_155:
	add.s64 	%rd247, %rd337, -8200;
	// begin inline asm
	ld.global.nc.u64 %rd246, [%rd247];
	// end inline asm
	add.s64 	%rd249, %rd337, -8192;
	// begin inline asm
	ld.global.nc.u64 %rd248, [%rd249];
	// end inline asm
	cvt.u32.u64 	%r166, %rd246;
	setp.lt.s32 	%p52, %r620, %r166;
	mov.u32 	%r621, %r166;
	mov.u64 	%rd340, %rd248;
	@%p52 bra 	$L__BB7_158;
	setp.lt.s32 	%p53, %r166, %r620;
	mov.u32 	%r621, %r620;
	mov.u64 	%rd340, %rd339;
	@%p53 bra 	$L__BB7_158;
	setp.lt.s64 	%p54, %rd339, %rd248;
	selp.b32 	%r621, %r620, %r166, %p54;
	min.s64 	%rd340, %rd339, %rd248;
$L__BB7_158:
	add.s64 	%rd251, %rd337, -4104;
	// begin inline asm
	ld.global.nc.u64 %rd250, [%rd251];
	// end inline asm
	add.s64 	%rd253, %rd337, -4096;
	// begin inline asm
	ld.global.nc.u64 %rd252, [%rd253];
	// end inline asm
	cvt.u32.u64 	%r169, %rd250;
	setp.lt.s32 	%p55, %r621, %r169;
	mov.u32 	%r622, %r169;
	mov.u64 	%rd341, %rd252;
	@%p55 bra 	$L__BB7_161;
	setp.lt.s32 	%p56, %r169, %r621;
	mov.u32 	%r622, %r621;
	mov.u64 	%rd341, %rd340;
	@%p56 bra 	$L__BB7_161;
	setp.lt.s64 	%p57, %rd340, %rd252;
	selp.b32 	%r622, %r621, %r169, %p57;
	min.s64 	%rd341, %rd340, %rd252;
$L__BB7_161:
	add.s64 	%rd255, %rd337, -8;
	// begin inline asm
	ld.global.nc.u64 %rd254, [%rd255];
	// end inline asm
	// begin inline asm
	ld.global.nc.u64 %rd256, [%rd337];
	// end inline asm
	cvt.u32.u64 	%r172, %rd254;
	setp.lt.s32 	%p58, %r622, %r172;
	mov.u32 	%r623, %r172;
	mov.u64 	%rd342, %rd256;
	@%p58 bra 	$L__BB7_164;
	setp.lt.s32 	%p59, %r172, %r622;
	mov.u32 	%r623, %r622;
	mov.u64 	%rd342, %rd341;
	@%p59 bra 	$L__BB7_164;
	setp.lt.s64 	%p60, %rd341, %rd256;
	selp.b32 	%r623, %r622, %r172, %p60;
	min.s64 	%rd342, %rd341, %rd256;
$L__BB7_164:
	add.s32 	%r614, %r614, 1024;
	add.s64 	%rd337, %rd337, 16384;
	add.s32 	%r617, %r617, 1024;
	setp.lt.s32 	%p61, %r614, %r142;
	@%p61 bra 	$L__BB7_152;
$L__BB7_165:
	// begin inline asm
	mov.u32 %r227, %laneid;
	// end inline asm
	mov.b32 	%r245, 1;
	mov.b32 	%r246, 31;
	mov.b32 	%r247, -1;
	// begin inline asm
	shfl.sync.down.b32 %r228, %r623, %r245, %r246, %r247;
	// end inline asm
	// begin inline asm
	shfl.sync.down.b32 %r233, %r234, %r245, %r246, %r247;
	// end inline asm
	mov.b64 	{%r239, %r244}, %rd342;
	// begin inline asm
	shfl.sync.down.b32 %r238, %r239, %r245, %r246, %r247;
	// end inline asm
	// begin inline asm
	shfl.sync.down.b32 %r243, %r244, %r245, %r246, %r247;
	// end inline asm
	mov.b64 	%rd150, {%r238, %r243};
	setp.gt.s32 	%p62, %r227, 30;
	mov.u32 	%r625, %r623;
	mov.u64 	%rd344, %rd342;
	@%p62 bra 	$L__BB7_169;
	setp.lt.s32 	%p63, %r623, %r228;
	mov.u32 	%r625, %r228;
	mov.u64 	%rd344, %rd150;
	@%p63 bra 	$L__BB7_169;
	setp.lt.s32 	%p64, %r228, %r623;
	mov.u32 	%r625, %r623;
	mov.u64 	%rd344, %rd342;
	@%p64 bra 	$L__BB7_169;
	setp.lt.s64 	%p65, %rd342, %rd150;
	selp.b32 	%r625, %r623, %r228, %p65;
	min.s64 	%rd344, %rd342, %rd150;
$L__BB7_169:
	mov.b32 	%r265, 2;
	mov.b32 	%r266, 31;
	mov.b32 	%r267, -1;
	// begin inline asm
	shfl.sync.down.b32 %r248, %r625, %r265, %r266, %r267;
	// end inline asm
	// begin inline asm
	shfl.sync.down.b32 %r253, %r254, %r265, %r266, %r267;
	// end inline asm
	mov.b64 	{%r259, %r264}, %rd344;
	// begin inline asm
	shfl.sync.down.b32 %r258, %r259, %r265, %r266, %r267;
	// end inline asm
	// begin inline asm
	shfl.sync.down.b32 %r263, %r264, %r265, %r266, %r267;
	// end inline asm
	mov.b64 	%rd153, {%r258, %r263};
	setp.gt.s32 	%p66, %r227, 29;
	mov.u32 	%r626, %r625;
	mov.u64 	%rd345, %rd344;
	@%p66 bra 	$L__BB7_173;
	setp.lt.s32 	%p67, %r625, %r248;
	mov.u32 	%r626, %r248;
	mov.u64 	%rd345, %rd153;
	@%p67 bra 	$L__BB7_173;
	setp.lt.s32 	%p68, %r248, %r625;
	mov.u32 	%r626, %r625;
	mov.u64 	%rd345, %rd344;
	@%p68 bra 	$L__BB7_173;
	setp.lt.s64 	%p69, %rd344, %rd153;
	selp.b32 	%r626, %r625, %r248, %p69;
	min.s64 	%rd345, %rd344, %rd153;
$L__BB7_173:
	mov.b32 	%r285, 4;
	mov.b32 	%r286, 31;
	mov.b32 	%r287, -1;
	// begin inline asm
	shfl.sync.down.b32 %r268, %r626, %r285, %r286, %r287;
	// end inline asm
	// begin inline asm
	shfl.sync.down.b32 %r273, %r274, %r285, %r286, %r287;
	// end inline asm
	mov.b64 	{%r279, %r284}, %rd345;
	// begin inline asm
	shfl.sync.down.b32 %r278, %r279, %r285, %r286, %r287;
	// end inline asm
	// begin inline asm
	shfl.sync.down.b32 %r283, %r284, %r285, %r286, %r287;
	// end inline asm
	mov.b64 	%rd156, {%r278, %r283};
	setp.gt.s32 	%p70, %r227, 27;
	mov.u32 	%r627, %r626;
	mov.u64 	%rd346, %rd345;
	@%p70 bra 	$L__BB7_177;
	setp.lt.s32 	%p71, %r626, %r268;
	mov.u32 	%r627, %r268;
	mov.u64 	%rd346, %rd156;
	@%p71 bra 	$L__BB7_177;
	setp.lt.s32 	%p72, %r268, %r626;
	mov.u32 	%r627, %r626;
	mov.u64 	%rd346, %rd345;
	@%p72 bra 	$L__BB7_177;
	setp.lt.s64 	%p73, %rd345, %rd156;
	selp.b32 	%r627, %r626, %r268, %p73;
	min.s64 	%rd346, %rd345, %rd156;
$L__BB7_177:
	mov.b32 	%r305, 8;
	mov.b32 	%r306, 31;
	mov.b32 	%r307, -1;
	// begin inline asm
	shfl.sync.down.b32 %r288, %r627, %r305, %r306, %r307;
	// end inline asm
	// begin inline asm
	shfl.sync.down.b32 %r293, %r294, %r305, %r306, %r307;
	// end inline asm
	mov.b64 	{%r299, %r304}, %rd346;
	// begin inline asm
	shfl.sync.down.b32 %r298, %r299, %r305, %r306, %r307;
	// end inline asm
	// begin inline asm
	shfl.sync.down.b32 %r303, %r304, %r305, %r306, %r307;
	// end inline asm
	mov.b64 	%rd159, {%r298, %r303};
	setp.gt.s32 	%p74, %r227, 23;
	mov.u32 	%r628, %r627;
	mov.u64 	%rd347, %rd346;
	@%p74 bra 	$L__BB7_181;
	setp.lt.s32 	%p75, %r627, %r288;
	mov.u32 	%r628, %r288;
	mov.u64 	%rd347, %rd159;
	@%p75 bra 	$L__BB7_181;
	setp.lt.s32 	%p76, %r288, %r627;
	mov.u32 	%r628, %r627;
	mov.u64 	%rd347, %rd346;
	@%p76 bra 	$L__BB7_181;
	setp.lt.s64 	%p77, %rd346, %rd159;
	selp.b32 	%r628, %r627, %r288, %p77;
	min.s64 	%rd347, %rd346, %rd159;
$L__BB7_181:
	mov.b32 	%r325, 16;
	mov.b32 	%r326, 31;
	mov.b32 	%r327, -1;
	// begin inline asm
	shfl.sync.down.b32 %r308, %r628, %r325, %r326, %r327;
	// end inline asm
	// begin inline asm
	shfl.sync.down.b32 %r313, %r314, %r325, %r326, %r327;
	// end inline asm
	mov.b64 	{%r319, %r324}, %rd347;
	// begin inline asm
	shfl.sync.down.b32 %r318, %r319, %r325, %r326, %r327;
	// end inline asm
	// begin inline asm
	shfl.sync.down.b32 %r323, %r324, %r325, %r326, %r327;
	// end inline asm
	mov.b64 	%rd162, {%r318, %r323};
	setp.gt.s32 	%p78, %r227, 15;
	mov.u32 	%r636, %r628;
	mov.u64 	%rd355, %rd347;
	@%p78 bra 	$L__BB7_185;
	setp.lt.s32 	%p79, %r628, %r308;
	mov.u32 	%r636, %r308;
	mov.u64 	%rd355, %rd162;
	@%p79 bra 	$L__BB7_185;
	setp.lt.s32 	%p80, %r308, %r628;
	mov.u32 	%r636, %r628;
	mov.u64 	%rd355, %rd347;
	@%p80 bra 	$L__BB7_185;
	setp.lt.s64 	%p81, %rd347, %rd162;
	selp.b32 	%r636, %r628, %r308, %p81;
	min.s64 	%rd355, %rd347, %rd162;
$L__BB7_185:
	setp.ne.s32 	%p82, %r227, 0;
	@%p82 bra 	$L__BB7_187;
	shr.u32 	%r328, %r108, 1;
	and.b32  	%r329, %r328, 496;
	mov.u32 	%r330, _ZN6thrust24THRUST_300001_SM_1000_NS8cuda_cub4core6detail5shmemE;
	add.s32 	%r331, %r330, %r329;
	st.shared.u32 	[%r331+8], %r636;
	st.shared.u64 	[%r331+16], %rd355;
$L__BB7_187:
	bar.sync 	0;
	setp.ne.s32 	%p83, %r108, 0;
	@%p83 bra 	$L__BB7_209;
	ld.shared.u32 	%r194, [_ZN6thrust24THRUST_300001_SM_1000_NS8cuda_cub4core6detail5shmemE+24];
	ld.shared.u64 	%rd165, [_ZN6thrust24THRUST_300001_SM_1000_NS8cuda_cub4core6detail5shmemE+32];
	setp.lt.s32 	%p84, %r636, %r194;
	mov.u32 	%r630, %r194;
	mov.u64 	%rd349, %rd165;
	@%p84 bra 	$L__BB7_191;
	setp.lt.s32 	%p85, %r194, %r636;
	mov.u32 	%r630, %r636;
	mov.u64 	%rd349, %rd355;
	@%p85 bra 	$L__BB7_191;
	setp.lt.s64 	%p86, %rd355, %rd165;
	selp.b32 	%r630, %r636, %r194, %p86;
	min.s64 	%rd349, %rd355, %rd165;
$L__BB7_191:
	ld.shared.u32 	%r197, [_ZN6thrust24THRUST_300001_SM_1000_NS8cuda_cub4core6detail5shmemE+40];
	ld.shared.u64 	%rd168, [_ZN6thrust24THRUST_300001_SM_1000_NS8cuda_cub4core6detail5shmemE+48];
	setp.lt.s32 	%p87, %r630, %r197;
	mov.u32 	%r631, %r197;
	mov.u64 	%rd350, %rd168;
	@%p87 bra 	$L__BB7_194;
	setp.lt.s32 	%p88, %r197, %r630;
	mov.u32 	%r631, %r630;
	mov.u64 	%rd350, %rd349;
	@%p88 bra 	$L__BB7_194;
	setp.lt.s64 	%p89, %rd349, %rd168;
	selp.b32 	%r631, %r630, %r197, %p89;
	min.s64 	%rd350, %rd349, %rd168;
$L__BB7_194:
	ld.shared.u32 	%r200, [_ZN6thrust24THRUST_300001_SM_1000_NS8cuda_cub4core6detail5shmemE+56];
	ld.shared.u64 	%rd171, [_ZN6thrust24THRUST_300001_SM_1000_NS8cuda_cub4core6detail5shmemE+64];
	setp.lt.s32 	%p90, %r631, %r200;
	mov.u32 	%r632, %r200;
	mov.u64 	%rd351, %rd171;
	@%p90 bra 	$L__BB7_197;
	setp.lt.s32 	%p91, %r200, %r631;
	mov.u32 	%r632, %r631;
	mov.u64 	%rd351, %rd350;
	@%p91 bra 	$L__BB7_197;
	setp.lt.s64 	%p92, %rd350, %rd171;
	selp.b32 	%r632, %r631, %r200, %p92;
	min.s64 	%rd351, %rd350, %rd171;
$L__BB7_197:
	ld.shared.u32 	%r203, [_ZN6thrust24THRUST_300001_SM_1000_NS8cuda_cub4core6detail5shmemE+72];
	ld.shared.u64 	%rd174, [_ZN6thrust24THRUST_300001_SM_1000_NS8cuda_cub4core6detail5shmemE+80];
	setp.lt.s32 	%p93, %r632, %r203;
	mov.u32 	%r633, %r203;
	mov.u64 	%rd352, %rd174;
	@%p93 bra 	$L__BB7_200;
	setp.lt.s32 	%p94, %r203, %r632;
	mov.u32 	%r633, %r632;
	mov.u64 	%rd352, %rd351;
	@%p94 bra 	$L__BB7_200;
	setp.lt.s64 	%p95, %rd351, %rd174;
	selp.b32 	%r633, %r632, %r203, %p95;
	min.s64 	%rd352, %rd351, %rd174;
$L__BB7_200:
	ld.shared.u32 	%r206, [_ZN6thrust24THRUST_300001_SM_1000_NS8cuda_cub4core6detail5shmemE+88];
	ld.shared.u64 	%rd177, [_ZN6thrust24THRUST_300001_SM_1000_NS8cuda_cub4core6detail5shmemE+96];
	setp.lt.s32 	%p96, %r633, %r206;
	mov.u32 	%r634, %r206;
	mov.u64 	%rd353, %rd177;
	@%p96 bra 	$L__BB7_203;
	setp.lt.s32 	%p97, %r206, %r633;
	mov.u32 	%r634, %r633;
	mov.u64 	%rd353, %rd352;
	@%p97 bra 	$L__BB7_203;
	setp.lt.s64 	%p98, %rd352, %rd177;
	selp.b32 	%r634, %r633, %r206, %p98;
	min.s64 	%rd353, %rd352, %rd177;
$L__BB7_203:
	ld.shared.u32 	%r209, [_ZN6thrust24THRUST_300001_SM_1000_NS8cuda_cub4core6detail5shmemE+104];
	ld.shared.u64 	%rd180, [_ZN6thrust24THRUST_300001_SM_1000_NS8cuda_cub4core6detail5shmemE+112];
	setp.lt.s32 	%p99, %r634, %r209;
	mov.u32 	%r635, %r209;
	mov.u64 	%rd354, %rd180;
	@%p99 bra 	$L__BB7_206;
	setp.lt.s32 	%p100, %r209, %r634;
	mov.u32 	%r635, %r634;
	mov.u64 	%rd354, %rd353;
	@%p100 bra 	$L__BB7_206;
	setp.lt.s64 	%p101, %rd353, %rd180;
	selp.b32 	%r635, %r634, %r209, %p101;
	min.s64 	%rd354, %rd353, %rd180;
$L__BB7_206:
	ld.shared.u32 	%r212, [_ZN6thrust24THRUST_300001_SM_1000_NS8cuda_cub4core6detail5shmemE+120];
	ld.shared.u64 	%rd183, [_ZN6thrust24THRUST_300001_SM_1000_NS8cuda_cub4core6detail5shmemE+128];
	setp.lt.s32 	%p102, %r635, %r212;
	mov.u32 	%r636, %r212;
	mov.u64 	%rd355, %rd183;
	@%p102 bra 	$L__BB7_209;
	setp.lt.s32 	%p103, %r212, %r635;
	mov.u32 	%r636, %r635;
	mov.u64 	%rd355, %rd354;
	@%p103 bra 	$L__BB7_209;
	setp.lt.s64 	%p104, %rd354, %rd183;
	selp.b32 	%r636, %r635, %r212, %p104;
	min.s64 	%rd355, %rd354, %rd183;
$L__BB7_209:
	mov.u32 	%r557, %tid.x;
	setp.ne.s32 	%p221, %r557, 0;
	@%p221 bra 	$L__BB7_211;
	cvta.to.global.u64 	%rd287, %rd187;
	st.global.u32 	[%rd287], %r636;
	st.global.u64 	[%rd287+8], %rd355;
$L__BB7_211:
	ret;

}
	// .globl	_ZN6thrust24THRUST_300001_SM_1000_NS8cuda_cub4core6detail13_kernel_agentINS1_8__reduce11ReduceAgentINS0_12zip_iteratorIN4cuda3std3__45tupleIJNS0_10device_ptrIiEENS0_17counting_iteratorIlNS0_11use_defaultESF_SF_EEEEEEEPNSB_IJilEEESJ_lNS1_9__extrema9arg_max_fIilNSA_4lessIiEEEEEEJSI_SK_lSP_EEEvDpT0_
.visible .entry _ZN6thrust24THRUST_300001_SM_1000_NS8cuda_cub4core6detail13_kernel_agentINS1_8__reduce11ReduceAgentINS0_12zip_iteratorIN4cuda3std3__45tupleIJNS0_10device_ptrIiEENS0_17counting_iteratorIlNS0_11use_defaultESF_SF_EEEEEEEPNSB_IJilEEESJ_lNS1_9__extrema9arg_max_fIilNSA_4lessIiEEEEEEJSI_SK_lSP_EEEvDpT0_(
	.param .align 8 .b8 _ZN6thrust24THRUST_300001_SM_1000_NS8cuda_cub4core6detail13_kernel_agentINS1_8__reduce11ReduceAgentINS0_12zip_iteratorIN4cuda3std3__45tupleIJNS0_10device_ptrIiEENS0_17counting_iteratorIlNS0_11use_defaultESF_SF_EEEEEEEPNSB_IJilEEESJ_lNS1_9__extrema9arg_max_fIilNSA_4lessIiEEEEEEJSI_SK_lSP_EEEvDpT0__param_0[16],
	.param .u64 .ptr .align 1 _ZN6thrust24THRUST_300001_SM_1000_NS8cuda_cub4core6detail13_kernel_agentINS1_8__reduce11ReduceAgentINS0_12zip_iteratorIN4cuda3std3__45tupleIJNS0_10device_ptrIiEENS0_17counting_iteratorIlNS0_11use_defaultESF_SF_EEEEEEEPNSB_IJilEEESJ_lNS1_9__extrema9arg_max_fIilNSA_4lessIiEEEEEEJSI_SK_lSP_EEEvDpT0__param_1,
	.param .u64 _ZN6thrust24THRUST_300001_SM_1000_NS8cuda_cub4core6detail13_kernel_agentINS1_8__reduce11ReduceAgentINS0_12zip_iteratorIN4cuda3std3__45tupleIJNS0_10device_ptrIiEENS0_17counting_iteratorIlNS0_11use_defaultESF_SF_EEEEEEEPNSB_IJilEEESJ_lNS1_9__extrema9arg_max_fIilNSA_4lessIiEEEEEEJSI_SK_lSP_EEEvDpT0__param_2,
	.param .align 1 .b8 _ZN6thrust24THRUST_300001_SM_1000_NS8cuda_cub4core6detail13_kernel_agentINS1_8__reduce11ReduceAgentINS0_12zip_iteratorIN4cuda3std3__45tupleIJNS0_10device_ptrIiEENS0_17counting_iteratorIlNS0_11use_defaultESF_SF_EEEEEEEPNSB_IJilEEESJ_lNS1_9__extrema9arg_max_fIilNSA_4lessIiEEEEEEJSI_SK_lSP_EEEvDpT0__param_3[1]
)
.maxntid 256
{
	.reg .pred 	%p<213>;
	.reg .b32 	%r<632>;
	.reg .b64 	%rd<307>;

	ld.param.u64 	%rd192, [_ZN6thrust24THRUST_300001_SM_1000_NS8cuda_cub4core6detail13_kernel_agentINS1_8__reduce11ReduceAgentINS0_12zip_iteratorIN4cuda3std3__45tupleIJNS0_10device_ptrIiEENS0_17counting_iteratorIlNS0_11use_defaultESF_SF_EEEEEEEPNSB_IJilEEESJ_lNS1_9__extrema9arg_max_fIilNSA_4lessIiEEEEEEJSI_SK_lSP_EEEvDpT0__param_0+8];
	ld.param.u64 	%rd191, [_ZN6thrust24THRUST_300001_SM_1000_NS8cuda_cub4core6detail13_kernel_agentINS1_8__reduce11ReduceAgentINS0_12zip_iteratorIN4cuda3std3__45tupleIJNS0_10device_ptrIiEENS0_17counting_iteratorIlNS0_11use_defaultESF_SF_EEEEEEEPNSB_IJilEEESJ_lNS1_9__extrema9arg_max_fIilNSA_4lessIiEEEEEEJSI_SK_lSP_EEEvDpT0__param_0];
	ld.param.u64 	%rd194, [_ZN6thrust24THRUST_300001_SM_1000_NS8cuda_cub4core6detail13_kernel_agentINS1_8__reduce11ReduceAgentINS0_12zip_iteratorIN4cuda3std3__45tupleIJNS0_10device_ptrIiEENS0_17counting_iteratorIlNS0_11use_defaultESF_SF_EEEEEEEPNSB_IJilEEESJ_lNS1_9__extrema9arg_max_fIilNSA_4lessIiEEEEEEJSI_SK_lSP_EEEvDpT0__param_2];
	setp.eq.s64 	%p1, %rd194, 0;
	@%p1 bra 	$L__BB8_206;
	cvta.to.global.u64 	%rd1, %rd191;
	setp.gt.s64 	%p2, %rd194, 1279;
	@%p2 bra 	$L__BB8_122;
	cvt.u32.u64 	%r1, %rd194;
	mov.u32 	%r2, %tid.x;
	setp.ge.s32 	%p96, %r2, %r1;
	mov.b32 	%r574, 0;
	mov.b64 	%rd249, 0;
	mov.u32 	%r566, %r2;
	@%p96 bra 	$L__BB8_4;
	cvt.u64.u32 	%rd225, %r2;
	mul.wide.u32 	%rd226, %r2, 4;
	add.s64 	%rd227, %rd1, %rd226;
	add.s64 	%rd249, %rd192, %rd225;
	ld.global.u32 	%r574, [%rd227];
	add.s32 	%r566, %r2, 256;
$L__BB8_4:
	setp.ge.s32 	%p97, %r566, %r1;
	@%p97 bra 	$L__BB8_26;
	not.b32 	%r332, %r566;
	add.s32 	%r7, %r332, %r1;
	and.b32  	%r333, %r7, 768;
	setp.eq.s32 	%p98, %r333, 768;
	@%p98 bra 	$L__BB8_11;
	cvt.u64.u32 	%rd229, %r566;
	add.s64 	%rd240, %rd192, %rd229;
	mul.wide.u32 	%rd230, %r566, 4;
	add.s64 	%rd239, %rd1, %rd230;
	shr.u32 	%r334, %r7, 8;
	add.s32 	%r335, %r334, 1;
	and.b32  	%r336, %r335, 3;
	neg.s32 	%r562, %r336;
$L__BB8_7:
	.pragma "nounroll";
	mov.u64 	%rd9, %rd249;
	mov.u32 	%r11, %r574;
	ld.global.u32 	%r12, [%rd239];
	setp.lt.s32 	%p99, %r11, %r12;
	mov.u64 	%rd249, %rd240;
	mov.u32 	%r574, %r12;
	@%p99 bra 	$L__BB8_10;
	setp.lt.s32 	%p100, %r12, %r11;
	mov.u64 	%rd249, %rd9;
	mov.u32 	%r574, %r11;
	@%p100 bra 	$L__BB8_10;
	setp.lt.s64 	%p101, %rd9, %rd240;
	min.s64 	%rd249, %rd9, %rd240;
	selp.b32 	%r574, %r11, %r12, %p101;
$L__BB8_10:
	add.s32 	%r566, %r566, 256;
	add.s64 	%rd240, %rd240, 256;
	add.s64 	%rd239, %rd239, 1024;
	add.s32 	%r562, %r562, 1;
	setp.ne.s32 	%p102, %r562, 0;
	@%p102 bra 	$L__BB8_7;
$L__BB8_11:
	setp.lt.u32 	%p103, %r7, 768;
	@%p103 bra 	$L__BB8_26;
	add.s32 	%r569, %r566, 512;
$L__BB8_13:
	mov.u32 	%r21, %r569;
	add.s32 	%r337, %r21, -512;
	cvt.s64.s32 	%rd231, %r337;
	mul.wide.s32 	%rd232, %r337, 4;
	add.s64 	%rd17, %rd1, %rd232;
	add.s64 	%rd18, %rd192, %rd231;
	ld.global.u32 	%r23, [%rd17];
	setp.lt.s32 	%p104, %r574, %r23;
	mov.u64 	%rd246, %rd18;
	mov.u32 	%r571, %r23;
	@%p104 bra 	$L__BB8_16;
	setp.lt.s32 	%p105, %r23, %r574;
	mov.u64 	%rd246, %rd249;
	mov.u32 	%r571, %r574;
	@%p105 bra 	$L__BB8_16;
	setp.lt.s64 	%p106, %rd249, %rd18;
	min.s64 	%rd246, %rd249, %rd18;
	selp.b32 	%r571, %r574, %r23, %p106;
$L__BB8_16:
	add.s32 	%r338, %r21, -256;
	cvt.s64.s32 	%rd233, %r338;
	add.s64 	%rd21, %rd192, %rd233;
	ld.global.u32 	%r26, [%rd17+1024];
	setp.lt.s32 	%p107, %r571, %r26;
	mov.u64 	%rd247, %rd21;
	mov.u32 	%r572, %r26;
	@%p107 bra 	$L__BB8_19;
	setp.lt.s32 	%p108, %r26, %r571;
	mov.u64 	%rd247, %rd246;
	mov.u32 	%r572, %r571;
	@%p108 bra 	$L__BB8_19;
	setp.lt.s64 	%p109, %rd246, %rd21;
	min.s64 	%rd247, %rd246, %rd21;
	selp.b32 	%r572, %r571, %r26, %p109;
$L__BB8_19:
	cvt.s64.s32 	%rd234, %r21;
	add.s64 	%rd24, %rd192, %rd234;
	ld.global.u32 	%r29, [%rd17+2048];
	setp.lt.s32 	%p110, %r572, %r29;
	mov.u64 	%rd248, %rd24;
	mov.u32 	%r573, %r29;
	@%p110 bra 	$L__BB8_22;
	setp.lt.s32 	%p111, %r29, %r572;
	mov.u64 	%rd248, %rd247;
	mov.u32 	%r573, %r572;
	@%p111 bra 	$L__BB8_22;
	setp.lt.s64 	%p112, %rd247, %rd24;
	min.s64 	%rd248, %rd247, %rd24;
	selp.b32 	%r573, %r572, %r29, %p112;
$L__BB8_22:
	add.s32 	%r339, %r21, 256;
	cvt.s64.s32 	%rd235, %r339;
	add.s64 	%rd27, %rd192, %rd235;
	ld.global.u32 	%r32, [%rd17+3072];
	setp.lt.s32 	%p113, %r573, %r32;
	mov.u64 	%rd249, %rd27;
	mov.u32 	%r574, %r32;
	@%p113 bra 	$L__BB8_25;
	setp.lt.s32 	%p114, %r32, %r573;
	mov.u64 	%rd249, %rd248;
	mov.u32 	%r574, %r573;
	@%p114 bra 	$L__BB8_25;
	setp.lt.s64 	%p115, %rd248, %rd27;
	min.s64 	%rd249, %rd248, %rd27;
	selp.b32 	%r574, %r573, %r32, %p115;
$L__BB8_25:
	add.s32 	%r569, %r21, 1024;
	add.s32 	%r340, %r21, 512;
	setp.lt.s32 	%p116, %r340, %r1;
	@%p116 bra 	$L__BB8_13;
$L__BB8_26:
	setp.lt.s32 	%p117, %r1, 256;
	@%p117 bra 	$L__BB8_71;
	// begin inline asm
	mov.u32 %r454, %laneid;
	// end inline asm
	mov.b32 	%r472, 1;
	mov.b32 	%r473, 31;
	mov.b32 	%r474, -1;
	// begin inline asm
	shfl.sync.down.b32 %r455, %r574, %r472, %r473, %r474;
	// end inline asm
	// begin inline asm
	shfl.sync.down.b32 %r460, %r461, %r472, %r473, %r474;
	// end inline asm
	mov.b64 	{%r466, %r471}, %rd249;
	// begin inline asm
	shfl.sync.down.b32 %r465, %r466, %r472, %r473, %r474;
	// end inline asm
	// begin inline asm
	shfl.sync.down.b32 %r470, %r471, %r472, %r473, %r474;
	// end inline asm
	mov.b64 	%rd31, {%r465, %r470};
	setp.gt.s32 	%p169, %r454, 30;
	mov.u64 	%rd251, %rd249;
	mov.u32 	%r576, %r574;
	@%p169 bra 	$L__BB8_31;
	setp.lt.s32 	%p170, %r574, %r455;
	mov.u64 	%rd251, %rd31;
	mov.u32 	%r576, %r455;
	@%p170 bra 	$L__BB8_31;
	setp.lt.s32 	%p171, %r455, %r574;
	mov.u64 	%rd251, %rd249;
	mov.u32 	%r576, %r574;
	@%p171 bra 	$L__BB8_31;
	setp.lt.s64 	%p172, %rd249, %rd31;
	min.s64 	%rd251, %rd249, %rd31;
	selp.b32 	%r576, %r574, %r455, %p172;
$L__BB8_31:
	mov.b32 	%r492, 2;
	mov.b32 	%r493, 31;
	mov.b32 	%r494, -1;
	// begin inline asm
	shfl.sync.down.b32 %r475, %r576, %r492, %r493, %r494;
	// end inline asm
	// begin inline asm
	shfl.sync.down.b32 %r480, %r481, %r492, %r493, %r494;
	// end inline asm
	mov.b64 	{%r486, %r491}, %rd251;
	// begin inline asm
	shfl.sync.down.b32 %r485, %r486, %r492, %r493, %r494;
	// end inline asm
	// begin inline asm
	shfl.sync.down.b32 %r490, %r491, %r492, %r493, %r494;
	// end inline asm
	mov.b64 	%rd34, {%r485, %r490};
	setp.gt.s32 	%p173, %r454, 29;
	mov.u64 	%rd252, %rd251;
	mov.u32 	%r577, %r576;
	@%p173 bra 	$L__BB8_35;
	setp.lt.s32 	%p174, %r576, %r475;
	mov.u64 	%rd252, %rd34;
	mov.u32 	%r577, %r475;
	@%p174 bra 	$L__BB8_35;
	setp.lt.s32 	%p175, %r475, %r576;
	mov.u64 	%rd252, %rd251;
	mov.u32 	%r577, %r576;
	@%p175 bra 	$L__BB8_35;
	setp.lt.s64 	%p176, %rd251, %rd34;
	min.s64 	%rd252, %rd251, %rd34;
	selp.b32 	%r577, %r576, %r475, %p176;
$L__BB8_35:
	mov.b32 	%r512, 4;
	mov.b32 	%r513, 31;
	mov.b32 	%r514, -1;
	// begin inline asm
	shfl.sync.down.b32 %r495, %r577, %r512, %r513, %r514;
	// end inline asm
	// begin inline asm
	shfl.sync.down.b32 %r500, %r501, %r512, %r513, %r514;
	// end inline asm
	mov.b64 	{%r506, %r511}, %rd252;
	// begin inline asm
	shfl.sync.down.b32 %r505, %r506, %r512, %r513, %r514;
	// end inline asm
	// begin inline asm
	shfl.sync.down.b32 %r510, %r511, %r512, %r513, %r514;
	// end inline asm
	mov.b64 	%rd37, {%r505, %r510};
	setp.gt.s32 	%p177, %r454, 27;
	mov.u64 	%rd253, %rd252;
	mov.u32 	%r578, %r577;
	@%p177 bra 	$L__BB8_39;
	setp.lt.s32 	%p178, %r577, %r495;
	mov.u64 	%rd253, %rd37;
	mov.u32 	%r578, %r495;
	@%p178 bra 	$L__BB8_39;
	setp.lt.s32 	%p179, %r495, %r577;
	mov.u64 	%rd253, %rd252;
	mov.u32 	%r578, %r577;
	@%p179 bra 	$L__BB8_39;
	setp.lt.s64 	%p180, %rd252, %rd37;
	min.s64 	%rd253, %rd252, %rd37;
	selp.b32 	%r578, %r577, %r495, %p180;
$L__BB8_39:
	mov.b32 	%r532, 8;
	mov.b32 	%r533, 31;
	mov.b32 	%r534, -1;
	// begin inline asm
	shfl.sync.down.b32 %r515, %r578, %r532, %r533, %r534;
	// end inline asm
	// begin inline asm
	shfl.sync.down.b32 %r520, %r521, %r532, %r533, %r534;
	// end inline asm
	mov.b64 	{%r526, %r531}, %rd253;
	// begin inline asm
	shfl.sync.down.b32 %r525, %r526, %r532, %r533, %r534;
	// end inline asm
	// begin inline asm
	shfl.sync.down.b32 %r530, %r531, %r532, %r533, %r534;
	// end inline asm
	mov.b64 	%rd40, {%r525, %r530};
	setp.gt.s32 	%p181, %r454, 23;
	mov.u64 	%rd254, %rd253;
	mov.u32 	%r579, %r578;
	@%p181 bra 	$L__BB8_43;
	setp.lt.s32 	%p182, %r578, %r515;
	mov.u64 	%rd254, %rd40;
	mov.u32 	%r579, %r515;
	@%p182 bra 	$L__BB8_43;
	setp.lt.s32 	%p183, %r515, %r578;
	mov.u64 	%rd254, %rd253;
	mov.u32 	%r579, %r578;
	@%p183 bra 	$L__BB8_43;
	setp.lt.s64 	%p184, %rd253, %rd40;
	min.s64 	%rd254, %rd253, %rd40;
	selp.b32 	%r579, %r578, %r515, %p184;
$L__BB8_43:
	mov.b32 	%r552, 16;
	mov.b32 	%r553, 31;
	mov.b32 	%r554, -1;
	// begin inline asm
	shfl.sync.down.b32 %r535, %r579, %r552, %r553, %r554;
	// end inline asm
	// begin inline asm
	shfl.sync.down.b32 %r540, %r541, %r552, %r553, %r554;
	// end inline asm
	mov.b64 	{%r546, %r551}, %rd254;
	// begin inline asm
	shfl.sync.down.b32 %r545, %r546, %r552, %r553, %r554;
	// end inline asm
	// begin inline asm
	shfl.sync.down.b32 %r550, %r551, %r552, %r553, %r554;
	// end inline asm
	mov.b64 	%rd43, {%r545, %r550};
	setp.gt.s32 	%p185, %r454, 15;
	mov.u64 	%rd306, %rd254;
	mov.u32 	%r631, %r579;
	@%p185 bra 	$L__BB8_47;
	setp.lt.s32 	%p186, %r579, %r535;
	mov.u64 	%rd306, %rd43;
	mov.u32 	%r631, %r535;
	@%p186 bra 	$L__BB8_47;
	setp.lt.s32 	%p187, %r535, %r579;
	mov.u64 	%rd306, %rd254;
	mov.u32 	%r631, %r579;
	@%p187 bra 	$L__BB8_47;
	setp.lt.s64 	%p188, %rd254, %rd43;
	min.s64 	%rd306, %rd254, %rd43;
	selp.b32 	%r631, %r579, %r535, %p188;
$L__BB8_47:
	setp.ne.s32 	%p189, %r454, 0;
	@%p189 bra 	$L__BB8_49;
	shr.u32 	%r555, %r2, 1;
	and.b32  	%r556, %r555, 496;
	mov.u32 	%r557, _ZN6thrust24THRUST_300001_SM_1000_NS8cuda_cub4core6detail5shmemE;
	add.s32 	%r558, %r557, %r556;
	st.shared.u32 	[%r558+8], %r631;
	st.shared.u64 	[%r558+16], %rd306;
$L__BB8_49:
	bar.sync 	0;
	setp.ne.s32 	%p190, %r2, 0;
	@%p190 bra 	$L__BB8_204;
	ld.shared.u32 	%r53, [_ZN6thrust24THRUST_300001_SM_1000_NS8cuda_cub4core6detail5shmemE+24];
	ld.shared.u64 	%rd46, [_ZN6thrust24THRUST_300001_SM_1000_NS8cuda_cub4core6detail5shmemE+32];
	setp.lt.s32 	%p191, %r631, %r53;
	mov.u64 	%rd256, %rd46;
	mov.u32 	%r581, %r53;
	@%p191 bra 	$L__BB8_53;
	setp.lt.s32 	%p192, %r53, %r631;
	mov.u64 	%rd256, %rd306;
	mov.u32 	%r581, %r631;
	@%p192 bra 	$L__BB8_53;
	setp.lt.s64 	%p193, %rd306, %rd46;
	min.s64 	%rd256, %rd306, %rd46;
	selp.b32 	%r581, %r631, %r53, %p193;
$L__BB8_53:
	ld.shared.u32 	%r56, [_ZN6thrust24THRUST_300001_SM_1000_NS8cuda_cub4core6detail5shmemE+40];
	ld.shared.u64 	%rd49, [_ZN6thrust24THRUST_300001_SM_1000_NS8cuda_cub4core6detail5shmemE+48];
	setp.lt.s32 	%p194, %r581, %r56;
	mov.u64 	%rd257, %rd49;
	mov.u32 	%r582, %r56;
	@%p194 bra 	$L__BB8_56;
	setp.lt.s32 	%p195, %r56, %r581;
	mov.u64 	%rd257, %rd256;
	mov.u32 	%r582, %r581;
	@%p195 bra 	$L__BB8_56;
	setp.lt.s64 	%p196, %rd256, %rd49;
	min.s64 	%rd257, %rd256, %rd49;
	selp.b32 	%r582, %r581, %r56, %p196;
$L__BB8_56:
	ld.shared.u32 	%r59, [_ZN6thrust24THRUST_300001_SM_1000_NS8cuda_cub4core6detail5shmemE+56];
	ld.shared.u64 	%rd52, [_ZN6thrust24THRUST_300001_SM_1000_NS8cuda_cub4core6detail5shmemE+64];
	setp.lt.s32 	%p197, %r582, %r59;
	mov.u64 	%rd258, %rd52;
	mov.u32 	%r583, %r59;
	@%p197 bra 	$L__BB8_59;
	setp.lt.s32 	%p198, %r59, %r582;
	mov.u64 	%rd258, %rd257;
	mov.u32 	%r583, %r582;
	@%p198 bra 	$L__BB8_59;
	setp.lt.s64 	%p199, %rd257, %rd52;
	min.s64 	%rd258, %rd257, %rd52;
	selp.b32 	%r583, %r582, %r59, %p199;
$L__BB8_59:
	ld.shared.u32 	%r62, [_ZN6thrust24THRUST_300001_SM_1000_NS8cuda_cub4core6detail5shmemE+72];
	ld.shared.u64 	%rd55, [_ZN6thrust24THRUST_300001_SM_1000_NS8cuda_cub4core6detail5shmemE+80];
	setp.lt.s32 	%p200, %r583, %r62;
	mov.u64 	%rd259, %rd55;
	mov.u32 	%r584, %r62;
	@%p200 bra 	$L__BB8_62;
	setp.lt.s32 	%p201, %r62, %r583;
	mov.u64 	%rd259, %rd258;
	mov.u32 	%r584, %r583;
	@%p201 bra 	$L__BB8_62;
	setp.lt.s64 	%p202, %rd258, %rd55;
	min.s64 	%rd259, %rd258, %rd55;
	selp.b32 	%r584, %r583, %r62, %p202;
$L__BB8_62:
	ld.shared.u32 	%r65, [_ZN6thrust24THRUST_300001_SM_1000_NS8cuda_cub4core6detail5shmemE+88];
	ld.shared.u64 	%rd58, [_ZN6thrust24THRUST_300001_SM_1000_NS8cuda_cub4core6detail5shmemE+96];
	setp.lt.s32 	%p203, %r584, %r65;
	mov.u64 	%rd260, %rd58;
	mov.u32 	%r585, %r65;
	@%p203 bra 	$L__BB8_65;
	setp.lt.s32 	%p204, %r65, %r584;
	mov.u64 	%rd260, %rd259;
	mov.u32 	%r585, %r584;
	@%p204 bra 	$L__BB8_65;
	setp.lt.s64 	%p205, %rd259, %rd58;
	min.s64 	%rd260, %rd259, %rd58;
	selp.b32 	%r585, %r584, %r65, %p205;
$L__BB8_65:
	ld.shared.u32 	%r68, [_ZN6thrust24THRUST_300001_SM_1000_NS8cuda_cub4core6detail5shmemE+104];
	ld.shared.u64 	%rd61, [_ZN6thrust24THRUST_300001_SM_1000_NS8cuda_cub4core6detail5shmemE+112];
	setp.lt.s32 	%p206, %r585, %r68;
	mov.u64 	%rd261, %rd61;
	mov.u32 	%r586, %r68;
	@%p206 bra 	$L__BB8_68;
	setp.lt.s32 	%p207, %r68, %r585;
	mov.u64 	%rd261, %rd260;
	mov.u32 	%r586, %r585;
	@%p207 bra 	$L__BB8_68;
	setp.lt.s64 	%p208, %rd260, %rd61;
	min.s64 	%rd261, %rd260, %rd61;
	selp.b32 	%r586, %r585, %r68, %p208;
$L__BB8_68:
	ld.shared.u32 	%r71, [_ZN6thrust24THRUST_300001_SM_1000_NS8cuda_cub4core6detail5shmemE+120];
	ld.shared.u64 	%rd64, [_ZN6thrust24THRUST_300001_SM_1000_NS8cuda_cub4core6detail5shmemE+128];
	setp.lt.s32 	%p209, %r586, %r71;
	mov.u32 	%r631, %r71;
	mov.u64 	%rd306, %rd64;
	@%p209 bra 	$L__BB8_204;
	setp.lt.s32 	%p210, %r71, %r586;
	mov.u32 	%r631, %r586;
	mov.u64 	%rd306, %rd261;
	@%p210 bra 	$L__BB8_204;
	setp.lt.s64 	%p211, %rd261, %rd64;
	min.s64 	%rd306, %rd261, %rd64;
	selp.b32 	%r631, %r586, %r71, %p211;
	bra.uni 	$L__BB8_204;
$L__BB8_71:
	// begin inline asm
	mov.u32 %r341, %laneid;
	// end inline asm
	and.b32  	%r362, %r2, 992;
	add.s32 	%r363, %r362, 32;
	setp.gt.s32 	%p118, %r363, %r1;
	not.b32 	%r364, %r362;
	add.s32 	%r365, %r1, %r364;
	selp.b32 	%r360, %r365, 31, %p118;
	mov.b32 	%r359, 1;
	mov.b32 	%r361, -1;
	// begin inline asm
	shfl.sync.down.b32 %r342, %r574, %r359, %r360, %r361;
	// end inline asm
	// begin inline asm
	shfl.sync.down.b32 %r347, %r348, %r359, %r360, %r361;
	// end inline asm
	mov.b64 	{%r353, %r358}, %rd249;
	// begin inline asm
	shfl.sync.down.b32 %r352, %r353, %r359, %r360, %r361;
	// end inline asm
	// begin inline asm
	shfl.sync.down.b32 %r357, %r358, %r359, %r360, %r361;
	// end inline asm
	mov.b64 	%rd66, {%r352, %r357};
	setp.ge.s32 	%p119, %r341, %r360;
	mov.u32 	%r587, %r574;
	mov.u64 	%rd262, %rd249;
	@%p119 bra 	$L__BB8_75;
	setp.lt.s32 	%p120, %r574, %r342;
	mov.u32 	%r587, %r342;
	mov.u64 	%rd262, %rd66;
	@%p120 bra 	$L__BB8_75;
	setp.lt.s32 	%p121, %r342, %r574;
	mov.u32 	%r587, %r574;
	mov.u64 	%rd262, %rd249;
	@%p121 bra 	$L__BB8_75;
	setp.lt.s64 	%p122, %rd249, %rd66;
	selp.b32 	%r587, %r574, %r342, %p122;
	min.s64 	%rd262, %rd249, %rd66;
$L__BB8_75:
	mov.b32 	%r383, 2;
	mov.b32 	%r385, -1;
	// begin inline asm
	shfl.sync.down.b32 %r366, %r587, %r383, %r360, %r385;
	// end inline asm
	// begin inline asm
	shfl.sync.down.b32 %r371, %r372, %r383, %r360, %r385;
	// end inline asm
	mov.b64 	{%r377, %r382}, %rd262;
	// begin inline asm
	shfl.sync.down.b32 %r376, %r377, %r383, %r360, %r385;
	// end inline asm
	// begin inline asm
	shfl.sync.down.b32 %r381, %r382, %r383, %r360, %r385;
	// end inline asm
	mov.b64 	%rd69, {%r376, %r381};
	add.s32 	%r386, %r341, 2;
	setp.gt.s32 	%p123, %r386, %r360;
	mov.u32 	%r588, %r587;
	mov.u64 	%rd263, %rd262;
	@%p123 bra 	$L__BB8_79;
	setp.lt.s32 	%p124, %r587, %r366;
	mov.u32 	%r588, %r366;
	mov.u64 	%rd263, %rd69;
	@%p124 bra 	$L__BB8_79;
	setp.lt.s32 	%p125, %r366, %r587;
	mov.u32 	%r588, %r587;
	mov.u64 	%rd263, %rd262;
	@%p125 bra 	$L__BB8_79;
	setp.lt.s64 	%p126, %rd262, %rd69;
	selp.b32 	%r588, %r587, %r366, %p126;
	min.s64 	%rd263, %rd262, %rd69;
$L__BB8_79:
	mov.b32 	%r404, 4;
	mov.b32 	%r406, -1;
	// begin inline asm
	shfl.sync.down.b32 %r387, %r588, %r404, %r360, %r406;
	// end inline asm
	// begin inline asm
	shfl.sync.down.b32 %r392, %r393, %r404, %r360, %r406;
	// end inline asm
	mov.b64 	{%r398, %r403}, %rd263;
	// begin inline asm
	shfl.sync.down.b32 %r397, %r398, %r404, %r360, %r406;
	// end inline asm
	// begin inline asm
	shfl.sync.down.b32 %r402, %r403, %r404, %r360, %r406;
	// end inline asm
	mov.b64 	%rd72, {%r397, %r402};
	add.s32 	%r407, %r341, 4;
	setp.gt.s32 	%p127, %r407, %r360;
	mov.u32 	%r589, %r588;
	mov.u64 	%rd264, %rd263;
	@%p127 bra 	$L__BB8_83;
	setp.lt.s32 	%p128, %r588, %r387;
	mov.u32 	%r589, %r387;
	mov.u64 	%rd264, %rd72;
	@%p128 bra 	$L__BB8_83;
	setp.lt.s32 	%p129, %r387, %r588;
	mov.u32 	%r589, %r588;
	mov.u64 	%rd264, %rd263;
	@%p129 bra 	$L__BB8_83;
	setp.lt.s64 	%p130, %rd263, %rd72;
	selp.b32 	%r589, %r588, %r387, %p130;
	min.s64 	%rd264, %rd263, %rd72;
$L__BB8_83:
	mov.b32 	%r425, 8;
	mov.b32 	%r427, -1;
	// begin inline asm
	shfl.sync.down.b32 %r408, %r589, %r425, %r360, %r427;
	// end inline asm
	// begin inline asm
	shfl.sync.down.b32 %r413, %r414, %r425, %r360, %r427;
	// end inline asm
	mov.b64 	{%r419, %r424}, %rd264;
	// begin inline asm
	shfl.sync.down.b32 %r418, %r419, %r425, %r360, %r427;
	// end inline asm
	// begin inline asm
	shfl.sync.down.b32 %r423, %r424, %r425, %r360, %r427;
	// end inline asm
	mov.b64 	%rd75, {%r418, %r423};
	add.s32 	%r428, %r341, 8;
	setp.gt.s32 	%p131, %r428, %r360;
	mov.u32 	%r590, %r589;
	mov.u64 	%rd265, %rd264;
	@%p131 bra 	$L__BB8_87;
	setp.lt.s32 	%p132, %r589, %r408;
	mov.u32 	%r590, %r408;
	mov.u64 	%rd265, %rd75;
	@%p132 bra 	$L__BB8_87;
	setp.lt.s32 	%p133, %r408, %r589;
	mov.u32 	%r590, %r589;
	mov.u64 	%rd265, %rd264;
	@%p133 bra 	$L__BB8_87;
	setp.lt.s64 	%p134, %rd264, %rd75;
	selp.b32 	%r590, %r589, %r408, %p134;
	min.s64 	%rd265, %rd264, %rd75;
$L__BB8_87:
	mov.b32 	%r446, 16;
	mov.b32 	%r448, -1;
	// begin inline asm
	shfl.sync.down.b32 %r429, %r590, %r446, %r360, %r448;
	// end inline asm
	// begin inline asm
	shfl.sync.down.b32 %r434, %r435, %r446, %r360, %r448;
	// end inline asm
	mov.b64 	{%r440, %r445}, %rd265;
	// begin inline asm
	shfl.sync.down.b32 %r439, %r440, %r446, %r360, %r448;
	// end inline asm
	// begin inline asm
	shfl.sync.down.b32 %r444, %r445, %r446, %r360, %r448;
	// end inline asm
	mov.b64 	%rd78, {%r439, %r444};
	add.s32 	%r449, %r341, 16;
	setp.gt.s32 	%p135, %r449, %r360;
	mov.u32 	%r631, %r590;
	mov.u64 	%rd306, %rd265;
	@%p135 bra 	$L__BB8_91;
	setp.lt.s32 	%p136, %r590, %r429;
	mov.u32 	%r631, %r429;
	mov.u64 	%rd306, %rd78;
	@%p136 bra 	$L__BB8_91;
	setp.lt.s32 	%p137, %r429, %r590;
	mov.u32 	%r631, %r590;
	mov.u64 	%rd306, %rd265;
	@%p137 bra 	$L__BB8_91;
	setp.lt.s64 	%p138, %rd265, %rd78;
	selp.b32 	%r631, %r590, %r429, %p138;
	min.s64 	%rd306, %rd265, %rd78;
$L__BB8_91:
	setp.ne.s32 	%p139, %r341, 0;
	@%p139 bra 	$L__BB8_93;
	shr.u32 	%r450, %r2, 1;
	and.b32  	%r451, %r450, 496;
	mov.u32 	%r452, _ZN6thrust24THRUST_300001_SM_1000_NS8cuda_cub4core6detail5shmemE;
	add.s32 	%r453, %r452, %r451;
	st.shared.u32 	[%r453+8], %r631;
	st.shared.u64 	[%r453+16], %rd306;
$L__BB8_93:
	bar.sync 	0;
	setp.ne.s32 	%p140, %r2, 0;
	@%p140 bra 	$L__BB8_204;
	setp.lt.s32 	%p141, %r1, 33;
	mov.u32 	%r592, %r631;
	mov.u64 	%rd267, %rd306;
	@%p141 bra 	$L__BB8_98;
	ld.shared.u32 	%r90, [_ZN6thrust24THRUST_300001_SM_1000_NS8cuda_cub4core6detail5shmemE+24];
	ld.shared.u64 	%rd81, [_ZN6thrust24THRUST_300001_SM_1000_NS8cuda_cub4core6detail5shmemE+32];
	setp.lt.s32 	%p142, %r631, %r90;
	mov.u32 	%r592, %r90;
	mov.u64 	%rd267, %rd81;
	@%p142 bra 	$L__BB8_98;
	setp.lt.s32 	%p143, %r90, %r631;
	mov.u32 	%r592, %r631;
	mov.u64 	%rd267, %rd306;
	@%p143 bra 	$L__BB8_98;
	setp.lt.s64 	%p144, %rd306, %rd81;
	selp.b32 	%r592, %r631, %r90, %p144;
	min.s64 	%rd267, %rd306, %rd81;
$L__BB8_98:
	setp.lt.s32 	%p145, %r1, 65;
	mov.u32 	%r593, %r592;
	mov.u64 	%rd268, %rd267;
	@%p145 bra 	$L__BB8_102;
	ld.shared.u32 	%r93, [_ZN6thrust24THRUST_300001_SM_1000_NS8cuda_cub4core6detail5shmemE+40];
	ld.shared.u64 	%rd84, [_ZN6thrust24THRUST_300001_SM_1000_NS8cuda_cub4core6detail5shmemE+48];
	setp.lt.s32 	%p146, %r592, %r93;
	mov.u32 	%r593, %r93;
	mov.u64 	%rd268, %rd84;
	@%p146 bra 	$L__BB8_102;
	setp.lt.s32 	%p147, %r93, %r592;
	mov.u32 	%r593, %r592;
	mov.u64 	%rd268, %rd267;
	@%p147 bra 	$L__BB8_102;
	setp.lt.s64 	%p148, %rd267, %rd84;
	selp.b32 	%r593, %r592, %r93, %p148;
	min.s64 	%rd268, %rd267, %rd84;
$L__BB8_102:
	setp.lt.s32 	%p149, %r1, 97;
	mov.u32 	%r594, %r593;
	mov.u64 	%rd269, %rd268;
	@%p149 bra 	$L__BB8_106;
	ld.shared.u32 	%r96, [_ZN6thrust24THRUST_300001_SM_1000_NS8cuda_cub4core6detail5shmemE+56];
	ld.shared.u64 	%rd87, [_ZN6thrust24THRUST_300001_SM_1000_NS8cuda_cub4core6detail5shmemE+64];
	setp.lt.s32 	%p150, %r593, %r96;
	mov.u32 	%r594, %r96;
	mov.u64 	%rd269, %rd87;
	@%p150 bra 	$L__BB8_106;
	setp.lt.s32 	%p151, %r96, %r593;
	mov.u32 	%r594, %r593;
	mov.u64 	%rd269, %rd268;
	@%p151 bra 	$L__BB8_106;
	setp.lt.s64 	%p152, %rd268, %rd87;
	selp.b32 	%r594, %r593, %r96, %p152;
	min.s64 	%rd269, %rd268, %rd87;
$L__BB8_106:
	setp.lt.s32 	%p153, %r1, 129;
	mov.u32 	%r595, %r594;
	mov.u64 	%rd270, %rd269;
	@%p153 bra 	$L__BB8_110;
	ld.shared.u32 	%r99, [_ZN6thrust24THRUST_300001_SM_1000_NS8cuda_cub4core6detail5shmemE+72];
	ld.shared.u64 	%rd90, [_ZN6thrust24THRUST_300001_SM_1000_NS8cuda_cub4core6detail5shmemE+80];
	setp.lt.s32 	%p154, %r594, %r99;
	mov.u32 	%r595, %r99;
	mov.u64 	%rd270, %rd90;
	@%p154 bra 	$L__BB8_110;
	setp.lt.s32 	%p155, %r99, %r594;
	mov.u32 	%r595, %r594;
	mov.u64 	%rd270, %rd269;
	@%p155 bra 	$L__BB8_110;
	setp.lt.s64 	%p156, %rd269, %rd90;
	selp.b32 	%r595, %r594, %r99, %p156;
	min.s64 	%rd270, %rd269, %rd90;
$L__BB8_110:
	setp.lt.s32 	%p157, %r1, 161;
	mov.u32 	%r596, %r595;
	mov.u64 	%rd271, %rd270;
	@%p157 bra 	$L__BB8_114;
	ld.shared.u32 	%r102, [_ZN6thrust24THRUST_300001_SM_1000_NS8cuda_cub4core6detail5shmemE+88];
	ld.shared.u64 	%rd93, [_ZN6thrust24THRUST_300001_SM_1000_NS8cuda_cub4core6detail5shmemE+96];
	setp.lt.s32 	%p158, %r595, %r102;
	mov.u32 	%r596, %r102;
	mov.u64 	%rd271, %rd93;
	@%p158 bra 	$L__BB8_114;
	setp.lt.s32 	%p159, %r102, %r595;
	mov.u32 	%r596, %r595;
	mov.u64 	%rd271, %rd270;
	@%p159 bra 	$L__BB8_114;
	setp.lt.s64 	%p160, %rd270, %rd93;
	selp.b32 	%r596, %r595, %r102, %p160;
	min.s64 	%rd271, %rd270, %rd93;
$L__BB8_114:
	setp.lt.s32 	%p161, %r1, 193;
	mov.u32 	%r597, %r596;
	mov.u64 	%rd272, %rd271;
	@%p161 bra 	$L__BB8_118;
	ld.shared.u32 	%r105, [_ZN6thrust24THRUST_300001_SM_1000_NS8cuda_cub4core6detail5shmemE+104];
	ld.shared.u64 	%rd96, [_ZN6thrust24THRUST_300001_SM_1000_NS8cuda_cub4core6detail5shmemE+112];
	setp.lt.s32 	%p162, %r596, %r105;
	mov.u32 	%r597, %r105;
	mov.u64 	%rd272, %rd96;
	@%p162 bra 	$L__BB8_118;
	setp.lt.s32 	%p163, %r105, %r596;
	mov.u32 	%r597, %r596;
	mov.u64 	%rd272, %rd271;
	@%p163 bra 	$L__BB8_118;
	setp.lt.s64 	%p164, %rd271, %rd96;
	selp.b32 	%r597, %r596, %r105, %p164;
	min.s64 	%rd272, %rd271, %rd96;
$L__BB8_118:
	setp.lt.s32 	%p165, %r1, 225;
	mov.u32 	%r631, %r597;
	mov.u64 	%rd306, %rd272;
	@%p165 bra 	$L__BB8_204;
	ld.shared.u32 	%r108, [_ZN6thrust24THRUST_300001_SM_1000_NS8cuda_cub4core6detail5shmemE+120];
	ld.shared.u64 	%rd99, [_ZN6thrust24THRUST_300001_SM_1000_NS8cuda_cub4core6detail5shmemE+128];
	setp.lt.s32 	%p166, %r597, %r108;
	mov.u32 	%r631, %r108;
	mov.u64 	%rd306, %rd99;
	@%p166 bra 	$L__BB8_204;
	setp.lt.s32 	%p167, %r108, %r597;
	mov.u32 	%r631, %r597;
	mov.u64 	%rd306, %rd272;
	@%p167 bra 	$L__BB8_204;
	setp.lt.s64 	%p168, %rd272, %rd99;
	selp.b32 	%r631, %r597, %r108, %p168;
	min.s64 	%rd306, %rd272, %rd99;
	bra.uni 	$L__BB8_204;
$L__BB8_122:
	mov.u32 	%r110, %tid.x;
	cvt.u64.u32 	%rd101, %r110;
	mul.wide.u32 	%rd195, %r110, 4;
	add.s64 	%rd102, %rd1, %rd195;
	ld.global.u32 	%r200, [%rd102];
	add.s32 	%r201, %r110, 256;
	cvt.u64.u32 	%rd196, %r201;
	ld.global.u32 	%r202, [%rd102+1024];
	add.s32 	%r203, %r110, 512;
	cvt.u64.u32 	%rd197, %r203;
	ld.global.u32 	%r204, [%rd102+2048];
	add.s32 	%r205, %r110, 768;
	cvt.u64.u32 	%rd198, %r205;
	ld.global.u32 	%r206, [%rd102+3072];
	or.b32  	%r207, %r110, 1024;
	cvt.u64.u32 	%rd103, %r207;
	add.s64 	%rd293, %rd192, %rd103;
	ld.global.u32 	%r618, [%rd102+4096];
	setp.lt.s32 	%p3, %r200, %r202;
	max.s32 	%r208, %r200, %r202;
	selp.b64 	%rd199, %rd196, %rd101, %p3;
	setp.lt.s32 	%p4, %r208, %r204;
	max.s32 	%r209, %r208, %r204;
	selp.b64 	%rd200, %rd197, %rd199, %p4;
	setp.lt.s32 	%p5, %r209, %r206;
	max.s32 	%r112, %r209, %r206;
	selp.b64 	%rd105, %rd198, %rd200, %p5;
	setp.lt.s32 	%p6, %r112, %r618;
	@%p6 bra 	$L__BB8_124;
	setp.lt.s32 	%p7, %r618, %r112;
	setp.lt.u64 	%p8, %rd105, %rd103;
	or.pred  	%p9, %p7, %p8;
	selp.b32 	%r618, %r112, %r618, %p9;
	add.s64 	%rd201, %rd192, %rd105;
	selp.b64 	%rd293, %rd201, %rd293, %p9;
$L__BB8_124:
	setp.lt.u64 	%p10, %rd194, 2560;
	mov.b64 	%rd282, 1280;
	@%p10 bra 	$L__BB8_137;
	mov.b64 	%rd274, 1280;
	mov.u32 	%r599, %r618;
$L__BB8_126:
	add.s64 	%rd204, %rd274, %rd101;
	shl.b64 	%rd205, %rd274, 2;
	add.s64 	%rd206, %rd102, %rd205;
	add.s64 	%rd110, %rd204, %rd192;
	ld.global.u32 	%r600, [%rd206];
	ld.global.u32 	%r601, [%rd206+1024];
	add.s64 	%rd278, %rd110, 512;
	ld.global.u32 	%r602, [%rd206+2048];
	add.s64 	%rd279, %rd110, 768;
	ld.global.u32 	%r603, [%rd206+3072];
	ld.global.u32 	%r618, [%rd206+4096];
	setp.lt.s32 	%p11, %r599, %r600;
	mov.u64 	%rd276, %rd110;
	@%p11 bra 	$L__BB8_128;
	setp.lt.s32 	%p12, %r600, %r599;
	setp.lt.s64 	%p13, %rd293, %rd110;
	or.pred  	%p14, %p12, %p13;
	selp.b32 	%r600, %r599, %r600, %p14;
	selp.b64 	%rd276, %rd293, %rd110, %p14;
$L__BB8_128:
	add.s64 	%rd277, %rd110, 256;
	setp.lt.s32 	%p15, %r600, %r601;
	@%p15 bra 	$L__BB8_130;
	setp.lt.s32 	%p16, %r601, %r600;
	setp.lt.s64 	%p17, %rd276, %rd277;
	or.pred  	%p18, %p16, %p17;
	selp.b32 	%r601, %r600, %r601, %p18;
	selp.b64 	%rd277, %rd276, %rd277, %p18;
$L__BB8_130:
	setp.lt.s32 	%p19, %r601, %r602;
	@%p19 bra 	$L__BB8_132;
	setp.lt.s32 	%p20, %r602, %r601;
	setp.lt.s64 	%p21, %rd277, %rd278;
	or.pred  	%p22, %p20, %p21;
	selp.b32 	%r602, %r601, %r602, %p22;
	selp.b64 	%rd278, %rd277, %rd278, %p22;
$L__BB8_132:
	setp.lt.s32 	%p23, %r602, %r603;
	@%p23 bra 	$L__BB8_134;
	setp.lt.s32 	%p24, %r603, %r602;
	setp.lt.s64 	%p25, %rd278, %rd279;
	or.pred  	%p26, %p24, %p25;
	selp.b32 	%r603, %r602, %r603, %p26;
	selp.b64 	%rd279, %rd278, %rd279, %p26;
$L__BB8_134:
	add.s64 	%rd210, %rd204, %rd192;
	add.s64 	%rd293, %rd210, 1024;
	setp.lt.s32 	%p27, %r603, %r618;
	@%p27 bra 	$L__BB8_136;
	setp.lt.s32 	%p28, %r618, %r603;
	setp.lt.s64 	%p29, %rd279, %rd293;
	or.pred  	%p30, %p28, %p29;
	selp.b32 	%r618, %r603, %r618, %p30;
	selp.b64 	%rd293, %rd279, %rd293, %p30;
$L__BB8_136:
	add.s64 	%rd282, %rd274, 1280;
	add.s64 	%rd211, %rd274, 2560;
	setp.le.s64 	%p31, %rd211, %rd194;
	mov.u64 	%rd274, %rd282;
	mov.u32 	%r599, %r618;
	@%p31 bra 	$L__BB8_126;
$L__BB8_137:
	setp.le.s64 	%p32, %rd194, %rd282;
	@%p32 bra 	$L__BB8_160;
	cvt.u32.u64 	%r210, %rd282;
	cvt.u32.u64 	%r211, %rd194;
	sub.s32 	%r132, %r211, %r210;
	setp.ge.s32 	%p33, %r110, %r132;
	@%p33 bra 	$L__BB8_160;
	cvta.to.global.u64 	%rd128, %rd191;
	not.b32 	%r214, %r110;
	add.s32 	%r215, %r214, %r211;
	sub.s32 	%r133, %r215, %r210;
	and.b32  	%r217, %r133, 768;
	setp.eq.s32 	%p34, %r217, 768;
	mov.u32 	%r610, %r110;
	@%p34 bra 	$L__BB8_145;
	add.s64 	%rd213, %rd282, %rd101;
	add.s64 	%rd284, %rd213, %rd192;
	shl.b64 	%rd214, %rd213, 2;
	add.s64 	%rd283, %rd128, %rd214;
	shr.u32 	%r218, %r133, 8;
	add.s32 	%r219, %r218, 1;
	and.b32  	%r220, %r219, 3;
	neg.s32 	%r606, %r220;
	mov.u32 	%r610, %r110;
$L__BB8_141:
	.pragma "nounroll";
	mov.u64 	%rd133, %rd293;
	mov.u32 	%r137, %r618;
	ld.global.u32 	%r138, [%rd283];
	setp.lt.s32 	%p35, %r137, %r138;
	mov.u32 	%r618, %r138;
	mov.u64 	%rd293, %rd284;
	@%p35 bra 	$L__BB8_144;
	setp.lt.s32 	%p36, %r138, %r137;
	mov.u32 	%r618, %r137;
	mov.u64 	%rd293, %rd133;
	@%p36 bra 	$L__BB8_144;
	setp.lt.s64 	%p37, %rd133, %rd284;
	selp.b32 	%r618, %r137, %r138, %p37;
	min.s64 	%rd293, %rd133, %rd284;
$L__BB8_144:
	add.s32 	%r610, %r610, 256;
	add.s64 	%rd284, %rd284, 256;
	add.s64 	%rd283, %rd283, 1024;
	add.s32 	%r606, %r606, 1;
	setp.ne.s32 	%p38, %r606, 0;
	@%p38 bra 	$L__BB8_141;
$L__BB8_145:
	setp.lt.u32 	%p39, %r133, 768;
	@%p39 bra 	$L__BB8_160;
	add.s32 	%r613, %r610, 512;
$L__BB8_147:
	mov.u32 	%r147, %r613;
	add.s32 	%r221, %r147, -512;
	cvt.u64.u32 	%rd215, %r221;
	add.s64 	%rd216, %rd282, %rd215;
	shl.b64 	%rd217, %rd216, 2;
	add.s64 	%rd141, %rd128, %rd217;
	add.s64 	%rd142, %rd216, %rd192;
	ld.global.u32 	%r149, [%rd141];
	setp.lt.s32 	%p40, %r618, %r149;
	mov.u32 	%r615, %r149;
	mov.u64 	%rd290, %rd142;
	@%p40 bra 	$L__BB8_150;
	setp.lt.s32 	%p41, %r149, %r618;
	mov.u32 	%r615, %r618;
	mov.u64 	%rd290, %rd293;
	@%p41 bra 	$L__BB8_150;
	setp.lt.s64 	%p42, %rd293, %rd142;
	selp.b32 	%r615, %r618, %r149, %p42;
	min.s64 	%rd290, %rd293, %rd142;
$L__BB8_150:
	add.s32 	%r222, %r147, -256;
	cvt.u64.u32 	%rd218, %r222;
	add.s64 	%rd219, %rd282, %rd218;
	add.s64 	%rd145, %rd219, %rd192;
	ld.global.u32 	%r152, [%rd141+1024];
	setp.lt.s32 	%p43, %r615, %r152;
	mov.u32 	%r616, %r152;
	mov.u64 	%rd291, %rd145;
	@%p43 bra 	$L__BB8_153;
	setp.lt.s32 	%p44, %r152, %r615;
	mov.u32 	%r616, %r615;
	mov.u64 	%rd291, %rd290;
	@%p44 bra 	$L__BB8_153;
	setp.lt.s64 	%p45, %rd290, %rd145;
	selp.b32 	%r616, %r615, %r152, %p45;
	min.s64 	%rd291, %rd290, %rd145;
$L__BB8_153:
	cvt.u64.u32 	%rd220, %r147;
	add.s64 	%rd221, %rd282, %rd220;
	add.s64 	%rd148, %rd221, %rd192;
	ld.global.u32 	%r155, [%rd141+2048];
	setp.lt.s32 	%p46, %r616, %r155;
	mov.u32 	%r617, %r155;
	mov.u64 	%rd292, %rd148;
	@%p46 bra 	$L__BB8_156;
	setp.lt.s32 	%p47, %r155, %r616;
	mov.u32 	%r617, %r616;
	mov.u64 	%rd292, %rd291;
	@%p47 bra 	$L__BB8_156;
	setp.lt.s64 	%p48, %rd291, %rd148;
	selp.b32 	%r617, %r616, %r155, %p48;
	min.s64 	%rd292, %rd291, %rd148;
$L__BB8_156:
	add.s32 	%r223, %r147, 256;
	cvt.u64.u32 	%rd222, %r223;
	add.s64 	%rd223, %rd282, %rd222;
	add.s64 	%rd151, %rd223, %rd192;
	ld.global.u32 	%r158, [%rd141+3072];
	setp.lt.s32 	%p49, %r617, %r158;
	mov.u32 	%r618, %r158;
	mov.u64 	%rd293, %rd151;
	@%p49 bra 	$L__BB8_159;
	setp.lt.s32 	%p50, %r158, %r617;
	mov.u32 	%r618, %r617;
	mov.u64 	%rd293, %rd292;
	@%p50 bra 	$L__BB8_159;
	setp.lt.s64 	%p51, %rd292, %rd151;
	selp.b32 	%r618, %r617, %r158, %p51;
	min.s64 	%rd293, %rd292, %rd151;
$L__BB8_159:
	add.s32 	%r613, %r147, 1024;
	add.s32 	%r224, %r147, 512;
	setp.lt.s32 	%p52, %r224, %r132;
	@%p52 bra 	$L__BB8_147;
$L__BB8_160:
	// begin inline asm
	mov.u32 %r225, %laneid;
	// end inline asm
	mov.b32 	%r243, 1;
	mov.b32 	%r244, 31;
	mov.b32 	%r245, -1;
	// begin inline asm
	shfl.sync.down.b32 %r226, %r618, %r243, %r244, %r245;
	// end inline asm
	// begin inline asm
	shfl.sync.down.b32 %r231, %r232, %r243, %r244, %r245;
	// end inline asm
	mov.b64 	{%r237, %r242}, %rd293;
	// begin inline asm
	shfl.sync.down.b32 %r236, %r237, %r243, %r244, %r245;
	// end inline asm
	// begin inline asm
	shfl.sync.down.b32 %r241, %r242, %r243, %r244, %r245;
	// end inline asm
	mov.b64 	%rd155, {%r236, %r241};
	setp.gt.s32 	%p53, %r225, 30;
	mov.u32 	%r620, %r618;
	mov.u64 	%rd295, %rd293;
	@%p53 bra 	$L__BB8_164;
	setp.lt.s32 	%p54, %r618, %r226;
	mov.u32 	%r620, %r226;
	mov.u64 	%rd295, %rd155;
	@%p54 bra 	$L__BB8_164;
	setp.lt.s32 	%p55, %r226, %r618;
	mov.u32 	%r620, %r618;
	mov.u64 	%rd295, %rd293;
	@%p55 bra 	$L__BB8_164;
	setp.lt.s64 	%p56, %rd293, %rd155;
	selp.b32 	%r620, %r618, %r226, %p56;
	min.s64 	%rd295, %rd293, %rd155;
$L__BB8_164:
	mov.b32 	%r263, 2;
	mov.b32 	%r264, 31;
	mov.b32 	%r265, -1;
	// begin inline asm
	shfl.sync.down.b32 %r246, %r620, %r263, %r264, %r265;
	// end inline asm
	// begin inline asm
	shfl.sync.down.b32 %r251, %r252, %r263, %r264, %r265;
	// end inline asm
	mov.b64 	{%r257, %r262}, %rd295;
	// begin inline asm
	shfl.sync.down.b32 %r256, %r257, %r263, %r264, %r265;
	// end inline asm
	// begin inline asm
	shfl.sync.down.b32 %r261, %r262, %r263, %r264, %r265;
	// end inline asm
	mov.b64 	%rd158, {%r256, %r261};
	setp.gt.s32 	%p57, %r225, 29;
	mov.u32 	%r621, %r620;
	mov.u64 	%rd296, %rd295;
	@%p57 bra 	$L__BB8_168;
	setp.lt.s32 	%p58, %r620, %r246;
	mov.u32 	%r621, %r246;
	mov.u64 	%rd296, %rd158;
	@%p58 bra 	$L__BB8_168;
	setp.lt.s32 	%p59, %r246, %r620;
	mov.u32 	%r621, %r620;
	mov.u64 	%rd296, %rd295;
	@%p59 bra 	$L__BB8_168;
	setp.lt.s64 	%p60, %rd295, %rd158;
	selp.b32 	%r621, %r620, %r246, %p60;
	min.s64 	%rd296, %rd295, %rd158;
$L__BB8_168:
	mov.b32 	%r283, 4;
	mov.b32 	%r284, 31;
	mov.b32 	%r285, -1;
	// begin inline asm
	shfl.sync.down.b32 %r266, %r621, %r283, %r284, %r285;
	// end inline asm
	// begin inline asm
	shfl.sync.down.b32 %r271, %r272, %r283, %r284, %r285;
	// end inline asm
	mov.b64 	{%r277, %r282}, %rd296;
	// begin inline asm
	shfl.sync.down.b32 %r276, %r277, %r283, %r284, %r285;
	// end inline asm
	// begin inline asm
	shfl.sync.down.b32 %r281, %r282, %r283, %r284, %r285;
	// end inline asm
	mov.b64 	%rd161, {%r276, %r281};
	setp.gt.s32 	%p61, %r225, 27;
	mov.u32 	%r622, %r621;
	mov.u64 	%rd297, %rd296;
	@%p61 bra 	$L__BB8_172;
	setp.lt.s32 	%p62, %r621, %r266;
	mov.u32 	%r622, %r266;
	mov.u64 	%rd297, %rd161;
	@%p62 bra 	$L__BB8_172;
	setp.lt.s32 	%p63, %r266, %r621;
	mov.u32 	%r622, %r621;
	mov.u64 	%rd297, %rd296;
	@%p63 bra 	$L__BB8_172;
	setp.lt.s64 	%p64, %rd296, %rd161;
	selp.b32 	%r622, %r621, %r266, %p64;
	min.s64 	%rd297, %rd296, %rd161;
$L__BB8_172:
	mov.b32 	%r303, 8;
	mov.b32 	%r304, 31;
	mov.b32 	%r305, -1;
	// begin inline asm
	shfl.sync.down.b32 %r286, %r622, %r303, %r304, %r305;
	// end inline asm
	// begin inline asm
	shfl.sync.down.b32 %r291, %r292, %r303, %r304, %r305;
	// end inline asm
	mov.b64 	{%r297, %r302}, %rd297;
	// begin inline asm
	shfl.sync.down.b32 %r296, %r297, %r303, %r304, %r305;
	// end inline asm
	// begin inline asm
	shfl.sync.down.b32 %r301, %r302, %r303, %r304, %r305;
	// end inline asm
	mov.b64 	%rd164, {%r296, %r301};
	setp.gt.s32 	%p65, %r225, 23;
	mov.u32 	%r623, %r622;
	mov.u64 	%rd298, %rd297;
	@%p65 bra 	$L__BB8_176;
	setp.lt.s32 	%p66, %r622, %r286;
	mov.u32 	%r623, %r286;
	mov.u64 	%rd298, %rd164;
	@%p66 bra 	$L__BB8_176;
	setp.lt.s32 	%p67, %r286, %r622;
	mov.u32 	%r623, %r622;
	mov.u64 	%rd298, %rd297;
	@%p67 bra 	$L__BB8_176;
	setp.lt.s64 	%p68, %rd297, %rd164;
	selp.b32 	%r623, %r622, %r286, %p68;
	min.s64 	%rd298, %rd297, %rd164;
$L__BB8_176:
	mov.b32 	%r323, 16;
	mov.b32 	%r324, 31;
	mov.b32 	%r325, -1;
	// begin inline asm
	shfl.sync.down.b32 %r306, %r623, %r323, %r324, %r325;
	// end inline asm
	// begin inline asm
	shfl.sync.down.b32 %r311, %r312, %r323, %r324, %r325;
	// end inline asm
	mov.b64 	{%r317, %r322}, %rd298;
	// begin inline asm
	shfl.sync.down.b32 %r316, %r317, %r323, %r324, %r325;
	// end inline asm
	// begin inline asm
	shfl.sync.down.b32 %r321, %r322, %r323, %r324, %r325;
	// end inline asm
	mov.b64 	%rd167, {%r316, %r321};
	setp.gt.s32 	%p69, %r225, 15;
	mov.u32 	%r631, %r623;
	mov.u64 	%rd306, %rd298;
	@%p69 bra 	$L__BB8_180;
	setp.lt.s32 	%p70, %r623, %r306;
	mov.u32 	%r631, %r306;
	mov.u64 	%rd306, %rd167;
	@%p70 bra 	$L__BB8_180;
	setp.lt.s32 	%p71, %r306, %r623;
	mov.u32 	%r631, %r623;
	mov.u64 	%rd306, %rd298;
	@%p71 bra 	$L__BB8_180;
	setp.lt.s64 	%p72, %rd298, %rd167;
	selp.b32 	%r631, %r623, %r306, %p72;
	min.s64 	%rd306, %rd298, %rd167;
$L__BB8_180:
	setp.ne.s32 	%p73, %r225, 0;
	@%p73 bra 	$L__BB8_182;
	shr.u32 	%r326, %r110, 1;
	and.b32  	%r327, %r326, 496;
	mov.u32 	%r328, _ZN6thrust24THRUST_300001_SM_1000_NS8cuda_cub4core6detail5shmemE;
	add.s32 	%r329, %r328, %r327;
	st.shared.u32 	[%r329+8], %r631;
	st.shared.u64 	[%r329+16], %rd306;
$L__BB8_182:
	bar.sync 	0;
	setp.ne.s32 	%p74, %r110, 0;
	@%p74 bra 	$L__BB8_204;
	ld.shared.u32 	%r179, [_ZN6thrust24THRUST_300001_SM_1000_NS8cuda_cub4core6detail5shmemE+24];
	ld.shared.u64 	%rd170, [_ZN6thrust24THRUST_300001_SM_1000_NS8cuda_cub4core6detail5shmemE+32];
	setp.lt.s32 	%p75, %r631, %r179;
	mov.u32 	%r625, %r179;
	mov.u64 	%rd300, %rd170;
	@%p75 bra 	$L__BB8_186;
	setp.lt.s32 	%p76, %r179, %r631;
	mov.u32 	%r625, %r631;
	mov.u64 	%rd300, %rd306;
	@%p76 bra 	$L__BB8_186;
	setp.lt.s64 	%p77, %rd306, %rd170;
	selp.b32 	%r625, %r631, %r179, %p77;
	min.s64 	%rd300, %rd306, %rd170;
$L__BB8_186:
	ld.shared.u32 	%r182, [_ZN6thrust24THRUST_300001_SM_1000_NS8cuda_cub4core6detail5shmemE+40];
	ld.shared.u64 	%rd173, [_ZN6thrust24THRUST_300001_SM_1000_NS8cuda_cub4core6detail5shmemE+48];
	setp.lt.s32 	%p78, %r625, %r182;
	mov.u32 	%r626, %r182;
	mov.u64 	%rd301, %rd173;
	@%p78 bra 	$L__BB8_189;
	setp.lt.s32 	%p79, %r182, %r625;
	mov.u32 	%r626, %r625;
	mov.u64 	%rd301, %rd300;
	@%p79 bra 	$L__BB8_189;
	setp.lt.s64 	%p80, %rd300, %rd173;
	selp.b32 	%r626, %r625, %r182, %p80;
	min.s64 	%rd301, %rd300, %rd173;
$L__BB8_189:
	ld.shared.u32 	%r185, [_ZN6thrust24THRUST_300001_SM_1000_NS8cuda_cub4core6detail5shmemE+56];
	ld.shared.u64 	%rd176, [_ZN6thrust24THRUST_300001_SM_1000_NS8cuda_cub4core6detail5shmemE+64];
	setp.lt.s32 	%p81, %r626, %r185;
	mov.u32 	%r627, %r185;
	mov.u64 	%rd302, %rd176;
	@%p81 bra 	$L__BB8_192;
	setp.lt.s32 	%p82, %r185, %r626;
	mov.u32 	%r627, %r626;
	mov.u64 	%rd302, %rd301;
	@%p82 bra 	$L__BB8_192;
	setp.lt.s64 	%p83, %rd301, %rd176;
	selp.b32 	%r627, %r626, %r185, %p83;
	min.s64 	%rd302, %rd301, %rd176;
$L__BB8_192:
	ld.shared.u32 	%r188, [_ZN6thrust24THRUST_300001_SM_1000_NS8cuda_cub4core6detail5shmemE+72];
	ld.shared.u64 	%rd179, [_ZN6thrust24THRUST_300001_SM_1000_NS8cuda_cub4core6detail5shmemE+80];
	setp.lt.s32 	%p84, %r627, %r188;
	mov.u32 	%r628, %r188;
	mov.u64 	%rd303, %rd179;
	@%p84 bra 	$L__BB8_195;
	setp.lt.s32 	%p85, %r188, %r627;
	mov.u32 	%r628, %r627;
	mov.u64 	%rd303, %rd302;
	@%p85 bra 	$L__BB8_195;
	setp.lt.s64 	%p86, %rd302, %rd179;
	selp.b32 	%r628, %r627, %r188, %p86;
	min.s64 	%rd303, %rd302, %rd179;
$L__BB8_195:
	ld.shared.u32 	%r191, [_ZN6thrust24THRUST_300001_SM_1000_NS8cuda_cub4core6detail5shmemE+88];
	ld.shared.u64 	%rd182, [_ZN6thrust24THRUST_300001_SM_1000_NS8cuda_cub4core6detail5shmemE+96];
	setp.lt.s32 	%p87, %r628, %r191;
	mov.u32 	%r629, %r191;
	mov.u64 	%rd304, %rd182;
	@%p87 bra 	$L__BB8_198;
	setp.lt.s32 	%p88, %r191, %r628;
	mov.u32 	%r629, %r628;
	mov.u64 	%rd304, %rd303;
	@%p88 bra 	$L__BB8_198;
	setp.lt.s64 	%p89, %rd303, %rd182;
	selp.b32 	%r629, %r628, %r191, %p89;
	min.s64 	%rd304, %rd303, %rd182;
$L__BB8_198:
	ld.shared.u32 	%r194, [_ZN6thrust24THRUST_300001_SM_1000_NS8cuda_cub4core6detail5shmemE+104];
	ld.shared.u64 	%rd185, [_ZN6thrust24THRUST_300001_SM_1000_NS8cuda_cub4core6detail5shmemE+112];
	setp.lt.s32 	%p90, %r629, %r194;
	mov.u32 	%r630, %r194;
	mov.u64 	%rd305, %rd185;
	@%p90 bra 	$L__BB8_201;
	setp.lt.s32 	%p91, %r194, %r629;
	mov.u32 	%r630, %r629;
	mov.u64 	%rd305, %rd304;
	@%p91 bra 	$L__BB8_201;
	setp.lt.s64 	%p92, %rd304, %rd185;
	selp.b32 	%r630, %r629, %r194, %p92;
	min.s64 	%rd305, %rd304, %rd185;
$L__BB8_201:
	ld.shared.u32 	%r197, [_ZN6thrust24THRUST_300001_SM_1000_NS8cuda_cub4core6detail5shmemE+120];
	ld.shared.u64 	%rd188, [_ZN6thrust24THRUST_300001_SM_1000_NS8cuda_cub4core6detail5shmemE+128];
	setp.lt.s32 	%p93, %r630, %r197;
	mov.u32 	%r631, %r197;
	mov.u64 	%rd306, %rd188;
	@%p93 bra 	$L__BB8_204;
	setp.lt.s32 	%p94, %r197, %r630;
	mov.u32 	%r631, %r630;
	mov.u64 	%rd306, %rd305;
	@%p94 bra 	$L__BB8_204;
	setp.lt.s64 	%p95, %rd305, %rd188;
	selp.b32 	%r631, %r630, %r197, %p95;
	min.s64 	%rd306, %rd305, %rd188;
$L__BB8_204:
	mov.u32 	%r559, %tid.x;
	setp.ne.s32 	%p212, %r559, 0;
	@%p212 bra 	$L__BB8_206;
	ld.param.u64 	%rd237, [_ZN6thrust24THRUST_300001_SM_1000_NS8cuda_cub4core6detail13_kernel_agentINS1_8__reduce11ReduceAgentINS0_12zip_iteratorIN4cuda3std3__45tupleIJNS0_10device_ptrIiEENS0_17counting_iteratorIlNS0_11use_defaultESF_SF_EEEEEEEPNSB_IJilEEESJ_lNS1_9__extrema9arg_max_fIilNSA_4lessIiEEEEEEJSI_SK_lSP_EEEvDpT0__param_1];
	cvta.to.global.u64 	%rd236, %rd237;
	st.global.u32 	[%rd236], %r631;
	st.global.u64 	[%rd236+8], %rd306;
$L__BB8_206:
	ret;

}
	// .globl	_ZN6thrust24THRUST_300001_SM_1000_NS8cuda_cub4core6detail13_kernel_agentINS1_8__reduce11ReduceAgentINS0_12zip_iteratorIN4cuda3std3__45tupleIJNS0_10device_ptrIiEENS0_17counting_iteratorIlNS0_11use_defaultESF_SF_EEEEEEEPNSB_IJilEEESJ_lNS1_9__extrema9arg_max_fIilNSA_4lessIiEEEEEEJSI_SK_lN3cub18CUB_300001_SM_100013GridEvenShareIlEENSS_9GridQueueIyEESP_EEEvDpT0_
.visible .entry _ZN6thrust24THRUST_300001_SM_1000_NS8cuda_cub4core6detail13_kernel_agentINS1_8__reduce11ReduceAgentINS0_12zip_iteratorIN4cuda3std3__45tupleIJNS0_10device_ptrIiEENS0_17counting_iteratorIlNS0_11use_defaultESF_SF_EEEEEEEPNSB_IJilEEESJ_lNS1_9__extrema9arg_max_fIilNSA_4lessIiEEEEEEJSI_SK_lN3cub18CUB_300001_SM_100013GridEvenShareIlEENSS_9GridQueueIyEESP_EEEvDpT0_(
	.param .align 8 .b8 _ZN6thrust24THRUST_300001_SM_1000_NS8cuda_cub4core6detail13_kernel_agentINS1_8__reduce11ReduceAgentINS0_12zip_iteratorIN4cuda3std3__45tupleIJNS0_10device_ptrIiEENS0_17counting_iteratorIlNS0_11use_defaultESF_SF_EEEEEEEPNSB_IJilEEESJ_lNS1_9__extrema9arg_max_fIilNSA_4lessIiEEEEEEJSI_SK_lN3cub18CUB_300001_SM_100013GridEvenShareIlEENSS_9GridQueueIyEESP_EEEvDpT0__param_0[16],
	.param .u64 .ptr .align 1 _ZN6thrust24THRUST_300001_SM_1000_NS8cuda_cub4core6detail13_kernel_agentINS1_8__reduce11ReduceAgentINS0_12zip_iteratorIN4cuda3std3__45tupleIJNS0_10device_ptrIiEENS0_17counting_iteratorIlNS0_11use_defaultESF_SF_EEEEEEEPNSB_IJilEEESJ_lNS1_9__extrema9arg_max_fIilNSA_4lessIiEEEEEEJSI_SK_lN3cub18CUB_300001_SM_100013GridEvenShareIlEENSS_9GridQueueIyEESP_EEEvDpT0__param_1,
	.param .u64 _ZN6thrust24THRUST_300001_SM_1000_NS8cuda_cub4core6detail13_kernel_agentINS1_8__reduce11ReduceAgentINS0_12zip_iteratorIN4cuda3std3__45tupleIJNS0_10device_ptrIiEENS0_17counting_iteratorIlNS0_11use_defaultESF_SF_EEEEEEEPNSB_IJilEEESJ_lNS1_9__extrema9arg_max_fIilNSA_4lessIiEEEEEEJSI_SK_lN3cub18CUB_300001_SM_100013GridEvenShareIlEENSS_9GridQueueIyEESP_EEEvDpT0__param_2,
	.param .align 8 .b8 _ZN6thrust24THRUST_300001_SM_1000_NS8cuda_cub4core6detail13_kernel_agentINS1_8__reduce11ReduceAgentINS0_12zip_iteratorIN4cuda3std3__45tupleIJNS0_10device_ptrIiEENS0_17counting_iteratorIlNS0_11use_defaultESF_SF_EEEEEEEPNSB_IJilEEESJ_lNS1_9__extrema9arg_max_fIilNSA_4lessIiEEEEEEJSI_SK_lN3cub18CUB_300001_SM_100013GridEvenShareIlEENSS_9GridQueueIyEESP_EEEvDpT0__param_3[72],
	.param .align 8 .b8 _ZN6thrust24THRUST_300001_SM_1000_NS8cuda_cub4core6detail13_kernel_agentINS1_8__reduce11ReduceAgentINS0_12zip_iteratorIN4cuda3std3__45tupleIJNS0_10device_ptrIiEENS0_17counting_iteratorIlNS0_11use_defaultESF_SF_EEEEEEEPNSB_IJilEEESJ_lNS1_9__extrema9arg_max_fIilNSA_4lessIiEEEEEEJSI_SK_lN3cub18CUB_300001_SM_100013GridEvenShareIlEENSS_9GridQueueIyEESP_EEEvDpT0__param_4[8],
	.param .align 1 .b8 _ZN6thrust24THRUST_300001_SM_1000_NS8cuda_cub4core6detail13_kernel_agentINS1_8__reduce11ReduceAgentINS0_12zip_iteratorIN4cuda3std3__45tupleIJNS0_10device_ptrIiEENS0_17counting_iteratorIlNS0_11use_defaultESF_SF_EEEEEEEPNSB_IJilEEESJ_lNS1_9__extrema9arg_max_fIilNSA_4lessIiEEEEEEJSI_SK_lN3cub18CUB_300001_SM_100013GridEvenShareIlEENSS_9GridQueueIyEESP_EEEvDpT0__param_5[1]
)
.maxntid 256
{
	.reg .pred 	%p<215>;
	.reg .b32 	%r<640>;
	.reg .b64 	%rd<324>;

	ld.param.u64 	%rd196, [_ZN6thrust24THRUST_300001_SM_1000_NS8cuda_cub4core6detail13_kernel_agentINS1_8__reduce11ReduceAgentINS0_12zip_iteratorIN4cuda3std3__45tupleIJNS0_10device_ptrIiEENS0_17counting_iteratorIlNS0_11use_defaultESF_SF_EEEEEEEPNSB_IJilEEESJ_lNS1_9__extrema9arg_max_fIilNSA_4lessIiEEEEEEJSI_SK_lN3cub18CUB_300001_SM_100013GridEvenShareIlEENSS_9GridQueueIyEESP_EEEvDpT0__param_0+8];
	ld.param.u64 	%rd195, [_ZN6thrust24THRUST_300001_SM_1000_NS8cuda_cub4core6detail13_kernel_agentINS1_8__reduce11ReduceAgentINS0_12zip_iteratorIN4cuda3std3__45tupleIJNS0_10device_ptrIiEENS0_17counting_iteratorIlNS0_11use_defaultESF_SF_EEEEEEEPNSB_IJilEEESJ_lNS1_9__extrema9arg_max_fIilNSA_4lessIiEEEEEEJSI_SK_lN3cub18CUB_300001_SM_100013GridEvenShareIlEENSS_9GridQueueIyEESP_EEEvDpT0__param_0];
	ld.param.u64 	%rd199, [_ZN6thrust24THRUST_300001_SM_1000_NS8cuda_cub4core6detail13_kernel_agentINS1_8__reduce11ReduceAgentINS0_12zip_iteratorIN4cuda3std3__45tupleIJNS0_10device_ptrIiEENS0_17counting_iteratorIlNS0_11use_defaultESF_SF_EEEEEEEPNSB_IJilEEESJ_lNS1_9__extrema9arg_max_fIilNSA_4lessIiEEEEEEJSI_SK_lN3cub18CUB_300001_SM_100013GridEvenShareIlEENSS_9GridQueueIyEESP_EEEvDpT0__param_4];
	ld.param.u64 	%rd198, [_ZN6thrust24THRUST_300001_SM_1000_NS8cuda_cub4core6detail13_kernel_agentINS1_8__reduce11ReduceAgentINS0_12zip_iteratorIN4cuda3std3__45tupleIJNS0_10device_ptrIiEENS0_17counting_iteratorIlNS0_11use_defaultESF_SF_EEEEEEEPNSB_IJilEEESJ_lNS1_9__extrema9arg_max_fIilNSA_4lessIiEEEEEEJSI_SK_lN3cub18CUB_300001_SM_100013GridEvenShareIlEENSS_9GridQueueIyEESP_EEEvDpT0__param_2];
	cvta.to.global.u64 	%rd1, %rd199;
	cvta.to.global.u64 	%rd2, %rd195;
	mov.u32 	%r1, %ctaid.x;
	mul.lo.s32 	%r202, %r1, 1280;
	cvt.u64.u32 	%rd4, %r202;
	mov.u32 	%r203, %nctaid.x;
	mul.lo.s32 	%r204, %r203, 1280;
	cvt.u64.u32 	%rd5, %r204;
	add.s64 	%rd200, %rd4, 1280;
	setp.le.s64 	%p1, %rd200, %rd198;
	@%p1 bra 	$L__BB9_121;
	cvt.u32.u64 	%r336, %rd4;
	cvt.u32.u64 	%r2, %rd198;
	sub.s32 	%r3, %r2, %r336;
	mov.u32 	%r4, %tid.x;
	setp.ge.s32 	%p98, %r4, %r3;
	mov.b32 	%r582, 0;
	mov.b64 	%rd266, 0;
	mov.u32 	%r574, %r4;
	@%p98 bra 	$L__BB9_3;
	cvt.u64.u32 	%rd234, %r4;
	add.s64 	%rd235, %rd4, %rd234;
	shl.b64 	%rd236, %rd235, 2;
	add.s64 	%rd237, %rd2, %rd236;
	add.s64 	%rd266, %rd196, %rd235;
	ld.global.u32 	%r582, [%rd237];
	add.s32 	%r574, %r4, 256;
$L__BB9_3:
	setp.ge.s32 	%p99, %r574, %r3;
	@%p99 bra 	$L__BB9_25;
	not.b32 	%r339, %r574;
	add.s32 	%r340, %r339, %r2;
	sub.s32 	%r9, %r340, %r336;
	and.b32  	%r341, %r9, 768;
	setp.eq.s32 	%p100, %r341, 768;
	@%p100 bra 	$L__BB9_10;
	cvt.u64.u32 	%rd239, %r574;
	add.s64 	%rd240, %rd239, %rd4;
	add.s64 	%rd257, %rd240, %rd196;
	shl.b64 	%rd241, %rd240, 2;
	add.s64 	%rd256, %rd2, %rd241;
	shr.u32 	%r342, %r9, 8;
	add.s32 	%r343, %r342, 1;
	and.b32  	%r344, %r343, 3;
	neg.s32 	%r570, %r344;
$L__BB9_6:
	.pragma "nounroll";
	mov.u64 	%rd12, %rd266;
	mov.u32 	%r13, %r582;
	ld.global.u32 	%r14, [%rd256];
	setp.lt.s32 	%p101, %r13, %r14;
	mov.u64 	%rd266, %rd257;
	mov.u32 	%r582, %r14;
	@%p101 bra 	$L__BB9_9;
	setp.lt.s32 	%p102, %r14, %r13;
	mov.u64 	%rd266, %rd12;
	mov.u32 	%r582, %r13;
	@%p102 bra 	$L__BB9_9;
	setp.lt.s64 	%p103, %rd12, %rd257;
	min.s64 	%rd266, %rd12, %rd257;
	selp.b32 	%r582, %r13, %r14, %p103;
$L__BB9_9:
	add.s32 	%r574, %r574, 256;
	add.s64 	%rd257, %rd257, 256;
	add.s64 	%rd256, %rd256, 1024;
	add.s32 	%r570, %r570, 1;
	setp.ne.s32 	%p104, %r570, 0;
	@%p104 bra 	$L__BB9_6;
$L__BB9_10:
	setp.lt.u32 	%p105, %r9, 768;
	@%p105 bra 	$L__BB9_25;
	add.s32 	%r577, %r574, 512;
$L__BB9_12:
	mov.u32 	%r23, %r577;
	add.s32 	%r345, %r23, -512;
	cvt.s64.s32 	%rd242, %r345;
	add.s64 	%rd243, %rd242, %rd4;
	shl.b64 	%rd244, %rd243, 2;
	add.s64 	%rd20, %rd2, %rd244;
	add.s64 	%rd21, %rd243, %rd196;
	ld.global.u32 	%r25, [%rd20];
	setp.lt.s32 	%p106, %r582, %r25;
	mov.u64 	%rd263, %rd21;
	mov.u32 	%r579, %r25;
	@%p106 bra 	$L__BB9_15;
	setp.lt.s32 	%p107, %r25, %r582;
	mov.u64 	%rd263, %rd266;
	mov.u32 	%r579, %r582;
	@%p107 bra 	$L__BB9_15;
	setp.lt.s64 	%p108, %rd266, %rd21;
	min.s64 	%rd263, %rd266, %rd21;
	selp.b32 	%r579, %r582, %r25, %p108;
$L__BB9_15:
	add.s32 	%r346, %r23, -256;
	cvt.s64.s32 	%rd245, %r346;
	add.s64 	%rd246, %rd245, %rd4;
	add.s64 	%rd24, %rd246, %rd196;
	ld.global.u32 	%r28, [%rd20+1024];
	setp.lt.s32 	%p109, %r579, %r28;
	mov.u64 	%rd264, %rd24;
	mov.u32 	%r580, %r28;
	@%p109 bra 	$L__BB9_18;
	setp.lt.s32 	%p110, %r28, %r579;
	mov.u64 	%rd264, %rd263;
	mov.u32 	%r580, %r579;
	@%p110 bra 	$L__BB9_18;
	setp.lt.s64 	%p111, %rd263, %rd24;
	min.s64 	%rd264, %rd263, %rd24;
	selp.b32 	%r580, %r579, %r28, %p111;
$L__BB9_18:
	cvt.s64.s32 	%rd247, %r23;
	add.s64 	%rd248, %rd247, %rd4;
	add.s64 	%rd27, %rd248, %rd196;
	ld.global.u32 	%r31, [%rd20+2048];
	setp.lt.s32 	%p112, %r580, %r31;
	mov.u64 	%rd265, %rd27;
	mov.u32 	%r581, %r31;
	@%p112 bra 	$L__BB9_21;
	setp.lt.s32 	%p113, %r31, %r580;
	mov.u64 	%rd265, %rd264;
	mov.u32 	%r581, %r580;
	@%p113 bra 	$L__BB9_21;
	setp.lt.s64 	%p114, %rd264, %rd27;
	min.s64 	%rd265, %rd264, %rd27;
	selp.b32 	%r581, %r580, %r31, %p114;
$L__BB9_21:
	add.s32 	%r347, %r23, 256;
	cvt.s64.s32 	%rd249, %r347;
	add.s64 	%rd250, %rd249, %rd4;
	add.s64 	%rd30, %rd250, %rd196;
	ld.global.u32 	%r34, [%rd20+3072];
	setp.lt.s32 	%p115, %r581, %r34;
	mov.u64 	%rd266, %rd30;
	mov.u32 	%r582, %r34;
	@%p115 bra 	$L__BB9_24;
	setp.lt.s32 	%p116, %r34, %r581;
	mov.u64 	%rd266, %rd265;
	mov.u32 	%r582, %r581;
	@%p116 bra 	$L__BB9_24;
	setp.lt.s64 	%p117, %rd265, %rd30;
	min.s64 	%rd266, %rd265, %rd30;
	selp.b32 	%r582, %r581, %r34, %p117;
$L__BB9_24:
	add.s32 	%r577, %r23, 1024;
	add.s32 	%r348, %r23, 512;
	setp.lt.s32 	%p118, %r348, %r3;
	@%p118 bra 	$L__BB9_12;
$L__BB9_25:
	setp.lt.s32 	%p119, %r3, 256;
	@%p119 bra 	$L__BB9_70;
	// begin inline asm
	mov.u32 %r462, %laneid;
	// end inline asm
	mov.b32 	%r480, 1;
	mov.b32 	%r481, 31;
	mov.b32 	%r482, -1;
	// begin inline asm
	shfl.sync.down.b32 %r463, %r582, %r480, %r481, %r482;
	// end inline asm
	// begin inline asm
	shfl.sync.down.b32 %r468, %r469, %r480, %r481, %r482;
	// end inline asm
	mov.b64 	{%r474, %r479}, %rd266;
	// begin inline asm
	shfl.sync.down.b32 %r473, %r474, %r480, %r481, %r482;
	// end inline asm
	// begin inline asm
	shfl.sync.down.b32 %r478, %r479, %r480, %r481, %r482;
	// end inline asm
	mov.b64 	%rd34, {%r473, %r478};
	setp.gt.s32 	%p171, %r462, 30;
	mov.u64 	%rd268, %rd266;
	mov.u32 	%r584, %r582;
	@%p171 bra 	$L__BB9_30;
	setp.lt.s32 	%p172, %r582, %r463;
	mov.u64 	%rd268, %rd34;
	mov.u32 	%r584, %r463;
	@%p172 bra 	$L__BB9_30;
	setp.lt.s32 	%p173, %r463, %r582;
	mov.u64 	%rd268, %rd266;
	mov.u32 	%r584, %r582;
	@%p173 bra 	$L__BB9_30;
	setp.lt.s64 	%p174, %rd266, %rd34;
	min.s64 	%rd268, %rd266, %rd34;
	selp.b32 	%r584, %r582, %r463, %p174;
$L__BB9_30:
	mov.b32 	%r500, 2;
	mov.b32 	%r501, 31;
	mov.b32 	%r502, -1;
	// begin inline asm
	shfl.sync.down.b32 %r483, %r584, %r500, %r501, %r502;
	// end inline asm
	// begin inline asm
	shfl.sync.down.b32 %r488, %r489, %r500, %r501, %r502;
	// end inline asm
	mov.b64 	{%r494, %r499}, %rd268;
	// begin inline asm
	shfl.sync.down.b32 %r493, %r494, %r500, %r501, %r502;
	// end inline asm
	// begin inline asm
	shfl.sync.down.b32 %r498, %r499, %r500, %r501, %r502;
	// end inline asm
	mov.b64 	%rd37, {%r493, %r498};
	setp.gt.s32 	%p175, %r462, 29;
	mov.u64 	%rd269, %rd268;
	mov.u32 	%r585, %r584;
	@%p175 bra 	$L__BB9_34;
	setp.lt.s32 	%p176, %r584, %r483;
	mov.u64 	%rd269, %rd37;
	mov.u32 	%r585, %r483;
	@%p176 bra 	$L__BB9_34;
	setp.lt.s32 	%p177, %r483, %r584;
	mov.u64 	%rd269, %rd268;
	mov.u32 	%r585, %r584;
	@%p177 bra 	$L__BB9_34;
	setp.lt.s64 	%p178, %rd268, %rd37;
	min.s64 	%rd269, %rd268, %rd37;
	selp.b32 	%r585, %r584, %r483, %p178;
$L__BB9_34:
	mov.b32 	%r520, 4;
	mov.b32 	%r521, 31;
	mov.b32 	%r522, -1;
	// begin inline asm
	shfl.sync.down.b32 %r503, %r585, %r520, %r521, %r522;
	// end inline asm
	// begin inline asm
	shfl.sync.down.b32 %r508, %r509, %r520, %r521, %r522;
	// end inline asm
	mov.b64 	{%r514, %r519}, %rd269;
	// begin inline asm
	shfl.sync.down.b32 %r513, %r514, %r520, %r521, %r522;
	// end inline asm
	// begin inline asm
	shfl.sync.down.b32 %r518, %r519, %r520, %r521, %r522;
	// end inline asm
	mov.b64 	%rd40, {%r513, %r518};
	setp.gt.s32 	%p179, %r462, 27;
	mov.u64 	%rd270, %rd269;
	mov.u32 	%r586, %r585;
	@%p179 bra 	$L__BB9_38;
	setp.lt.s32 	%p180, %r585, %r503;
	mov.u64 	%rd270, %rd40;
	mov.u32 	%r586, %r503;
	@%p180 bra 	$L__BB9_38;
	setp.lt.s32 	%p181, %r503, %r585;
	mov.u64 	%rd270, %rd269;
	mov.u32 	%r586, %r585;
	@%p181 bra 	$L__BB9_38;
	setp.lt.s64 	%p182, %rd269, %rd40;
	min.s64 	%rd270, %rd269, %rd40;
	selp.b32 	%r586, %r585, %r503, %p182;
$L__BB9_38:
	mov.b32 	%r540, 8;
	mov.b32 	%r541, 31;
	mov.b32 	%r542, -1;
	// begin inline asm
	shfl.sync.down.b32 %r523, %r586, %r540, %r541, %r542;
	// end inline asm
	// begin inline asm
	shfl.sync.down.b32 %r528, %r529, %r540, %r541, %r542;
	// end inline asm
	mov.b64 	{%r534, %r539}, %rd270;
	// begin inline asm
	shfl.sync.down.b32 %r533, %r534, %r540, %r541, %r542;
	// end inline asm
	// begin inline asm
	shfl.sync.down.b32 %r538, %r539, %r540, %r541, %r542;
	// end inline asm
	mov.b64 	%rd43, {%r533, %r538};
	setp.gt.s32 	%p183, %r462, 23;
	mov.u64 	%rd271, %rd270;
	mov.u32 	%r587, %r586;
	@%p183 bra 	$L__BB9_42;
	setp.lt.s32 	%p184, %r586, %r523;
	mov.u64 	%rd271, %rd43;
	mov.u32 	%r587, %r523;
	@%p184 bra 	$L__BB9_42;
	setp.lt.s32 	%p185, %r523, %r586;
	mov.u64 	%rd271, %rd270;
	mov.u32 	%r587, %r586;
	@%p185 bra 	$L__BB9_42;
	setp.lt.s64 	%p186, %rd270, %rd43;
	min.s64 	%rd271, %rd270, %rd43;
	selp.b32 	%r587, %r586, %r523, %p186;
$L__BB9_42:
	mov.b32 	%r560, 16;
	mov.b32 	%r561, 31;
	mov.b32 	%r562, -1;
	// begin inline asm
	shfl.sync.down.b32 %r543, %r587, %r560, %r561, %r562;
	// end inline asm
	// begin inline asm
	shfl.sync.down.b32 %r548, %r549, %r560, %r561, %r562;
	// end inline asm
	mov.b64 	{%r554, %r559}, %rd271;
	// begin inline asm
	shfl.sync.down.b32 %r553, %r554, %r560, %r561, %r562;
	// end inline asm
	// begin inline asm
	shfl.sync.down.b32 %r558, %r559, %r560, %r561, %r562;
	// end inline asm
	mov.b64 	%rd46, {%r553, %r558};
	setp.gt.s32 	%p187, %r462, 15;
	mov.u64 	%rd323, %rd271;
	mov.u32 	%r639, %r587;
	@%p187 bra 	$L__BB9_46;
	setp.lt.s32 	%p188, %r587, %r543;
	mov.u64 	%rd323, %rd46;
	mov.u32 	%r639, %r543;
	@%p188 bra 	$L__BB9_46;
	setp.lt.s32 	%p189, %r543, %r587;
	mov.u64 	%rd323, %rd271;
	mov.u32 	%r639, %r587;
	@%p189 bra 	$L__BB9_46;
	setp.lt.s64 	%p190, %rd271, %rd46;
	min.s64 	%rd323, %rd271, %rd46;
	selp.b32 	%r639, %r587, %r543, %p190;
$L__BB9_46:
	setp.ne.s32 	%p191, %r462, 0;
	@%p191 bra 	$L__BB9_48;
	shr.u32 	%r563, %r4, 1;
	and.b32  	%r564, %r563, 496;
	mov.u32 	%r565, _ZN6thrust24THRUST_300001_SM_1000_NS8cuda_cub4core6detail5shmemE;
	add.s32 	%r566, %r565, %r564;
	st.shared.u32 	[%r566+8], %r639;
	st.shared.u64 	[%r566+16], %rd323;
$L__BB9_48:
	bar.sync 	0;
	setp.ne.s32 	%p192, %r4, 0;
	@%p192 bra 	$L__BB9_208;
	ld.shared.u32 	%r55, [_ZN6thrust24THRUST_300001_SM_1000_NS8cuda_cub4core6detail5shmemE+24];
	ld.shared.u64 	%rd49, [_ZN6thrust24THRUST_300001_SM_1000_NS8cuda_cub4core6detail5shmemE+32];
	setp.lt.s32 	%p193, %r639, %r55;
	mov.u64 	%rd273, %rd49;
	mov.u32 	%r589, %r55;
	@%p193 bra 	$L__BB9_52;
	setp.lt.s32 	%p194, %r55, %r639;
	mov.u64 	%rd273, %rd323;
	mov.u32 	%r589, %r639;
	@%p194 bra 	$L__BB9_52;
	setp.lt.s64 	%p195, %rd323, %rd49;
	min.s64 	%rd273, %rd323, %rd49;
	selp.b32 	%r589, %r639, %r55, %p195;
$L__BB9_52:
	ld.shared.u32 	%r58, [_ZN6thrust24THRUST_300001_SM_1000_NS8cuda_cub4core6detail5shmemE+40];
	ld.shared.u64 	%rd52, [_ZN6thrust24THRUST_300001_SM_1000_NS8cuda_cub4core6detail5shmemE+48];
	setp.lt.s32 	%p196, %r589, %r58;
	mov.u64 	%rd274, %rd52;
	mov.u32 	%r590, %r58;
	@%p196 bra 	$L__BB9_55;
	setp.lt.s32 	%p197, %r58, %r589;
	mov.u64 	%rd274, %rd273;
	mov.u32 	%r590, %r589;
	@%p197 bra 	$L__BB9_55;
	setp.lt.s64 	%p198, %rd273, %rd52;
	min.s64 	%rd274, %rd273, %rd52;
	selp.b32 	%r590, %r589, %r58, %p198;
$L__BB9_55:
	ld.shared.u32 	%r61, [_ZN6thrust24THRUST_300001_SM_1000_NS8cuda_cub4core6detail5shmemE+56];
	ld.shared.u64 	%rd55, [_ZN6thrust24THRUST_300001_SM_1000_NS8cuda_cub4core6detail5shmemE+64];
	setp.lt.s32 	%p199, %r590, %r61;
	mov.u64 	%rd275, %rd55;
	mov.u32 	%r591, %r61;
	@%p199 bra 	$L__BB9_58;
	setp.lt.s32 	%p200, %r61, %r590;
	mov.u64 	%rd275, %rd274;
	mov.u32 	%r591, %r590;
	@%p200 bra 	$L__BB9_58;
	setp.lt.s64 	%p201, %rd274, %rd55;
	min.s64 	%rd275, %rd274, %rd55;
	selp.b32 	%r591, %r590, %r61, %p201;
$L__BB9_58:
	ld.shared.u32 	%r64, [_ZN6thrust24THRUST_300001_SM_1000_NS8cuda_cub4core6detail5shmemE+72];
	ld.shared.u64 	%rd58, [_ZN6thrust24THRUST_300001_SM_1000_NS8cuda_cub4core6detail5shmemE+80];
	setp.lt.s32 	%p202, %r591, %r64;
	mov.u64 	%rd276, %rd58;
	mov.u32 	%r592, %r64;
	@%p202 bra 	$L__BB9_61;
	setp.lt.s32 	%p203, %r64, %r591;
	mov.u64 	%rd276, %rd275;
	mov.u32 	%r592, %r591;
	@%p203 bra 	$L__BB9_61;
	setp.lt.s64 	%p204, %rd275, %rd58;
	min.s64 	%rd276, %rd275, %rd58;
	selp.b32 	%r592, %r591, %r64, %p204;
$L__BB9_61:
	ld.shared.u32 	%r67, [_ZN6thrust24THRUST_300001_SM_1000_NS8cuda_cub4core6detail5shmemE+88];
	ld.shared.u64 	%rd61, [_ZN6thrust24THRUST_300001_SM_1000_NS8cuda_cub4core6detail5shmemE+96];
	setp.lt.s32 	%p205, %r592, %r67;
	mov.u32 	%r593, %r67;
	mov.u64 	%rd277, %rd61;
	@%p205 bra 	$L__BB9_64;
	setp.lt.s32 	%p206, %r67, %r592;
	mov.u32 	%r593, %r592;
	mov.u64 	%rd277, %rd276;
	@%p206 bra 	$L__BB9_64;
	setp.lt.s64 	%p207, %rd276, %rd61;
	selp.b32 	%r593, %r592, %r67, %p207;
	min.s64 	%rd277, %rd276, %rd61;
$L__BB9_64:
	ld.shared.u32 	%r70, [_ZN6thrust24THRUST_300001_SM_1000_NS8cuda_cub4core6detail5shmemE+104];
	ld.shared.u64 	%rd64, [_ZN6thrust24THRUST_300001_SM_1000_NS8cuda_cub4core6detail5shmemE+112];
	setp.lt.s32 	%p208, %r593, %r70;
	mov.u32 	%r594, %r70;
	mov.u64 	%rd278, %rd64;
	@%p208 bra 	$L__BB9_67;
	setp.lt.s32 	%p209, %r70, %r593;
	mov.u32 	%r594, %r593;
	mov.u64 	%rd278, %rd277;
	@%p209 bra 	$L__BB9_67;
	setp.lt.s64 	%p210, %rd277, %rd64;
	selp.b32 	%r594, %r593, %r70, %p210;
	min.s64 	%rd278, %rd277, %rd64;
$L__BB9_67:
	ld.shared.u32 	%r73, [_ZN6thrust24THRUST_300001_SM_1000_NS8cuda_cub4core6detail5shmemE+120];
	ld.shared.u64 	%rd67, [_ZN6thrust24THRUST_300001_SM_1000_NS8cuda_cub4core6detail5shmemE+128];
	setp.lt.s32 	%p211, %r594, %r73;
	mov.u32 	%r639, %r73;
	mov.u64 	%rd323, %rd67;
	@%p211 bra 	$L__BB9_208;
	setp.lt.s32 	%p212, %r73, %r594;
	mov.u32 	%r639, %r594;
	mov.u64 	%rd323, %rd278;
	@%p212 bra 	$L__BB9_208;
	setp.lt.s64 	%p213, %rd278, %rd67;
	selp.b32 	%r639, %r594, %r73, %p213;
	min.s64 	%rd323, %rd278, %rd67;
	bra.uni 	$L__BB9_208;
$L__BB9_70:
	// begin inline asm
	mov.u32 %r349, %laneid;
	// end inline asm
	and.b32  	%r370, %r4, 992;
	add.s32 	%r371, %r370, 32;
	setp.gt.s32 	%p120, %r371, %r3;
	not.b32 	%r372, %r370;
	add.s32 	%r373, %r3, %r372;
	selp.b32 	%r368, %r373, 31, %p120;
	mov.b32 	%r367, 1;
	mov.b32 	%r369, -1;
	// begin inline asm
	shfl.sync.down.b32 %r350, %r582, %r367, %r368, %r369;
	// end inline asm
	// begin inline asm
	shfl.sync.down.b32 %r355, %r356, %r367, %r368, %r369;
	// end inline asm
	mov.b64 	{%r361, %r366}, %rd266;
	// begin inline asm
	shfl.sync.down.b32 %r360, %r361, %r367, %r368, %r369;
	// end inline asm
	// begin inline asm
	shfl.sync.down.b32 %r365, %r366, %r367, %r368, %r369;
	// end inline asm
	mov.b64 	%rd69, {%r360, %r365};
	setp.ge.s32 	%p121, %r349, %r368;
	mov.u32 	%r595, %r582;
	mov.u64 	%rd279, %rd266;
	@%p121 bra 	$L__BB9_74;
	setp.lt.s32 	%p122, %r582, %r350;
	mov.u32 	%r595, %r350;
	mov.u64 	%rd279, %rd69;
	@%p122 bra 	$L__BB9_74;
	setp.lt.s32 	%p123, %r350, %r582;
	mov.u32 	%r595, %r582;
	mov.u64 	%rd279, %rd266;
	@%p123 bra 	$L__BB9_74;
	setp.lt.s64 	%p124, %rd266, %rd69;
	selp.b32 	%r595, %r582, %r350, %p124;
	min.s64 	%rd279, %rd266, %rd69;
$L__BB9_74:
	mov.b32 	%r391, 2;
	mov.b32 	%r393, -1;
	// begin inline asm
	shfl.sync.down.b32 %r374, %r595, %r391, %r368, %r393;
	// end inline asm
	// begin inline asm
	shfl.sync.down.b32 %r379, %r380, %r391, %r368, %r393;
	// end inline asm
	mov.b64 	{%r385, %r390}, %rd279;
	// begin inline asm
	shfl.sync.down.b32 %r384, %r385, %r391, %r368, %r393;
	// end inline asm
	// begin inline asm
	shfl.sync.down.b32 %r389, %r390, %r391, %r368, %r393;
	// end inline asm
	mov.b64 	%rd72, {%r384, %r389};
	add.s32 	%r394, %r349, 2;
	setp.gt.s32 	%p125, %r394, %r368;
	mov.u32 	%r596, %r595;
	mov.u64 	%rd280, %rd279;
	@%p125 bra 	$L__BB9_78;
	setp.lt.s32 	%p126, %r595, %r374;
	mov.u32 	%r596, %r374;
	mov.u64 	%rd280, %rd72;
	@%p126 bra 	$L__BB9_78;
	setp.lt.s32 	%p127, %r374, %r595;
	mov.u32 	%r596, %r595;
	mov.u64 	%rd280, %rd279;
	@%p127 bra 	$L__BB9_78;
	setp.lt.s64 	%p128, %rd279, %rd72;
	selp.b32 	%r596, %r595, %r374, %p128;
	min.s64 	%rd280, %rd279, %rd72;
$L__BB9_78:
	mov.b32 	%r412, 4;
	mov.b32 	%r414, -1;
	// begin inline asm
	shfl.sync.down.b32 %r395, %r596, %r412, %r368, %r414;
	// end inline asm
	// begin inline asm
	shfl.sync.down.b32 %r400, %r401, %r412, %r368, %r414;
	// end inline asm
	mov.b64 	{%r406, %r411}, %rd280;
	// begin inline asm
	shfl.sync.down.b32 %r405, %r406, %r412, %r368, %r414;
	// end inline asm
	// begin inline asm
	shfl.sync.down.b32 %r410, %r411, %r412, %r368, %r414;
	// end inline asm
	mov.b64 	%rd75, {%r405, %r410};
	add.s32 	%r415, %r349, 4;
	setp.gt.s32 	%p129, %r415, %r368;
	mov.u32 	%r597, %r596;
	mov.u64 	%rd281, %rd280;
	@%p129 bra 	$L__BB9_82;
	setp.lt.s32 	%p130, %r596, %r395;
	mov.u32 	%r597, %r395;
	mov.u64 	%rd281, %rd75;
	@%p130 bra 	$L__BB9_82;
	setp.lt.s32 	%p131, %r395, %r596;
	mov.u32 	%r597, %r596;
	mov.u64 	%rd281, %rd280;
	@%p131 bra 	$L__BB9_82;
	setp.lt.s64 	%p132, %rd280, %rd75;
	selp.b32 	%r597, %r596, %r395, %p132;
	min.s64 	%rd281, %rd280, %rd75;
$L__BB9_82:
	mov.b32 	%r433, 8;
	mov.b32 	%r435, -1;
	// begin inline asm
	shfl.sync.down.b32 %r416, %r597, %r433, %r368, %r435;
	// end inline asm
	// begin inline asm
	shfl.sync.down.b32 %r421, %r422, %r433, %r368, %r435;
	// end inline asm
	mov.b64 	{%r427, %r432}, %rd281;
	// begin inline asm
	shfl.sync.down.b32 %r426, %r427, %r433, %r368, %r435;
	// end inline asm
	// begin inline asm
	shfl.sync.down.b32 %r431, %r432, %r433, %r368, %r435;
	// end inline asm
	mov.b64 	%rd78, {%r426, %r431};
	add.s32 	%r436, %r349, 8;
	setp.gt.s32 	%p133, %r436, %r368;
	mov.u32 	%r598, %r597;
	mov.u64 	%rd282, %rd281;
	@%p133 bra 	$L__BB9_86;
	setp.lt.s32 	%p134, %r597, %r416;
	mov.u32 	%r598, %r416;
	mov.u64 	%rd282, %rd78;
	@%p134 bra 	$L__BB9_86;
	setp.lt.s32 	%p135, %r416, %r597;
	mov.u32 	%r598, %r597;
	mov.u64 	%rd282, %rd281;
	@%p135 bra 	$L__BB9_86;
	setp.lt.s64 	%p136, %rd281, %rd78;
	selp.b32 	%r598, %r597, %r416, %p136;
	min.s64 	%rd282, %rd281, %rd78;
$L__BB9_86:
	mov.b32 	%r454, 16;
	mov.b32 	%r456, -1;
	// begin inline asm
	shfl.sync.down.b32 %r437, %r598, %r454, %r368, %r456;
	// end inline asm
	// begin inline asm
	shfl.sync.down.b32 %r442, %r443, %r454, %r368, %r456;
	// end inline asm
	mov.b64 	{%r448, %r453}, %rd282;
	// begin inline asm
	shfl.sync.down.b32 %r447, %r448, %r454, %r368, %r456;
	// end inline asm
	// begin inline asm
	shfl.sync.down.b32 %r452, %r453, %r454, %r368, %r456;
	// end inline asm
	mov.b64 	%rd81, {%r447, %r452};
	add.s32 	%r457, %r349, 16;
	setp.gt.s32 	%p137, %r457, %r368;
	mov.u32 	%r639, %r598;
	mov.u64 	%rd323, %rd282;
	@%p137 bra 	$L__BB9_90;
	setp.lt.s32 	%p138, %r598, %r437;
	mov.u32 	%r639, %r437;
	mov.u64 	%rd323, %rd81;
	@%p138 bra 	$L__BB9_90;
	setp.lt.s32 	%p139, %r437, %r598;
	mov.u32 	%r639, %r598;
	mov.u64 	%rd323, %rd282;
	@%p139 bra 	$L__BB9_90;
	setp.lt.s64 	%p140, %rd282, %rd81;
	selp.b32 	%r639, %r598, %r437, %p140;
	min.s64 	%rd323, %rd282, %rd81;
$L__BB9_90:
	setp.ne.s32 	%p141, %r349, 0;
	@%p141 bra 	$L__BB9_92;
	shr.u32 	%r458, %r4, 1;
	and.b32  	%r459, %r458, 496;
	mov.u32 	%r460, _ZN6thrust24THRUST_300001_SM_1000_NS8cuda_cub4core6detail5shmemE;
	add.s32 	%r461, %r460, %r459;
	st.shared.u32 	[%r461+8], %r639;
	st.shared.u64 	[%r461+16], %rd323;
$L__BB9_92:
	bar.sync 	0;
	setp.ne.s32 	%p142, %r4, 0;
	@%p142 bra 	$L__BB9_208;
	setp.lt.s32 	%p143, %r3, 33;
	mov.u32 	%r600, %r639;
	mov.u64 	%rd284, %rd323;
	@%p143 bra 	$L__BB9_97;
	ld.shared.u32 	%r92, [_ZN6thrust24THRUST_300001_SM_1000_NS8cuda_cub4core6detail5shmemE+24];
	ld.shared.u64 	%rd84, [_ZN6thrust24THRUST_300001_SM_1000_NS8cuda_cub4core6detail5shmemE+32];
	setp.lt.s32 	%p144, %r639, %r92;
	mov.u32 	%r600, %r92;
	mov.u64 	%rd284, %rd84;
	@%p144 bra 	$L__BB9_97;
	setp.lt.s32 	%p145, %r92, %r639;
	mov.u32 	%r600, %r639;
	mov.u64 	%rd284, %rd323;
	@%p145 bra 	$L__BB9_97;
	setp.lt.s64 	%p146, %rd323, %rd84;
	selp.b32 	%r600, %r639, %r92, %p146;
	min.s64 	%rd284, %rd323, %rd84;
$L__BB9_97:
	setp.lt.s32 	%p147, %r3, 65;
	mov.u32 	%r601, %r600;
	mov.u64 	%rd285, %rd284;
	@%p147 bra 	$L__BB9_101;
	ld.shared.u32 	%r95, [_ZN6thrust24THRUST_300001_SM_1000_NS8cuda_cub4core6detail5shmemE+40];
	ld.shared.u64 	%rd87, [_ZN6thrust24THRUST_300001_SM_1000_NS8cuda_cub4core6detail5shmemE+48];
	setp.lt.s32 	%p148, %r600, %r95;
	mov.u32 	%r601, %r95;
	mov.u64 	%rd285, %rd87;
	@%p148 bra 	$L__BB9_101;
	setp.lt.s32 	%p149, %r95, %r600;
	mov.u32 	%r601, %r600;
	mov.u64 	%rd285, %rd284;
	@%p149 bra 	$L__BB9_101;
	setp.lt.s64 	%p150, %rd284, %rd87;
	selp.b32 	%r601, %r600, %r95, %p150;
	min.s64 	%rd285, %rd284, %rd87;
$L__BB9_101:
	setp.lt.s32 	%p151, %r3, 97;
	mov.u32 	%r602, %r601;
	mov.u64 	%rd286, %rd285;
	@%p151 bra 	$L__BB9_105;
	ld.shared.u32 	%r98, [_ZN6thrust24THRUST_300001_SM_1000_NS8cuda_cub4core6detail5shmemE+56];
	ld.shared.u64 	%rd90, [_ZN6thrust24THRUST_300001_SM_1000_NS8cuda_cub4core6detail5shmemE+64];
	setp.lt.s32 	%p152, %r601, %r98;
	mov.u32 	%r602, %r98;
	mov.u64 	%rd286, %rd90;
	@%p152 bra 	$L__BB9_105;
	setp.lt.s32 	%p153, %r98, %r601;
	mov.u32 	%r602, %r601;
	mov.u64 	%rd286, %rd285;
	@%p153 bra 	$L__BB9_105;
	setp.lt.s64 	%p154, %rd285, %rd90;
	selp.b32 	%r602, %r601, %r98, %p154;
	min.s64 	%rd286, %rd285, %rd90;
$L__BB9_105:
	setp.lt.s32 	%p155, %r3, 129;
	mov.u32 	%r603, %r602;
	mov.u64 	%rd287, %rd286;
	@%p155 bra 	$L__BB9_109;
	ld.shared.u32 	%r101, [_ZN6thrust24THRUST_300001_SM_1000_NS8cuda_cub4core6detail5shmemE+72];
	ld.shared.u64 	%rd93, [_ZN6thrust24THRUST_300001_SM_1000_NS8cuda_cub4core6detail5shmemE+80];
	setp.lt.s32 	%p156, %r602, %r101;
	mov.u32 	%r603, %r101;
	mov.u64 	%rd287, %rd93;
	@%p156 bra 	$L__BB9_109;
	setp.lt.s32 	%p157, %r101, %r602;
	mov.u32 	%r603, %r602;
	mov.u64 	%rd287, %rd286;
	@%p157 bra 	$L__BB9_109;
	setp.lt.s64 	%p158, %rd286, %rd93;
	selp.b32 	%r603, %r602, %r101, %p158;
	min.s64 	%rd287, %rd286, %rd93;
$L__BB9_109:
	setp.lt.s32 	%p159, %r3, 161;
	mov.u32 	%r604, %r603;
	mov.u64 	%rd288, %rd287;
	@%p159 bra 	$L__BB9_113;
	ld.shared.u32 	%r104, [_ZN6thrust24THRUST_300001_SM_1000_NS8cuda_cub4core6detail5shmemE+88];
	ld.shared.u64 	%rd96, [_ZN6thrust24THRUST_300001_SM_1000_NS8cuda_cub4core6detail5shmemE+96];
	setp.lt.s32 	%p160, %r603, %r104;
	mov.u32 	%r604, %r104;
	mov.u64 	%rd288, %rd96;
	@%p160 bra 	$L__BB9_113;
	setp.lt.s32 	%p161, %r104, %r603;
	mov.u32 	%r604, %r603;
	mov.u64 	%rd288, %rd287;
	@%p161 bra 	$L__BB9_113;
	setp.lt.s64 	%p162, %rd287, %rd96;
	selp.b32 	%r604, %r603, %r104, %p162;
	min.s64 	%rd288, %rd287, %rd96;
$L__BB9_113:
	setp.lt.s32 	%p163, %r3, 193;
	mov.u32 	%r605, %r604;
	mov.u64 	%rd289, %rd288;
	@%p163 bra 	$L__BB9_117;
	ld.shared.u32 	%r107, [_ZN6thrust24THRUST_300001_SM_1000_NS8cuda_cub4core6detail5shmemE+104];
	ld.shared.u64 	%rd99, [_ZN6thrust24THRUST_300001_SM_1000_NS8cuda_cub4core6detail5shmemE+112];
	setp.lt.s32 	%p164, %r604, %r107;
	mov.u32 	%r605, %r107;
	mov.u64 	%rd289, %rd99;
	@%p164 bra 	$L__BB9_117;
	setp.lt.s32 	%p165, %r107, %r604;
	mov.u32 	%r605, %r604;
	mov.u64 	%rd289, %rd288;
	@%p165 bra 	$L__BB9_117;
	setp.lt.s64 	%p166, %rd288, %rd99;
	selp.b32 	%r605, %r604, %r107, %p166;
	min.s64 	%rd289, %rd288, %rd99;
$L__BB9_117:
	setp.lt.s32 	%p167, %r3, 225;
	mov.u32 	%r639, %r605;
	mov.u64 	%rd323, %rd289;
	@%p167 bra 	$L__BB9_208;
	ld.shared.u32 	%r110, [_ZN6thrust24THRUST_300001_SM_1000_NS8cuda_cub4core6detail5shmemE+120];
	ld.shared.u64 	%rd102, [_ZN6thrust24THRUST_300001_SM_1000_NS8cuda_cub4core6detail5shmemE+128];
	setp.lt.s32 	%p168, %r605, %r110;
	mov.u32 	%r639, %r110;
	mov.u64 	%rd323, %rd102;
	@%p168 bra 	$L__BB9_208;
	setp.lt.s32 	%p169, %r110, %r605;
	mov.u32 	%r639, %r605;
	mov.u64 	%rd323, %rd289;
	@%p169 bra 	$L__BB9_208;
	setp.lt.s64 	%p170, %rd289, %rd102;
	selp.b32 	%r639, %r605, %r110, %p170;
	min.s64 	%rd323, %rd289, %rd102;
	bra.uni 	$L__BB9_208;
$L__BB9_121:
	mov.u32 	%r112, %tid.x;
	add.s64 	%rd104, %rd196, %rd4;
	cvt.u64.u32 	%rd105, %r112;
	add.s64 	%rd201, %rd105, %rd4;
	cvta.to.global.u64 	%rd202, %rd195;
	shl.b64 	%rd203, %rd201, 2;
	add.s64 	%rd204, %rd202, %rd203;
	ld.global.u32 	%r205, [%rd204];
	add.s32 	%r206, %r112, 256;
	cvt.u64.u32 	%rd205, %r206;
	ld.global.u32 	%r207, [%rd204+1024];
	add.s32 	%r208, %r112, 512;
	cvt.u64.u32 	%rd206, %r208;
	ld.global.u32 	%r209, [%rd204+2048];
	add.s32 	%r210, %r112, 768;
	cvt.u64.u32 	%rd207, %r210;
	ld.global.u32 	%r211, [%rd204+3072];
	or.b32  	%r212, %r112, 1024;
	cvt.u64.u32 	%rd106, %r212;
	add.s64 	%rd311, %rd104, %rd106;
	ld.global.u32 	%r627, [%rd204+4096];
	setp.lt.s32 	%p2, %r205, %r207;
	max.s32 	%r213, %r205, %r207;
	selp.b64 	%rd208, %rd205, %rd105, %p2;
	setp.lt.s32 	%p3, %r213, %r209;
	max.s32 	%r214, %r213, %r209;
	selp.b64 	%rd209, %rd206, %rd208, %p3;
	setp.lt.s32 	%p4, %r214, %r211;
	max.s32 	%r114, %r214, %r211;
	selp.b64 	%rd108, %rd207, %rd209, %p4;
	setp.lt.s32 	%p5, %r114, %r627;
	@%p5 bra 	$L__BB9_123;
	setp.lt.s32 	%p6, %r627, %r114;
	setp.lt.u64 	%p7, %rd108, %rd106;
	or.pred  	%p8, %p6, %p7;
	selp.b32 	%r627, %r114, %r627, %p8;
	add.s64 	%rd210, %rd104, %rd108;
	selp.b64 	%rd311, %rd210, %rd311, %p8;
$L__BB9_123:
	setp.le.u64 	%p9, %rd198, %rd5;
	@%p9 bra 	$L__BB9_164;
	setp.ne.s32 	%p10, %r112, 0;
	@%p10 bra 	$L__BB9_126;
	atom.global.add.u64 	%rd211, [%rd1+8], 1280;
	add.s64 	%rd212, %rd211, %rd5;
	st.shared.u64 	[_ZN6thrust24THRUST_300001_SM_1000_NS8cuda_cub4core6detail5shmemE+152], %rd212;
$L__BB9_126:
	bar.sync 	0;
	ld.shared.u64 	%rd299, [_ZN6thrust24THRUST_300001_SM_1000_NS8cuda_cub4core6detail5shmemE+152];
	add.s64 	%rd213, %rd299, 1280;
	setp.gt.s64 	%p11, %rd213, %rd198;
	@%p11 bra 	$L__BB9_141;
	mov.u32 	%r607, %r627;
	mov.u64 	%rd292, %rd311;
$L__BB9_128:
	add.s64 	%rd214, %rd299, %rd105;
	cvta.to.global.u64 	%rd215, %rd195;
	shl.b64 	%rd216, %rd214, 2;
	add.s64 	%rd217, %rd215, %rd216;
	add.s64 	%rd293, %rd214, %rd196;
	ld.global.u32 	%r608, [%rd217];
	add.s64 	%rd294, %rd293, 256;
	ld.global.u32 	%r609, [%rd217+1024];
	add.s64 	%rd295, %rd293, 512;
	ld.global.u32 	%r610, [%rd217+2048];
	add.s64 	%rd296, %rd293, 768;
	ld.global.u32 	%r611, [%rd217+3072];
	add.s64 	%rd311, %rd293, 1024;
	ld.global.u32 	%r627, [%rd217+4096];
	setp.lt.s32 	%p12, %r607, %r608;
	@%p12 bra 	$L__BB9_130;
	setp.lt.s32 	%p13, %r608, %r607;
	setp.lt.s64 	%p14, %rd292, %rd293;
	or.pred  	%p15, %p13, %p14;
	selp.b32 	%r608, %r607, %r608, %p15;
	selp.b64 	%rd293, %rd292, %rd293, %p15;
$L__BB9_130:
	setp.lt.s32 	%p16, %r608, %r609;
	@%p16 bra 	$L__BB9_132;
	setp.lt.s32 	%p17, %r609, %r608;
	setp.lt.s64 	%p18, %rd293, %rd294;
	or.pred  	%p19, %p17, %p18;
	selp.b32 	%r609, %r608, %r609, %p19;
	selp.b64 	%rd294, %rd293, %rd294, %p19;
$L__BB9_132:
	setp.lt.s32 	%p20, %r609, %r610;
	@%p20 bra 	$L__BB9_134;
	setp.lt.s32 	%p21, %r610, %r609;
	setp.lt.s64 	%p22, %rd294, %rd295;
	or.pred  	%p23, %p21, %p22;
	selp.b32 	%r610, %r609, %r610, %p23;
	selp.b64 	%rd295, %rd294, %rd295, %p23;
$L__BB9_134:
	setp.lt.s32 	%p24, %r610, %r611;
	@%p24 bra 	$L__BB9_136;
	setp.lt.s32 	%p25, %r611, %r610;
	setp.lt.s64 	%p26, %rd295, %rd296;
	or.pred  	%p27, %p25, %p26;
	selp.b32 	%r611, %r610, %r611, %p27;
	selp.b64 	%rd296, %rd295, %rd296, %p27;
$L__BB9_136:
	setp.lt.s32 	%p28, %r611, %r627;
	@%p28 bra 	$L__BB9_138;
	setp.lt.s32 	%p29, %r627, %r611;
	setp.lt.s64 	%p30, %rd296, %rd311;
	or.pred  	%p31, %p29, %p30;
	selp.b32 	%r627, %r611, %r627, %p31;
	selp.b64 	%rd311, %rd296, %rd311, %p31;
$L__BB9_138:
	setp.ne.s32 	%p32, %r112, 0;
	bar.sync 	0;
	@%p32 bra 	$L__BB9_140;
	atom.global.add.u64 	%rd218, [%rd1+8], 1280;
	add.s64 	%rd219, %rd218, %rd5;
	st.shared.u64 	[_ZN6thrust24THRUST_300001_SM_1000_NS8cuda_cub4core6detail5shmemE+152], %rd219;
$L__BB9_140:
	bar.sync 	0;
	ld.shared.u64 	%rd299, [_ZN6thrust24THRUST_300001_SM_1000_NS8cuda_cub4core6detail5shmemE+152];
	add.s64 	%rd220, %rd299, 1280;
	setp.le.s64 	%p33, %rd220, %rd198;
	mov.u32 	%r607, %r627;
	mov.u64 	%rd292, %rd311;
	@%p33 bra 	$L__BB9_128;
$L__BB9_141:
	setp.le.s64 	%p34, %rd198, %rd299;
	@%p34 bra 	$L__BB9_164;
	cvt.u32.u64 	%r215, %rd299;
	cvt.u32.u64 	%r216, %rd198;
	sub.s32 	%r134, %r216, %r215;
	setp.ge.s32 	%p35, %r112, %r134;
	@%p35 bra 	$L__BB9_164;
	cvta.to.global.u64 	%rd132, %rd195;
	not.b32 	%r219, %r112;
	add.s32 	%r220, %r219, %r216;
	sub.s32 	%r135, %r220, %r215;
	and.b32  	%r222, %r135, 768;
	setp.eq.s32 	%p36, %r222, 768;
	mov.u32 	%r618, %r112;
	@%p36 bra 	$L__BB9_149;
	add.s64 	%rd222, %rd299, %rd105;
	add.s64 	%rd301, %rd222, %rd196;
	shl.b64 	%rd223, %rd222, 2;
	add.s64 	%rd300, %rd132, %rd223;
	shr.u32 	%r223, %r135, 8;
	add.s32 	%r224, %r223, 1;
	and.b32  	%r225, %r224, 3;
	neg.s32 	%r614, %r225;
	mov.u32 	%r618, %r112;
$L__BB9_145:
	.pragma "nounroll";
	mov.u64 	%rd137, %rd311;
	mov.u32 	%r139, %r627;
	ld.global.u32 	%r140, [%rd300];
	setp.lt.s32 	%p37, %r139, %r140;
	mov.u32 	%r627, %r140;
	mov.u64 	%rd311, %rd301;
	@%p37 bra 	$L__BB9_148;
	setp.lt.s32 	%p38, %r140, %r139;
	mov.u32 	%r627, %r139;
	mov.u64 	%rd311, %rd137;
	@%p38 bra 	$L__BB9_148;
	setp.lt.s64 	%p39, %rd137, %rd301;
	selp.b32 	%r627, %r139, %r140, %p39;
	min.s64 	%rd311, %rd137, %rd301;
$L__BB9_148:
	add.s32 	%r618, %r618, 256;
	add.s64 	%rd301, %rd301, 256;
	add.s64 	%rd300, %rd300, 1024;
	add.s32 	%r614, %r614, 1;
	setp.ne.s32 	%p40, %r614, 0;
	@%p40 bra 	$L__BB9_145;
$L__BB9_149:
	setp.lt.u32 	%p41, %r135, 768;
	@%p41 bra 	$L__BB9_164;
	add.s32 	%r621, %r618, 512;
$L__BB9_151:
	mov.u32 	%r149, %r621;
	add.s32 	%r226, %r149, -512;
	cvt.u64.u32 	%rd224, %r226;
	add.s64 	%rd225, %rd299, %rd224;
	shl.b64 	%rd226, %rd225, 2;
	add.s64 	%rd145, %rd132, %rd226;
	add.s64 	%rd146, %rd225, %rd196;
	ld.global.u32 	%r151, [%rd145];
	setp.lt.s32 	%p42, %r627, %r151;
	mov.u32 	%r623, %r151;
	mov.u64 	%rd307, %rd146;
	@%p42 bra 	$L__BB9_154;
	setp.lt.s32 	%p43, %r151, %r627;
	mov.u32 	%r623, %r627;
	mov.u64 	%rd307, %rd311;
	@%p43 bra 	$L__BB9_154;
	setp.lt.s64 	%p44, %rd311, %rd146;
	selp.b32 	%r623, %r627, %r151, %p44;
	min.s64 	%rd307, %rd311, %rd146;
$L__BB9_154:
	add.s32 	%r227, %r149, -256;
	cvt.u64.u32 	%rd227, %r227;
	add.s64 	%rd228, %rd299, %rd227;
	add.s64 	%rd149, %rd228, %rd196;
	ld.global.u32 	%r154, [%rd145+1024];
	setp.lt.s32 	%p45, %r623, %r154;
	mov.u32 	%r624, %r154;
	mov.u64 	%rd308, %rd149;
	@%p45 bra 	$L__BB9_157;
	setp.lt.s32 	%p46, %r154, %r623;
	mov.u32 	%r624, %r623;
	mov.u64 	%rd308, %rd307;
	@%p46 bra 	$L__BB9_157;
	setp.lt.s64 	%p47, %rd307, %rd149;
	selp.b32 	%r624, %r623, %r154, %p47;
	min.s64 	%rd308, %rd307, %rd149;
$L__BB9_157:
	cvt.u64.u32 	%rd229, %r149;
	add.s64 	%rd230, %rd299, %rd229;
	add.s64 	%rd152, %rd230, %rd196;
	ld.global.u32 	%r157, [%rd145+2048];
	setp.lt.s32 	%p48, %r624, %r157;
	mov.u32 	%r625, %r157;
	mov.u64 	%rd309, %rd152;
	@%p48 bra 	$L__BB9_160;
	setp.lt.s32 	%p49, %r157, %r624;
	mov.u32 	%r625, %r624;
	mov.u64 	%rd309, %rd308;
	@%p49 bra 	$L__BB9_160;
	setp.lt.s64 	%p50, %rd308, %rd152;
	selp.b32 	%r625, %r624, %r157, %p50;
	min.s64 	%rd309, %rd308, %rd152;
$L__BB9_160:
	add.s32 	%r228, %r149, 256;
	cvt.u64.u32 	%rd231, %r228;
	add.s64 	%rd232, %rd299, %rd231;
	add.s64 	%rd155, %rd232, %rd196;
	ld.global.u32 	%r160, [%rd145+3072];
	setp.lt.s32 	%p51, %r625, %r160;
	mov.u32 	%r627, %r160;
	mov.u64 	%rd311, %rd155;
	@%p51 bra 	$L__BB9_163;
	setp.lt.s32 	%p52, %r160, %r625;
	mov.u32 	%r627, %r625;
	mov.u64 	%rd311, %rd309;
	@%p52 bra 	$L__BB9_163;
	setp.lt.s64 	%p53, %rd309, %rd155;
	selp.b32 	%r627, %r625, %r160, %p53;
	min.s64 	%rd311, %rd309, %rd155;
$L__BB9_163:
	add.s32 	%r621, %r149, 1024;
	add.s32 	%r229, %r149, 512;
	setp.lt.s32 	%p54, %r229, %r134;
	@%p54 bra 	$L__BB9_151;
$L__BB9_164:
	// begin inline asm
	mov.u32 %r230, %laneid;
	// end inline asm
	mov.b32 	%r248, 1;
	mov.b32 	%r249, 31;
	mov.b32 	%r250, -1;
	// begin inline asm
	shfl.sync.down.b32 %r231, %r627, %r248, %r249, %r250;
	// end inline asm
	// begin inline asm
	shfl.sync.down.b32 %r236, %r237, %r248, %r249, %r250;
	// end inline asm
	mov.b64 	{%r242, %r247}, %rd311;
	// begin inline asm
	shfl.sync.down.b32 %r241, %r242, %r248, %r249, %r250;
	// end inline asm
	// begin inline asm
	shfl.sync.down.b32 %r246, %r247, %r248, %r249, %r250;
	// end inline asm
	mov.b64 	%rd159, {%r241, %r246};
	setp.gt.s32 	%p55, %r230, 30;
	mov.u32 	%r628, %r627;
	mov.u64 	%rd312, %rd311;
	@%p55 bra 	$L__BB9_168;
	setp.lt.s32 	%p56, %r627, %r231;
	mov.u32 	%r628, %r231;
	mov.u64 	%rd312, %rd159;
	@%p56 bra 	$L__BB9_168;
	setp.lt.s32 	%p57, %r231, %r627;
	mov.u32 	%r628, %r627;
	mov.u64 	%rd312, %rd311;
	@%p57 bra 	$L__BB9_168;
	setp.lt.s64 	%p58, %rd311, %rd159;
	selp.b32 	%r628, %r627, %r231, %p58;
	min.s64 	%rd312, %rd311, %rd159;
$L__BB9_168:
	mov.b32 	%r268, 2;
	mov.b32 	%r269, 31;
	mov.b32 	%r270, -1;
	// begin inline asm
	shfl.sync.down.b32 %r251, %r628, %r268, %r269, %r270;
	// end inline asm
	// begin inline asm
	shfl.sync.down.b32 %r256, %r257, %r268, %r269, %r270;
	// end inline asm
	mov.b64 	{%r262, %r267}, %rd312;
	// begin inline asm
	shfl.sync.down.b32 %r261, %r262, %r268, %r269, %r270;
	// end inline asm
	// begin inline asm
	shfl.sync.down.b32 %r266, %r267, %r268, %r269, %r270;
	// end inline asm
	mov.b64 	%rd162, {%r261, %r266};
	setp.gt.s32 	%p59, %r230, 29;
	mov.u32 	%r629, %r628;
	mov.u64 	%rd313, %rd312;
	@%p59 bra 	$L__BB9_172;
	setp.lt.s32 	%p60, %r628, %r251;
	mov.u32 	%r629, %r251;
	mov.u64 	%rd313, %rd162;
	@%p60 bra 	$L__BB9_172;
	setp.lt.s32 	%p61, %r251, %r628;
	mov.u32 	%r629, %r628;
	mov.u64 	%rd313, %rd312;
	@%p61 bra 	$L__BB9_172;
	setp.lt.s64 	%p62, %rd312, %rd162;
	selp.b32 	%r629, %r628, %r251, %p62;
	min.s64 	%rd313, %rd312, %rd162;
$L__BB9_172:
	mov.b32 	%r288, 4;
	mov.b32 	%r289, 31;
	mov.b32 	%r290, -1;
	// begin inline asm
	shfl.sync.down.b32 %r271, %r629, %r288, %r289, %r290;
	// end inline asm
	// begin inline asm
	shfl.sync.down.b32 %r276, %r277, %r288, %r289, %r290;
	// end inline asm
	mov.b64 	{%r282, %r287}, %rd313;
	// begin inline asm
	shfl.sync.down.b32 %r281, %r282, %r288, %r289, %r290;
	// end inline asm
	// begin inline asm
	shfl.sync.down.b32 %r286, %r287, %r288, %r289, %r290;
	// end inline asm
	mov.b64 	%rd165, {%r281, %r286};
	setp.gt.s32 	%p63, %r230, 27;
	mov.u32 	%r630, %r629;
	mov.u64 	%rd314, %rd313;
	@%p63 bra 	$L__BB9_176;
	setp.lt.s32 	%p64, %r629, %r271;
	mov.u32 	%r630, %r271;
	mov.u64 	%rd314, %rd165;
	@%p64 bra 	$L__BB9_176;
	setp.lt.s32 	%p65, %r271, %r629;
	mov.u32 	%r630, %r629;
	mov.u64 	%rd314, %rd313;
	@%p65 bra 	$L__BB9_176;
	setp.lt.s64 	%p66, %rd313, %rd165;
	selp.b32 	%r630, %r629, %r271, %p66;
	min.s64 	%rd314, %rd313, %rd165;
$L__BB9_176:
	mov.b32 	%r308, 8;
	mov.b32 	%r309, 31;
	mov.b32 	%r310, -1;
	// begin inline asm
	shfl.sync.down.b32 %r291, %r630, %r308, %r309, %r310;
	// end inline asm
	// begin inline asm
	shfl.sync.down.b32 %r296, %r297, %r308, %r309, %r310;
	// end inline asm
	mov.b64 	{%r302, %r307}, %rd314;
	// begin inline asm
	shfl.sync.down.b32 %r301, %r302, %r308, %r309, %r310;
	// end inline asm
	// begin inline asm
	shfl.sync.down.b32 %r306, %r307, %r308, %r309, %r310;
	// end inline asm
	mov.b64 	%rd168, {%r301, %r306};
	setp.gt.s32 	%p67, %r230, 23;
	mov.u32 	%r631, %r630;
	mov.u64 	%rd315, %rd314;
	@%p67 bra 	$L__BB9_180;
	setp.lt.s32 	%p68, %r630, %r291;
	mov.u32 	%r631, %r291;
	mov.u64 	%rd315, %rd168;
	@%p68 bra 	$L__BB9_180;
	setp.lt.s32 	%p69, %r291, %r630;
	mov.u32 	%r631, %r630;
	mov.u64 	%rd315, %rd314;
	@%p69 bra 	$L__BB9_180;
	setp.lt.s64 	%p70, %rd314, %rd168;
	selp.b32 	%r631, %r630, %r291, %p70;
	min.s64 	%rd315, %rd314, %rd168;
$L__BB9_180:
	mov.b32 	%r328, 16;
	mov.b32 	%r329, 31;
	mov.b32 	%r330, -1;
	// begin inline asm
	shfl.sync.down.b32 %r311, %r631, %r328, %r329, %r330;
	// end inline asm
	// begin inline asm
	shfl.sync.down.b32 %r316, %r317, %r328, %r329, %r330;
	// end inline asm
	mov.b64 	{%r322, %r327}, %rd315;
	// begin inline asm
	shfl.sync.down.b32 %r321, %r322, %r328, %r329, %r330;
	// end inline asm
	// begin inline asm
	shfl.sync.down.b32 %r326, %r327, %r328, %r329, %r330;
	// end inline asm
	mov.b64 	%rd171, {%r321, %r326};
	setp.gt.s32 	%p71, %r230, 15;
	mov.u32 	%r639, %r631;
	mov.u64 	%rd323, %rd315;
	@%p71 bra 	$L__BB9_184;
	setp.lt.s32 	%p72, %r631, %r311;
	mov.u32 	%r639, %r311;
	mov.u64 	%rd323, %rd171;
	@%p72 bra 	$L__BB9_184;
	setp.lt.s32 	%p73, %r311, %r631;
	mov.u32 	%r639, %r631;
	mov.u64 	%rd323, %rd315;
	@%p73 bra 	$L__BB9_184;
	setp.lt.s64 	%p74, %rd315, %rd171;
	selp.b32 	%r639, %r631, %r311, %p74;
	min.s64 	%rd323, %rd315, %rd171;
$L__BB9_184:
	setp.ne.s32 	%p75, %r230, 0;
	@%p75 bra 	$L__BB9_186;
	shr.u32 	%r331, %r112, 1;
	and.b32  	%r332, %r331, 496;
	mov.u32 	%r333, _ZN6thrust24THRUST_300001_SM_1000_NS8cuda_cub4core6detail5shmemE;
	add.s32 	%r334, %r333, %r332;
	st.shared.u32 	[%r334+8], %r639;
	st.shared.u64 	[%r334+16], %rd323;
$L__BB9_186:
	bar.sync 	0;
	setp.ne.s32 	%p76, %r112, 0;
	@%p76 bra 	$L__BB9_208;
	ld.shared.u32 	%r181, [_ZN6thrust24THRUST_300001_SM_1000_NS8cuda_cub4core6detail5shmemE+24];
	ld.shared.u64 	%rd174, [_ZN6thrust24THRUST_300001_SM_1000_NS8cuda_cub4core6detail5shmemE+32];
	setp.lt.s32 	%p77, %r639, %r181;
	mov.u32 	%r633, %r181;
	mov.u64 	%rd317, %rd174;
	@%p77 bra 	$L__BB9_190;
	setp.lt.s32 	%p78, %r181, %r639;
	mov.u32 	%r633, %r639;
	mov.u64 	%rd317, %rd323;
	@%p78 bra 	$L__BB9_190;
	setp.lt.s64 	%p79, %rd323, %rd174;
	selp.b32 	%r633, %r639, %r181, %p79;
	min.s64 	%rd317, %rd323, %rd174;
$L__BB9_190:
	ld.shared.u32 	%r184, [_ZN6thrust24THRUST_300001_SM_1000_NS8cuda_cub4core6detail5shmemE+40];
	ld.shared.u64 	%rd177, [_ZN6thrust24THRUST_300001_SM_1000_NS8cuda_cub4core6detail5shmemE+48];
	setp.lt.s32 	%p80, %r633, %r184;
	mov.u32 	%r634, %r184;
	mov.u64 	%rd318, %rd177;
	@%p80 bra 	$L__BB9_193;
	setp.lt.s32 	%p81, %r184, %r633;
	mov.u32 	%r634, %r633;
	mov.u64 	%rd318, %rd317;
	@%p81 bra 	$L__BB9_193;
	setp.lt.s64 	%p82, %rd317, %rd177;
	selp.b32 	%r634, %r633, %r184, %p82;
	min.s64 	%rd318, %rd317, %rd177;
$L__BB9_193:
	ld.shared.u32 	%r187, [_ZN6thrust24THRUST_300001_SM_1000_NS8cuda_cub4core6detail5shmemE+56];
	ld.shared.u64 	%rd180, [_ZN6thrust24THRUST_300001_SM_1000_NS8cuda_cub4core6detail5shmemE+64];
	setp.lt.s32 	%p83, %r634, %r187;
	mov.u32 	%r635, %r187;
	mov.u64 	%rd319, %rd180;
	@%p83 bra 	$L__BB9_196;
	setp.lt.s32 	%p84, %r187, %r634;
	mov.u32 	%r635, %r634;
	mov.u64 	%rd319, %rd318;
	@%p84 bra 	$L__BB9_196;
	setp.lt.s64 	%p85, %rd318, %rd180;
	selp.b32 	%r635, %r634, %r187, %p85;
	min.s64 	%rd319, %rd318, %rd180;
$L__BB9_196:
	ld.shared.u32 	%r190, [_ZN6thrust24THRUST_300001_SM_1000_NS8cuda_cub4core6detail5shmemE+72];
	ld.shared.u64 	%rd183, [_ZN6thrust24THRUST_300001_SM_1000_NS8cuda_cub4core6detail5shmemE+80];
	setp.lt.s32 	%p86, %r635, %r190;
	mov.u32 	%r636, %r190;
	mov.u64 	%rd320, %rd183;
	@%p86 bra 	$L__BB9_199;
	setp.lt.s32 	%p87, %r190, %r635;
	mov.u32 	%r636, %r635;
	mov.u64 	%rd320, %rd319;
	@%p87 bra 	$L__BB9_199;
	setp.lt.s64 	%p88, %rd319, %rd183;
	selp.b32 	%r636, %r635, %r190, %p88;
	min.s64 	%rd320, %rd319, %rd183;
$L__BB9_199:
	ld.shared.u32 	%r193, [_ZN6thrust24THRUST_300001_SM_1000_NS8cuda_cub4core6detail5shmemE+88];
	ld.shared.u64 	%rd186, [_ZN6thrust24THRUST_300001_SM_1000_NS8cuda_cub4core6detail5shmemE+96];
	setp.lt.s32 	%p89, %r636, %r193;
	mov.u32 	%r637, %r193;
	mov.u64 	%rd321, %rd186;
	@%p89 bra 	$L__BB9_202;
	setp.lt.s32 	%p90, %r193, %r636;
	mov.u32 	%r637, %r636;
	mov.u64 	%rd321, %rd320;
	@%p90 bra 	$L__BB9_202;
	setp.lt.s64 	%p91, %rd320, %rd186;
	selp.b32 	%r637, %r636, %r193, %p91;
	min.s64 	%rd321, %rd320, %rd186;
$L__BB9_202:
	ld.shared.u32 	%r196, [_ZN6thrust24THRUST_300001_SM_1000_NS8cuda_cub4core6detail5shmemE+104];
	ld.shared.u64 	%rd189, [_ZN6thrust24THRUST_300001_SM_1000_NS8cuda_cub4core6detail5shmemE+112];
	setp.lt.s32 	%p92, %r637, %r196;
	mov.u32 	%r638, %r196;
	mov.u64 	%rd322, %rd189;
	@%p92 bra 	$L__BB9_205;
	setp.lt.s32 	%p93, %r196, %r637;
	mov.u32 	%r638, %r637;
	mov.u64 	%rd322, %rd321;
	@%p93 bra 	$L__BB9_205;
	setp.lt.s64 	%p94, %rd321, %rd189;
	selp.b32 	%r638, %r637, %r196, %p94;
	min.s64 	%rd322, %rd321, %rd189;
$L__BB9_205:
	ld.shared.u32 	%r199, [_ZN6thrust24THRUST_300001_SM_1000_NS8cuda_cub4core6detail5shmemE+120];
	ld.shared.u64 	%rd192, [_ZN6thrust24THRUST_300001_SM_1000_NS8cuda_cub4core6detail5shmemE+128];
	setp.lt.s32 	%p95, %r638, %r199;
	mov.u32 	%r639, %r199;
	mov.u64 	%rd323, %rd192;
	@%p95 bra 	$L__BB9_208;
	setp.lt.s32 	%p96, %r199, %r638;
	mov.u32 	%r639, %r638;
	mov.u64 	%rd323, %rd322;
	@%p96 bra 	$L__BB9_208;
	setp.lt.s64 	%p97, %rd322, %rd192;
	selp.b32 	%r639, %r638, %r199, %p97;
	min.s64 	%rd323, %rd322, %rd192;
$L__BB9_208:
	mov.u32 	%r567, %tid.x;
	setp.ne.s32 	%p214, %r567, 0;
	@%p214 bra 	$L__BB9_210;
	ld.param.u64 	%rd254, [_ZN6thrust24THRUST_300001_SM_1000_NS8cuda_cub4core6detail13_kernel_agentINS1_8__reduce11ReduceAgentINS0_12zip_iteratorIN4cuda3std3__45tupleIJNS0_10device_ptrIiEENS0_17counting_iteratorIlNS0_11use_defaultESF_SF_EEEEEEEPNSB_IJilEEESJ_lNS1_9__extrema9arg_max_fIilNSA_4lessIiEEEEEEJSI_SK_lN3cub18CUB_300001_SM_100013GridEvenShareIlEENSS_9GridQueueIyEESP_EEEvDpT0__param_1];
	cvta.to.global.u64 	%rd251, %rd254;
	mul.wide.u32 	%rd252, %r1, 16;
	add.s64 	%rd253, %rd251, %rd252;
	st.global.u32 	[%rd253], %r639;
	st.global.u64 	[%rd253+8], %rd323;
$L__BB9_210:
	ret;

}
	// .globl	_ZN6thrust24THRUST_300001_SM_1000_NS8cuda_cub4core6detail13_kernel_agentINS1_8__reduce10DrainAgentIlEEJN3cub18CUB_300001_SM_10009GridQueueIyEElEEEvDpT0_
.visible .entry _ZN6thrust24THRUST_300001_SM_1000_NS8cuda_cub4core6detail13_kernel_agentINS1_8__reduce10DrainAgentIlEEJN3cub18CUB_300001_SM_10009GridQueueIyEElEEEvDpT0_(
	.param .align 8 .b8 _ZN6thrust24THRUST_300001_SM_1000_NS8cuda_cub4core6detail13_kernel_agentINS1_8__reduce10DrainAgentIlEEJN3cub18CUB_300001_SM_10009GridQueueIyEElEEEvDpT0__param_0[8],
	.param .u64 _ZN6thrust24THRUST_300001_SM_1000_NS8cuda_cub4core6detail13_kernel_agentINS1_8__reduce10DrainAgentIlEEJN3cub18CUB_300001_SM_10009GridQueueIyEElEEEvDpT0__param_1
)
.maxntid 1
{
	.reg .b64 	%rd<5>;

	ld.param.u64 	%rd1, [_ZN6thrust24THRUST_300001_SM_1000_NS8cuda_cub4core6detail13_kernel_agentINS1_8__reduce10DrainAgentIlEEJN3cub18CUB_300001_SM_10009GridQueueIyEElEEEvDpT0__param_0];
	ld.param.u64 	%rd2, [_ZN6thrust24THRUST_300001_SM_1000_NS8cuda_cub4core6detail13_kernel_agentINS1_8__reduce10DrainAgentIlEEJN3cub18CUB_300001_SM_10009GridQueueIyEElEEEvDpT0__param_1];
	cvta.to.global.u64 	%rd3, %rd1;
	st.global.u64 	[%rd3], %rd2;
	mov.b64 	%rd4, 0;
	st.global.u64 	[%rd3+8], %rd4;
	ret;

}
	// .globl	_ZN6thrust24THRUST_300001_SM_1000_NS8cuda_cub4core6detail13_kernel_agentINS1_8__reduce11ReduceAgentIPN4cuda3std3__45tupleIJilEEESC_SB_lNS1_9__extrema9arg_max_fIilNS9_4lessIiEEEEEEJSC_SC_iSH_EEEvDpT0_
.visible .entry _ZN6thrust24THRUST_300001_SM_1000_NS8cuda_cub4core6detail13_kernel_agentINS1_8__reduce11ReduceAgentIPN4cuda3std3__45tupleIJilEEESC_SB_lNS1_9__extrema9arg_max_fIilNS9_4lessIiEEEEEEJSC_SC_iSH_EEEvDpT0_(
	.param .u64 .ptr .align 1 _ZN6thrust24THRUST_300001_SM_1000_NS8cuda_cub4core6detail13_kernel_agentINS1_8__reduce11ReduceAgentIPN4cuda3std3__45tupleIJilEEESC_SB_lNS1_9__extrema9arg_max_fIilNS9_4lessIiEEEEEEJSC_SC_iSH_EEEvDpT0__param_0,
	.param .u64 .ptr .align 1 _ZN6thrust24THRUST_300001_SM_1000_NS8cuda_cub4core6detail13_kernel_agentINS1_8__reduce11ReduceAgentIPN4cuda3std3__45tupleIJilEEESC_SB_lNS1_9__extrema9arg_max_fIilNS9_4lessIiEEEEEEJSC_SC_iSH_EEEvDpT0__param_1,
	.param .u32 _ZN6thrust24THRUST_300001_SM_1000_NS8cuda_cub4core6detail13_kernel_agentINS1_8__reduce11ReduceAgentIPN4cuda3std3__45tupleIJilEEESC_SB_lNS1_9__extrema9arg_max_fIilNS9_4lessIiEEEEEEJSC_SC_iSH_EEEvDpT0__param_2,
	.param .align 1 .b8 _ZN6thrust24THRUST_300001_SM_1000_NS8cuda_cub4core6detail13_kernel_agentINS1_8__reduce11ReduceAgentIPN4cuda3std3__45tupleIJilEEESC_SB_lNS1_9__extrema9arg_max_fIilNS9_4lessIiEEEEEEJSC_SC_iSH_EEEvDpT0__param_3[1]
)
.maxntid 256
{
	.reg .pred 	%p<264>;
	.reg .b32 	%r<666>;
	.reg .b64 	%rd<487>;

	ld.param.u32 	%r239, [_ZN6thrust24THRUST_300001_SM_1000_NS8cuda_cub4core6detail13_kernel_agentINS1_8__reduce11ReduceAgentIPN4cuda3std3__45tupleIJilEEESC_SB_lNS1_9__extrema9arg_max_fIilNS9_4lessIiEEEEEEJSC_SC_iSH_EEEvDpT0__param_2];
	cvt.s64.s32 	%rd1, %r239;
	setp.eq.s32 	%p1, %r239, 0;
	@%p1 bra 	$L__BB11_234;
	setp.gt.s32 	%p2, %r239, 1279;
	@%p2 bra 	$L__BB11_121;
	mov.u32 	%r1, %tid.x;
	setp.ge.s32 	%p147, %r1, %r239;
	mov.b32 	%r593, 0;
	mov.b64 	%rd410, 0;
	mov.u32 	%r585, %r1;
	@%p147 bra 	$L__BB11_4;
	ld.param.u64 	%rd396, [_ZN6thrust24THRUST_300001_SM_1000_NS8cuda_cub4core6detail13_kernel_agentINS1_8__reduce11ReduceAgentIPN4cuda3std3__45tupleIJilEEESC_SB_lNS1_9__extrema9arg_max_fIilNS9_4lessIiEEEEEEJSC_SC_iSH_EEEvDpT0__param_0];
	mul.wide.u32 	%rd366, %r1, 16;
	add.s64 	%rd363, %rd396, %rd366;
	// begin inline asm
	ld.global.nc.u64 %rd362, [%rd363];
	// end inline asm
	add.s64 	%rd365, %rd363, 8;
	// begin inline asm
	ld.global.nc.u64 %rd410, [%rd365];
	// end inline asm
	cvt.u32.u64 	%r593, %rd362;
	add.s32 	%r585, %r1, 256;
$L__BB11_4:
	setp.ge.s32 	%p148, %r585, %r239;
	@%p148 bra 	$L__BB11_25;
	not.b32 	%r355, %r585;
	add.s32 	%r6, %r239, %r355;
	and.b32  	%r356, %r6, 768;
	setp.eq.s32 	%p149, %r356, 768;
	@%p149 bra 	$L__BB11_11;
	ld.param.u64 	%rd397, [_ZN6thrust24THRUST_300001_SM_1000_NS8cuda_cub4core6detail13_kernel_agentINS1_8__reduce11ReduceAgentIPN4cuda3std3__45tupleIJilEEESC_SB_lNS1_9__extrema9arg_max_fIilNS9_4lessIiEEEEEEJSC_SC_iSH_EEEvDpT0__param_0];
	mul.wide.u32 	%rd368, %r585, 16;
	add.s64 	%rd401, %rd397, %rd368;
	shr.u32 	%r357, %r6, 8;
	add.s32 	%r358, %r357, 1;
	and.b32  	%r359, %r358, 3;
	neg.s32 	%r581, %r359;
$L__BB11_7:
	.pragma "nounroll";
	mov.u64 	%rd6, %rd410;
	mov.u32 	%r10, %r593;
	// begin inline asm
	ld.global.nc.u64 %rd369, [%rd401];
	// end inline asm
	add.s64 	%rd372, %rd401, 8;
	// begin inline asm
	ld.global.nc.u64 %rd371, [%rd372];
	// end inline asm
	cvt.u32.u64 	%r11, %rd369;
	setp.lt.s32 	%p150, %r10, %r11;
	mov.u64 	%rd410, %rd371;
	mov.u32 	%r593, %r11;
	@%p150 bra 	$L__BB11_10;
	setp.lt.s32 	%p151, %r11, %r10;
	mov.u64 	%rd410, %rd6;
	mov.u32 	%r593, %r10;
	@%p151 bra 	$L__BB11_10;
	setp.lt.s64 	%p152, %rd6, %rd371;
	min.s64 	%rd410, %rd6, %rd371;
	selp.b32 	%r593, %r10, %r11, %p152;
$L__BB11_10:
	add.s32 	%r585, %r585, 256;
	add.s64 	%rd401, %rd401, 4096;
	add.s32 	%r581, %r581, 1;
	setp.ne.s32 	%p153, %r581, 0;
	@%p153 bra 	$L__BB11_7;
$L__BB11_11:
	setp.lt.u32 	%p154, %r6, 768;
	@%p154 bra 	$L__BB11_25;
$L__BB11_12:
	ld.param.u64 	%rd398, [_ZN6thrust24THRUST_300001_SM_1000_NS8cuda_cub4core6detail13_kernel_agentINS1_8__reduce11ReduceAgentIPN4cuda3std3__45tupleIJilEEESC_SB_lNS1_9__extrema9arg_max_fIilNS9_4lessIiEEEEEEJSC_SC_iSH_EEEvDpT0__param_0];
	mul.wide.s32 	%rd377, %r585, 16;
	add.s64 	%rd374, %rd398, %rd377;
	// begin inline asm
	ld.global.nc.u64 %rd373, [%rd374];
	// end inline asm
	add.s64 	%rd376, %rd374, 8;
	// begin inline asm
	ld.global.nc.u64 %rd375, [%rd376];
	// end inline asm
	cvt.u32.u64 	%r21, %rd373;
	setp.lt.s32 	%p155, %r593, %r21;
	mov.u64 	%rd407, %rd375;
	mov.u32 	%r590, %r21;
	@%p155 bra 	$L__BB11_15;
	setp.lt.s32 	%p156, %r21, %r593;
	mov.u64 	%rd407, %rd410;
	mov.u32 	%r590, %r593;
	@%p156 bra 	$L__BB11_15;
	setp.lt.s64 	%p157, %rd410, %rd375;
	min.s64 	%rd407, %rd410, %rd375;
	selp.b32 	%r590, %r593, %r21, %p157;
$L__BB11_15:
	add.s64 	%rd379, %rd374, 4096;
	// begin inline asm
	ld.global.nc.u64 %rd378, [%rd379];
	// end inline asm
	add.s64 	%rd381, %rd374, 4104;
	// begin inline asm
	ld.global.nc.u64 %rd380, [%rd381];
	// end inline asm
	cvt.u32.u64 	%r24, %rd378;
	setp.lt.s32 	%p158, %r590, %r24;
	mov.u64 	%rd408, %rd380;
	mov.u32 	%r591, %r24;
	@%p158 bra 	$L__BB11_18;
	setp.lt.s32 	%p159, %r24, %r590;
	mov.u64 	%rd408, %rd407;
	mov.u32 	%r591, %r590;
	@%p159 bra 	$L__BB11_18;
	setp.lt.s64 	%p160, %rd407, %rd380;
	min.s64 	%rd408, %rd407, %rd380;
	selp.b32 	%r591, %r590, %r24, %p160;
$L__BB11_18:
	add.s64 	%rd383, %rd374, 8192;
	// begin inline asm
	ld.global.nc.u64 %rd382, [%rd383];
	// end inline asm
	add.s64 	%rd385, %rd374, 8200;
	// begin inline asm
	ld.global.nc.u64 %rd384, [%rd385];
	// end inline asm
	cvt.u32.u64 	%r27, %rd382;
	setp.lt.s32 	%p161, %r591, %r27;
	mov.u64 	%rd409, %rd384;
	mov.u32 	%r592, %r27;
	@%p161 bra 	$L__BB11_21;
	setp.lt.s32 	%p162, %r27, %r591;
	mov.u64 	%rd409, %rd408;
	mov.u32 	%r592, %r591;
	@%p162 bra 	$L__BB11_21;
	setp.lt.s64 	%p163, %rd408, %rd384;
	min.s64 	%rd409, %rd408, %rd384;
	selp.b32 	%r592, %r591, %r27, %p163;
$L__BB11_21:
	add.s64 	%rd387, %rd374, 12288;
	// begin inline asm
	ld.global.nc.u64 %rd386, [%rd387];
	// end inline asm
	add.s64 	%rd389, %rd374, 12296;
	// begin inline asm
	ld.global.nc.u64 %rd388, [%rd389];
	// end inline asm
	cvt.u32.u64 	%r30, %rd386;
	setp.lt.s32 	%p164, %r592, %r30;
	mov.u64 	%rd410, %rd388;
	mov.u32 	%r593, %r30;
	@%p164 bra 	$L__BB11_24;
	setp.lt.s32 	%p165, %r30, %r592;
	mov.u64 	%rd410, %rd409;
	mov.u32 	%r593, %r592;
	@%p165 bra 	$L__BB11_24;
	setp.lt.s64 	%p166, %rd409, %rd388;
	min.s64 	%rd410, %rd409, %rd388;
	selp.b32 	%r593, %r592, %r30, %p166;
$L__BB11_24:
	add.s32 	%r585, %r585, 1024;
	setp.lt.s32 	%p167, %r585, %r239;
	@%p167 bra 	$L__BB11_12;
$L__BB11_25:
	setp.lt.s32 	%p168, %r239, 256;
	@%p168 bra 	$L__BB11_70;
	// begin inline asm
	mov.u32 %r473, %laneid;
	// end inline asm
	mov.b32 	%r491, 1;
	mov.b32 	%r492, 31;
	mov.b32 	%r493, -1;
	// begin inline asm
	shfl.sync.down.b32 %r474, %r593, %r491, %r492, %r493;
	// end inline asm
	// begin inline asm
	shfl.sync.down.b32 %r479, %r480, %r491, %r492, %r493;
	// end inline asm
	mov.b64 	{%r485, %r490}, %rd410;
	// begin inline asm
	shfl.sync.down.b32 %r484, %r485, %r491, %r492, %r493;
	// end inline asm
	// begin inline asm
	shfl.sync.down.b32 %r489, %r490, %r491, %r492, %r493;
	// end inline asm
	mov.b64 	%rd28, {%r484, %r489};
	setp.gt.s32 	%p220, %r473, 30;
	mov.u64 	%rd412, %rd410;
	mov.u32 	%r595, %r593;
	@%p220 bra 	$L__BB11_30;
	setp.lt.s32 	%p221, %r593, %r474;
	mov.u64 	%rd412, %rd28;
	mov.u32 	%r595, %r474;
	@%p221 bra 	$L__BB11_30;
	setp.lt.s32 	%p222, %r474, %r593;
	mov.u64 	%rd412, %rd410;
	mov.u32 	%r595, %r593;
	@%p222 bra 	$L__BB11_30;
	setp.lt.s64 	%p223, %rd410, %rd28;
	min.s64 	%rd412, %rd410, %rd28;
	selp.b32 	%r595, %r593, %r474, %p223;
$L__BB11_30:
	mov.b32 	%r511, 2;
	mov.b32 	%r512, 31;
	mov.b32 	%r513, -1;
	// begin inline asm
	shfl.sync.down.b32 %r494, %r595, %r511, %r512, %r513;
	// end inline asm
	// begin inline asm
	shfl.sync.down.b32 %r499, %r500, %r511, %r512, %r513;
	// end inline asm
	mov.b64 	{%r505, %r510}, %rd412;
	// begin inline asm
	shfl.sync.down.b32 %r504, %r505, %r511, %r512, %r513;
	// end inline asm
	// begin inline asm
	shfl.sync.down.b32 %r509, %r510, %r511, %r512, %r513;
	// end inline asm
	mov.b64 	%rd31, {%r504, %r509};
	setp.gt.s32 	%p224, %r473, 29;
	mov.u64 	%rd413, %rd412;
	mov.u32 	%r596, %r595;
	@%p224 bra 	$L__BB11_34;
	setp.lt.s32 	%p225, %r595, %r494;
	mov.u64 	%rd413, %rd31;
	mov.u32 	%r596, %r494;
	@%p225 bra 	$L__BB11_34;
	setp.lt.s32 	%p226, %r494, %r595;
	mov.u64 	%rd413, %rd412;
	mov.u32 	%r596, %r595;
	@%p226 bra 	$L__BB11_34;
	setp.lt.s64 	%p227, %rd412, %rd31;
	min.s64 	%rd413, %rd412, %rd31;
	selp.b32 	%r596, %r595, %r494, %p227;
$L__BB11_34:
	mov.b32 	%r531, 4;
	mov.b32 	%r532, 31;
	mov.b32 	%r533, -1;
	// begin inline asm
	shfl.sync.down.b32 %r514, %r596, %r531, %r532, %r533;
	// end inline asm
	// begin inline asm
	shfl.sync.down.b32 %r519, %r520, %r531, %r532, %r533;
	// end inline asm
	mov.b64 	{%r525, %r530}, %rd413;
	// begin inline asm
	shfl.sync.down.b32 %r524, %r525, %r531, %r532, %r533;
	// end inline asm
	// begin inline asm
	shfl.sync.down.b32 %r529, %r530, %r531, %r532, %r533;
	// end inline asm
	mov.b64 	%rd34, {%r524, %r529};
	setp.gt.s32 	%p228, %r473, 27;
	mov.u64 	%rd414, %rd413;
	mov.u32 	%r597, %r596;
	@%p228 bra 	$L__BB11_38;
	setp.lt.s32 	%p229, %r596, %r514;
	mov.u64 	%rd414, %rd34;
	mov.u32 	%r597, %r514;
	@%p229 bra 	$L__BB11_38;
	setp.lt.s32 	%p230, %r514, %r596;
	mov.u64 	%rd414, %rd413;
	mov.u32 	%r597, %r596;
	@%p230 bra 	$L__BB11_38;
	setp.lt.s64 	%p231, %rd413, %rd34;
	min.s64 	%rd414, %rd413, %rd34;
	selp.b32 	%r597, %r596, %r514, %p231;
$L__BB11_38:
	mov.b32 	%r551, 8;
	mov.b32 	%r552, 31;
	mov.b32 	%r553, -1;
	// begin inline asm
	shfl.sync.down.b32 %r534, %r597, %r551, %r552, %r553;
	// end inline asm
	// begin inline asm
	shfl.sync.down.b32 %r539, %r540, %r551, %r552, %r553;
	// end inline asm
	mov.b64 	{%r545, %r550}, %rd414;
	// begin inline asm
	shfl.sync.down.b32 %r544, %r545, %r551, %r552, %r553;
	// end inline asm
	// begin inline asm
	shfl.sync.down.b32 %r549, %r550, %r551, %r552, %r553;
	// end inline asm
	mov.b64 	%rd37, {%r544, %r549};
	setp.gt.s32 	%p232, %r473, 23;
	mov.u64 	%rd415, %rd414;
	mov.u32 	%r598, %r597;
	@%p232 bra 	$L__BB11_42;
	setp.lt.s32 	%p233, %r597, %r534;
	mov.u64 	%rd415, %rd37;
	mov.u32 	%r598, %r534;
	@%p233 bra 	$L__BB11_42;
	setp.lt.s32 	%p234, %r534, %r597;
	mov.u64 	%rd415, %rd414;
	mov.u32 	%r598, %r597;
	@%p234 bra 	$L__BB11_42;
	setp.lt.s64 	%p235, %rd414, %rd37;
	min.s64 	%rd415, %rd414, %rd37;
	selp.b32 	%r598, %r597, %r534, %p235;
$L__BB11_42:
	mov.b32 	%r571, 16;
	mov.b32 	%r572, 31;
	mov.b32 	%r573, -1;
	// begin inline asm
	shfl.sync.down.b32 %r554, %r598, %r571, %r572, %r573;
	// end inline asm
	// begin inline asm
	shfl.sync.down.b32 %r559, %r560, %r571, %r572, %r573;
	// end inline asm
	mov.b64 	{%r565, %r570}, %rd415;
	// begin inline asm
	shfl.sync.down.b32 %r564, %r565, %r571, %r572, %r573;
	// end inline asm
	// begin inline asm
	shfl.sync.down.b32 %r569, %r570, %r571, %r572, %r573;
	// end inline asm
	mov.b64 	%rd40, {%r564, %r569};
	setp.gt.s32 	%p236, %r473, 15;
	mov.u64 	%rd486, %rd415;
	mov.u32 	%r665, %r598;
	@%p236 bra 	$L__BB11_46;
	setp.lt.s32 	%p237, %r598, %r554;
	mov.u64 	%rd486, %rd40;
	mov.u32 	%r665, %r554;
	@%p237 bra 	$L__BB11_46;
	setp.lt.s32 	%p238, %r554, %r598;
	mov.u64 	%rd486, %rd415;
	mov.u32 	%r665, %r598;
	@%p238 bra 	$L__BB11_46;
	setp.lt.s64 	%p239, %rd415, %rd40;
	min.s64 	%rd486, %rd415, %rd40;
	selp.b32 	%r665, %r598, %r554, %p239;
$L__BB11_46:
	setp.ne.s32 	%p240, %r473, 0;
	@%p240 bra 	$L__BB11_48;
	shr.u32 	%r574, %r1, 1;
	and.b32  	%r575, %r574, 496;
	mov.u32 	%r576, _ZN6thrust24THRUST_300001_SM_1000_NS8cuda_cub4core6detail5shmemE;
	add.s32 	%r577, %r576, %r575;
	st.shared.u32 	[%r577+8], %r665;
	st.shared.u64 	[%r577+16], %rd486;
$L__BB11_48:
	bar.sync 	0;
	setp.ne.s32 	%p241, %r1, 0;
	@%p241 bra 	$L__BB11_232;
	ld.shared.u32 	%r51, [_ZN6thrust24THRUST_300001_SM_1000_NS8cuda_cub4core6detail5shmemE+24];
	ld.shared.u64 	%rd43, [_ZN6thrust24THRUST_300001_SM_1000_NS8cuda_cub4core6detail5shmemE+32];
	setp.lt.s32 	%p242, %r665, %r51;
	mov.u64 	%rd417, %rd43;
	mov.u32 	%r600, %r51;
	@%p242 bra 	$L__BB11_52;
	setp.lt.s32 	%p243, %r51, %r665;
	mov.u64 	%rd417, %rd486;
	mov.u32 	%r600, %r665;
	@%p243 bra 	$L__BB11_52;
	setp.lt.s64 	%p244, %rd486, %rd43;
	min.s64 	%rd417, %rd486, %rd43;
	selp.b32 	%r600, %r665, %r51, %p244;
$L__BB11_52:
	ld.shared.u32 	%r54, [_ZN6thrust24THRUST_300001_SM_1000_NS8cuda_cub4core6detail5shmemE+40];
	ld.shared.u64 	%rd46, [_ZN6thrust24THRUST_300001_SM_1000_NS8cuda_cub4core6detail5shmemE+48];
	setp.lt.s32 	%p245, %r600, %r54;
	mov.u64 	%rd418, %rd46;
	mov.u32 	%r601, %r54;
	@%p245 bra 	$L__BB11_55;
	setp.lt.s32 	%p246, %r54, %r600;
	mov.u64 	%rd418, %rd417;
	mov.u32 	%r601, %r600;
	@%p246 bra 	$L__BB11_55;
	setp.lt.s64 	%p247, %rd417, %rd46;
	min.s64 	%rd418, %rd417, %rd46;
	selp.b32 	%r601, %r600, %r54, %p247;
$L__BB11_55:
	ld.shared.u32 	%r57, [_ZN6thrust24THRUST_300001_SM_1000_NS8cuda_cub4core6detail5shmemE+56];
	ld.shared.u64 	%rd49, [_ZN6thrust24THRUST_300001_SM_1000_NS8cuda_cub4core6detail5shmemE+64];
	setp.lt.s32 	%p248, %r601, %r57;
	mov.u64 	%rd419, %rd49;
	mov.u32 	%r602, %r57;
	@%p248 bra 	$L__BB11_58;
	setp.lt.s32 	%p249, %r57, %r601;
	mov.u64 	%rd419, %rd418;
	mov.u32 	%r602, %r601;
	@%p249 bra 	$L__BB11_58;
	setp.lt.s64 	%p250, %rd418, %rd49;
	min.s64 	%rd419, %rd418, %rd49;
	selp.b32 	%r602, %r601, %r57, %p250;
$L__BB11_58:
	ld.shared.u32 	%r60, [_ZN6thrust24THRUST_300001_SM_1000_NS8cuda_cub4core6detail5shmemE+72];
	ld.shared.u64 	%rd52, [_ZN6thrust24THRUST_300001_SM_1000_NS8cuda_cub4core6detail5shmemE+80];
	setp.lt.s32 	%p251, %r602, %r60;
	mov.u64 	%rd420, %rd52;
	mov.u32 	%r603, %r60;
	@%p251 bra 	$L__BB11_61;
	setp.lt.s32 	%p252, %r60, %r602;
	mov.u64 	%rd420, %rd419;
	mov.u32 	%r603, %r602;
	@%p252 bra 	$L__BB11_61;
	setp.lt.s64 	%p253, %rd419, %rd52;
	min.s64 	%rd420, %rd419, %rd52;
	selp.b32 	%r603, %r602, %r60, %p253;
$L__BB11_61:
	ld.shared.u32 	%r63, [_ZN6thrust24THRUST_300001_SM_1000_NS8cuda_cub4core6detail5shmemE+88];
	ld.shared.u64 	%rd55, [_ZN6thrust24THRUST_300001_SM_1000_NS8cuda_cub4core6detail5shmemE+96];
	setp.lt.s32 	%p254, %r603, %r63;
	mov.u64 	%rd421, %rd55;
	mov.u32 	%r604, %r63;
	@%p254 bra 	$L__BB11_64;
	setp.lt.s32 	%p255, %r63, %r603;
	mov.u64 	%rd421, %rd420;
	mov.u32 	%r604, %r603;
	@%p255 bra 	$L__BB11_64;
	setp.lt.s64 	%p256, %rd420, %rd55;
	min.s64 	%rd421, %rd420, %rd55;
	selp.b32 	%r604, %r603, %r63, %p256;
$L__BB11_64:
	ld.shared.u32 	%r66, [_ZN6thrust24THRUST_300001_SM_1000_NS8cuda_cub4core6detail5shmemE+104];
	ld.shared.u64 	%rd58, [_ZN6thrust24THRUST_300001_SM_1000_NS8cuda_cub4core6detail5shmemE+112];
	setp.lt.s32 	%p257, %r604, %r66;
	mov.u64 	%rd422, %rd58;
	mov.u32 	%r605, %r66;
	@%p257 bra 	$L__BB11_67;
	setp.lt.s32 	%p258, %r66, %r604;
	mov.u64 	%rd422, %rd421;
	mov.u32 	%r605, %r604;
	@%p258 bra 	$L__BB11_67;
	setp.lt.s64 	%p259, %rd421, %rd58;
	min.s64 	%rd422, %rd421, %rd58;
	selp.b32 	%r605, %r604, %r66, %p259;
$L__BB11_67:
	ld.shared.u32 	%r69, [_ZN6thrust24THRUST_300001_SM_1000_NS8cuda_cub4core6detail5shmemE+120];
	ld.shared.u64 	%rd61, [_ZN6thrust24THRUST_300001_SM_1000_NS8cuda_cub4core6detail5shmemE+128];
	setp.lt.s32 	%p260, %r605, %r69;
	mov.u32 	%r665, %r69;
	mov.u64 	%rd486, %rd61;
	@%p260 bra 	$L__BB11_232;
	setp.lt.s32 	%p261, %r69, %r605;
	mov.u32 	%r665, %r605;
	mov.u64 	%rd486, %rd422;
	@%p261 bra 	$L__BB11_232;
	setp.lt.s64 	%p262, %rd422, %rd61;
	min.s64 	%rd486, %rd422, %rd61;
	selp.b32 	%r665, %r605, %r69, %p262;
	bra.uni 	$L__BB11_232;
$L__BB11_70:
	// begin inline asm
	mov.u32 %r360, %laneid;
	// end inline asm
	and.b32  	%r381, %r1, 992;
	add.s32 	%r382, %r381, 32;
	setp.gt.s32 	%p169, %r382, %r239;
	not.b32 	%r383, %r381;
	add.s32 	%r384, %r239, %r383;
	selp.b32 	%r379, %r384, 31, %p169;
	mov.b32 	%r378, 1;
	mov.b32 	%r380, -1;
	// begin inline asm
	shfl.sync.down.b32 %r361, %r593, %r378, %r379, %r380;
	// end inline asm
	// begin inline asm
	shfl.sync.down.b32 %r366, %r367, %r378, %r379, %r380;
	// end inline asm
	mov.b64 	{%r372, %r377}, %rd410;
	// begin inline asm
	shfl.sync.down.b32 %r371, %r372, %r378, %r379, %r380;
	// end inline asm
	// begin inline asm
	shfl.sync.down.b32 %r376, %r377, %r378, %r379, %r380;
	// end inline asm
	mov.b64 	%rd63, {%r371, %r376};
	setp.ge.s32 	%p170, %r360, %r379;
	mov.u64 	%rd423, %rd410;
	mov.u32 	%r606, %r593;
	@%p170 bra 	$L__BB11_74;
	setp.lt.s32 	%p171, %r593, %r361;
	mov.u64 	%rd423, %rd63;
	mov.u32 	%r606, %r361;
	@%p171 bra 	$L__BB11_74;
	setp.lt.s32 	%p172, %r361, %r593;
	mov.u64 	%rd423, %rd410;
	mov.u32 	%r606, %r593;
	@%p172 bra 	$L__BB11_74;
	setp.lt.s64 	%p173, %rd410, %rd63;
	min.s64 	%rd423, %rd410, %rd63;
	selp.b32 	%r606, %r593, %r361, %p173;
$L__BB11_74:
	mov.b32 	%r402, 2;
	mov.b32 	%r404, -1;
	// begin inline asm
	shfl.sync.down.b32 %r385, %r606, %r402, %r379, %r404;
	// end inline asm
	// begin inline asm
	shfl.sync.down.b32 %r390, %r391, %r402, %r379, %r404;
	// end inline asm
	mov.b64 	{%r396, %r401}, %rd423;
	// begin inline asm
	shfl.sync.down.b32 %r395, %r396, %r402, %r379, %r404;
	// end inline asm
	// begin inline asm
	shfl.sync.down.b32 %r400, %r401, %r402, %r379, %r404;
	// end inline asm
	mov.b64 	%rd66, {%r395, %r400};
	add.s32 	%r405, %r360, 2;
	setp.gt.s32 	%p174, %r405, %r379;
	mov.u64 	%rd424, %rd423;
	mov.u32 	%r607, %r606;
	@%p174 bra 	$L__BB11_78;
	setp.lt.s32 	%p175, %r606, %r385;
	mov.u64 	%rd424, %rd66;
	mov.u32 	%r607, %r385;
	@%p175 bra 	$L__BB11_78;
	setp.lt.s32 	%p176, %r385, %r606;
	mov.u64 	%rd424, %rd423;
	mov.u32 	%r607, %r606;
	@%p176 bra 	$L__BB11_78;
	setp.lt.s64 	%p177, %rd423, %rd66;
	min.s64 	%rd424, %rd423, %rd66;
	selp.b32 	%r607, %r606, %r385, %p177;
$L__BB11_78:
	mov.b32 	%r423, 4;
	mov.b32 	%r425, -1;
	// begin inline asm
	shfl.sync.down.b32 %r406, %r607, %r423, %r379, %r425;
	// end inline asm
	// begin inline asm
	shfl.sync.down.b32 %r411, %r412, %r423, %r379, %r425;
	// end inline asm
	mov.b64 	{%r417, %r422}, %rd424;
	// begin inline asm
	shfl.sync.down.b32 %r416, %r417, %r423, %r379, %r425;
	// end inline asm
	// begin inline asm
	shfl.sync.down.b32 %r421, %r422, %r423, %r379, %r425;
	// end inline asm
	mov.b64 	%rd69, {%r416, %r421};
	add.s32 	%r426, %r360, 4;
	setp.gt.s32 	%p178, %r426, %r379;
	mov.u32 	%r608, %r607;
	mov.u64 	%rd425, %rd424;
	@%p178 bra 	$L__BB11_82;
	setp.lt.s32 	%p179, %r607, %r406;
	mov.u32 	%r608, %r406;
	mov.u64 	%rd425, %rd69;
	@%p179 bra 	$L__BB11_82;
	setp.lt.s32 	%p180, %r406, %r607;
	mov.u32 	%r608, %r607;
	mov.u64 	%rd425, %rd424;
	@%p180 bra 	$L__BB11_82;
	setp.lt.s64 	%p181, %rd424, %rd69;
	selp.b32 	%r608, %r607, %r406, %p181;
	min.s64 	%rd425, %rd424, %rd69;
$L__BB11_82:
	mov.b32 	%r444, 8;
	mov.b32 	%r446, -1;
	// begin inline asm
	shfl.sync.down.b32 %r427, %r608, %r444, %r379, %r446;
	// end inline asm
	// begin inline asm
	shfl.sync.down.b32 %r432, %r433, %r444, %r379, %r446;
	// end inline asm
	mov.b64 	{%r438, %r443}, %rd425;
	// begin inline asm
	shfl.sync.down.b32 %r437, %r438, %r444, %r379, %r446;
	// end inline asm
	// begin inline asm
	shfl.sync.down.b32 %r442, %r443, %r444, %r379, %r446;
	// end inline asm
	mov.b64 	%rd72, {%r437, %r442};
	add.s32 	%r447, %r360, 8;
	setp.gt.s32 	%p182, %r447, %r379;
	mov.u32 	%r609, %r608;
	mov.u64 	%rd426, %rd425;
	@%p182 bra 	$L__BB11_86;
	setp.lt.s32 	%p183, %r608, %r427;
	mov.u32 	%r609, %r427;
	mov.u64 	%rd426, %rd72;
	@%p183 bra 	$L__BB11_86;
	setp.lt.s32 	%p184, %r427, %r608;
	mov.u32 	%r609, %r608;
	mov.u64 	%rd426, %rd425;
	@%p184 bra 	$L__BB11_86;
	setp.lt.s64 	%p185, %rd425, %rd72;
	selp.b32 	%r609, %r608, %r427, %p185;
	min.s64 	%rd426, %rd425, %rd72;
$L__BB11_86:
	mov.b32 	%r465, 16;
	mov.b32 	%r467, -1;
	// begin inline asm
	shfl.sync.down.b32 %r448, %r609, %r465, %r379, %r467;
	// end inline asm
	// begin inline asm
	shfl.sync.down.b32 %r453, %r454, %r465, %r379, %r467;
	// end inline asm
	mov.b64 	{%r459, %r464}, %rd426;
	// begin inline asm
	shfl.sync.down.b32 %r458, %r459, %r465, %r379, %r467;
	// end inline asm
	// begin inline asm
	shfl.sync.down.b32 %r463, %r464, %r465, %r379, %r467;
	// end inline asm
	mov.b64 	%rd75, {%r458, %r463};
	add.s32 	%r468, %r360, 16;
	setp.gt.s32 	%p186, %r468, %r379;
	mov.u32 	%r665, %r609;
	mov.u64 	%rd486, %rd426;
	@%p186 bra 	$L__BB11_90;
	setp.lt.s32 	%p187, %r609, %r448;
	mov.u32 	%r665, %r448;
	mov.u64 	%rd486, %rd75;
	@%p187 bra 	$L__BB11_90;
	setp.lt.s32 	%p188, %r448, %r609;
	mov.u32 	%r665, %r609;
	mov.u64 	%rd486, %rd426;
	@%p188 bra 	$L__BB11_90;
	setp.lt.s64 	%p189, %rd426, %rd75;
	selp.b32 	%r665, %r609, %r448, %p189;
	min.s64 	%rd486, %rd426, %rd75;
$L__BB11_90:
	setp.ne.s32 	%p190, %r360, 0;
	@%p190 bra 	$L__BB11_92;
	shr.u32 	%r469, %r1, 1;
	and.b32  	%r470, %r469, 496;
	mov.u32 	%r471, _ZN6thrust24THRUST_300001_SM_1000_NS8cuda_cub4core6detail5shmemE;
	add.s32 	%r472, %r471, %r470;
	st.shared.u32 	[%r472+8], %r665;
	st.shared.u64 	[%r472+16], %rd486;
$L__BB11_92:
	bar.sync 	0;
	setp.ne.s32 	%p191, %r1, 0;
	@%p191 bra 	$L__BB11_232;
	setp.lt.s32 	%p192, %r239, 33;
	mov.u32 	%r611, %r665;
	mov.u64 	%rd428, %rd486;
	@%p192 bra 	$L__BB11_97;
	ld.shared.u32 	%r88, [_ZN6thrust24THRUST_300001_SM_1000_NS8cuda_cub4core6detail5shmemE+24];
	ld.shared.u64 	%rd78, [_ZN6thrust24THRUST_300001_SM_1000_NS8cuda_cub4core6detail5shmemE+32];
	setp.lt.s32 	%p193, %r665, %r88;
	mov.u32 	%r611, %r88;
	mov.u64 	%rd428, %rd78;
	@%p193 bra 	$L__BB11_97;
	setp.lt.s32 	%p194, %r88, %r665;
	mov.u32 	%r611, %r665;
	mov.u64 	%rd428, %rd486;
	@%p194 bra 	$L__BB11_97;
	setp.lt.s64 	%p195, %rd486, %rd78;
	selp.b32 	%r611, %r665, %r88, %p195;
	min.s64 	%rd428, %rd486, %rd78;
$L__BB11_97:
	setp.lt.s32 	%p196, %r239, 65;
	mov.u32 	%r612, %r611;
	mov.u64 	%rd429, %rd428;
	@%p196 bra 	$L__BB11_101;
	ld.shared.u32 	%r91, [_ZN6thrust24THRUST_300001_SM_1000_NS8cuda_cub4core6detail5shmemE+40];
	ld.shared.u64 	%rd81, [_ZN6thrust24THRUST_300001_SM_1000_NS8cuda_cub4core6detail5shmemE+48];
	setp.lt.s32 	%p197, %r611, %r91;
	mov.u32 	%r612, %r91;
	mov.u64 	%rd429, %rd81;
	@%p197 bra 	$L__BB11_101;
	setp.lt.s32 	%p198, %r91, %r611;
	mov.u32 	%r612, %r611;
	mov.u64 	%rd429, %rd428;
	@%p198 bra 	$L__BB11_101;
	setp.lt.s64 	%p199, %rd428, %rd81;
	selp.b32 	%r612, %r611, %r91, %p199;
	min.s64 	%rd429, %rd428, %rd81;
$L__BB11_101:
	setp.lt.s32 	%p200, %r239, 97;
	mov.u32 	%r613, %r612;
	mov.u64 	%rd430, %rd429;
	@%p200 bra 	$L__BB11_105;
	ld.shared.u32 	%r94, [_ZN6thrust24THRUST_300001_SM_1000_NS8cuda_cub4core6detail5shmemE+56];
	ld.shared.u64 	%rd84, [_ZN6thrust24THRUST_300001_SM_1000_NS8cuda_cub4core6detail5shmemE+64];
	setp.lt.s32 	%p201, %r612, %r94;
	mov.u32 	%r613, %r94;
	mov.u64 	%rd430, %rd84;
	@%p201 bra 	$L__BB11_105;
	setp.lt.s32 	%p202, %r94, %r612;
	mov.u32 	%r613, %r612;
	mov.u64 	%rd430, %rd429;
	@%p202 bra 	$L__BB11_105;
	setp.lt.s64 	%p203, %rd429, %rd84;
	selp.b32 	%r613, %r612, %r94, %p203;
	min.s64 	%rd430, %rd429, %rd84;
$L__BB11_105:
	setp.lt.s32 	%p204, %r239, 129;
	mov.u32 	%r614, %r613;
	mov.u64 	%rd431, %rd430;
	@%p204 bra 	$L__BB11_109;
	ld.shared.u32 	%r97, [_ZN6thrust24THRUST_300001_SM_1000_NS8cuda_cub4core6detail5shmemE+72];
	ld.shared.u64 	%rd87, [_ZN6thrust24THRUST_300001_SM_1000_NS8cuda_cub4core6detail5shmemE+80];
	setp.lt.s32 	%p205, %r613, %r97;
	mov.u32 	%r614, %r97;
	mov.u64 	%rd431, %rd87;
	@%p205 bra 	$L__BB11_109;
	setp.lt.s32 	%p206, %r97, %r613;
	mov.u32 	%r614, %r613;
	mov.u64 	%rd431, %rd430;
	@%p206 bra 	$L__BB11_109;
	setp.lt.s64 	%p207, %rd430, %rd87;
	selp.b32 	%r614, %r613, %r97, %p207;
	min.s64 	%rd431, %rd430, %rd87;
$L__BB11_109:
	setp.lt.s32 	%p208, %r239, 161;
	mov.u32 	%r615, %r614;
	mov.u64 	%rd432, %rd431;
	@%p208 bra 	$L__BB11_113;
	ld.shared.u32 	%r100, [_ZN6thrust24THRUST_300001_SM_1000_NS8cuda_cub4core6detail5shmemE+88];
	ld.shared.u64 	%rd90, [_ZN6thrust24THRUST_300001_SM_1000_NS8cuda_cub4core6detail5shmemE+96];
	setp.lt.s32 	%p209, %r614, %r100;
	mov.u32 	%r615, %r100;
	mov.u64 	%rd432, %rd90;
	@%p209 bra 	$L__BB11_113;
	setp.lt.s32 	%p210, %r100, %r614;
	mov.u32 	%r615, %r614;
	mov.u64 	%rd432, %rd431;
	@%p210 bra 	$L__BB11_113;
	setp.lt.s64 	%p211, %rd431, %rd90;
	selp.b32 	%r615, %r614, %r100, %p211;
	min.s64 	%rd432, %rd431, %rd90;
$L__BB11_113:
	setp.lt.s32 	%p212, %r239, 193;
	mov.u32 	%r616, %r615;
	mov.u64 	%rd433, %rd432;
	@%p212 bra 	$L__BB11_117;
	ld.shared.u32 	%r103, [_ZN6thrust24THRUST_300001_SM_1000_NS8cuda_cub4core6detail5shmemE+104];
	ld.shared.u64 	%rd93, [_ZN6thrust24THRUST_300001_SM_1000_NS8cuda_cub4core6detail5shmemE+112];
	setp.lt.s32 	%p213, %r615, %r103;
	mov.u32 	%r616, %r103;
	mov.u64 	%rd433, %rd93;
	@%p213 bra 	$L__BB11_117;
	setp.lt.s32 	%p214, %r103, %r615;
	mov.u32 	%r616, %r615;
	mov.u64 	%rd433, %rd432;
	@%p214 bra 	$L__BB11_117;
	setp.lt.s64 	%p215, %rd432, %rd93;
	selp.b32 	%r616, %r615, %r103, %p215;
	min.s64 	%rd433, %rd432, %rd93;
$L__BB11_117:
	setp.lt.s32 	%p216, %r239, 225;
	mov.u32 	%r665, %r616;
	mov.u64 	%rd486, %rd433;
	@%p216 bra 	$L__BB11_232;
	ld.shared.u32 	%r106, [_ZN6thrust24THRUST_300001_SM_1000_NS8cuda_cub4core6detail5shmemE+120];
	ld.shared.u64 	%rd96, [_ZN6thrust24THRUST_300001_SM_1000_NS8cuda_cub4core6detail5shmemE+128];
	setp.lt.s32 	%p217, %r616, %r106;
	mov.u32 	%r665, %r106;
	mov.u64 	%rd486, %rd96;
	@%p217 bra 	$L__BB11_232;
	setp.lt.s32 	%p218, %r106, %r616;
	mov.u32 	%r665, %r616;
	mov.u64 	%rd486, %rd433;
	@%p218 bra 	$L__BB11_232;
	setp.lt.s64 	%p219, %rd433, %rd96;
	selp.b32 	%r665, %r616, %r106, %p219;
	min.s64 	%rd486, %rd433, %rd96;
	bra.uni 	$L__BB11_232;
$L__BB11_121:
	ld.param.u64 	%rd391, [_ZN6thrust24THRUST_300001_SM_1000_NS8cuda_cub4core6detail13_kernel_agentINS1_8__reduce11ReduceAgentIPN4cuda3std3__45tupleIJilEEESC_SB_lNS1_9__extrema9arg_max_fIilNS9_4lessIiEEEEEEJSC_SC_iSH_EEEvDpT0__param_0];
	mov.u32 	%r108, %tid.x;
	cvt.u64.u32 	%rd98, %r108;
	mul.wide.u32 	%rd258, %r108, 16;
	add.s64 	%rd239, %rd391, %rd258;
	// begin inline asm
	ld.global.nc.u64 %rd238, [%rd239];
	// end inline asm
	add.s64 	%rd241, %rd239, 8;
	// begin inline asm
	ld.global.nc.u64 %rd240, [%rd241];
	// end inline asm
	cvt.u32.u64 	%r109, %rd238;
	add.s64 	%rd243, %rd239, 4096;
	// begin inline asm
	ld.global.nc.u64 %rd242, [%rd243];
	// end inline asm
	add.s64 	%rd245, %rd239, 4104;
	// begin inline asm
	ld.global.nc.u64 %rd434, [%rd245];
	// end inline asm
	cvt.u32.u64 	%r617, %rd242;
	add.s64 	%rd247, %rd239, 8192;
	// begin inline asm
	ld.global.nc.u64 %rd246, [%rd247];
	// end inline asm
	add.s64 	%rd249, %rd239, 8200;
	// begin inline asm
	ld.global.nc.u64 %rd435, [%rd249];
	// end inline asm
	cvt.u32.u64 	%r618, %rd246;
	add.s64 	%rd251, %rd239, 12288;
	// begin inline asm
	ld.global.nc.u64 %rd250, [%rd251];
	// end inline asm
	add.s64 	%rd253, %rd239, 12296;
	// begin inline asm
	ld.global.nc.u64 %rd436, [%rd253];
	// end inline asm
	cvt.u32.u64 	%r619, %rd250;
	add.s64 	%rd255, %rd239, 16384;
	// begin inline asm
	ld.global.nc.u64 %rd254, [%rd255];
	// end inline asm
	add.s64 	%rd257, %rd239, 16392;
	// begin inline asm
	ld.global.nc.u64 %rd473, [%rd257];
	// end inline asm
	cvt.u32.u64 	%r652, %rd254;
	setp.lt.s32 	%p3, %r109, %r617;
	@%p3 bra 	$L__BB11_123;
	setp.lt.s32 	%p4, %r617, %r109;
	setp.lt.s64 	%p5, %rd240, %rd434;
	or.pred  	%p6, %p4, %p5;
	selp.b32 	%r617, %r109, %r617, %p6;
	selp.b64 	%rd434, %rd240, %rd434, %p6;
$L__BB11_123:
	setp.lt.s32 	%p7, %r617, %r618;
	@%p7 bra 	$L__BB11_125;
	setp.lt.s32 	%p8, %r618, %r617;
	setp.lt.s64 	%p9, %rd434, %rd435;
	or.pred  	%p10, %p8, %p9;
	selp.b32 	%r618, %r617, %r618, %p10;
	selp.b64 	%rd435, %rd434, %rd435, %p10;
$L__BB11_125:
	setp.lt.s32 	%p11, %r618, %r619;
	@%p11 bra 	$L__BB11_127;
	setp.lt.s32 	%p12, %r619, %r618;
	setp.lt.s64 	%p13, %rd435, %rd436;
	or.pred  	%p14, %p12, %p13;
	selp.b32 	%r619, %r618, %r619, %p14;
	selp.b64 	%rd436, %rd435, %rd436, %p14;
$L__BB11_127:
	setp.lt.s32 	%p15, %r619, %r652;
	@%p15 bra 	$L__BB11_129;
	setp.lt.s32 	%p16, %r652, %r619;
	setp.lt.s64 	%p17, %rd436, %rd473;
	or.pred  	%p18, %p16, %p17;
	selp.b32 	%r652, %r619, %r652, %p18;
	selp.b64 	%rd473, %rd436, %rd473, %p18;
$L__BB11_129:
	setp.lt.u32 	%p19, %r239, 2560;
	mov.b64 	%rd452, 1280;
	@%p19 bra 	$L__BB11_165;
	add.s64 	%rd262, %rd1, -2560;
	mul.hi.u64 	%rd263, %rd262, -3689348814741910323;
	shr.u64 	%rd112, %rd263, 10;
	setp.lt.u64 	%p20, %rd262, 1280;
	mov.b64 	%rd452, 1280;
	@%p20 bra 	$L__BB11_153;
	ld.param.u64 	%rd392, [_ZN6thrust24THRUST_300001_SM_1000_NS8cuda_cub4core6detail13_kernel_agentINS1_8__reduce11ReduceAgentIPN4cuda3std3__45tupleIJilEEESC_SB_lNS1_9__extrema9arg_max_fIilNS9_4lessIiEEEEEEJSC_SC_iSH_EEEvDpT0__param_0];
	add.s64 	%rd265, %rd112, 1;
	and.b64  	%rd438, %rd265, 36028797018963966;
	shl.b64 	%rd266, %rd98, 4;
	add.s64 	%rd267, %rd266, %rd392;
	add.s64 	%rd439, %rd267, 57352;
	mov.b64 	%rd452, 1280;
$L__BB11_132:
	add.s64 	%rd269, %rd439, -36872;
	// begin inline asm
	ld.global.nc.u64 %rd268, [%rd269];
	// end inline asm
	add.s64 	%rd271, %rd439, -36864;
	// begin inline asm
	ld.global.nc.u64 %rd442, [%rd271];
	// end inline asm
	cvt.u32.u64 	%r622, %rd268;
	add.s64 	%rd273, %rd439, -32776;
	// begin inline asm
	ld.global.nc.u64 %rd272, [%rd273];
	// end inline asm
	add.s64 	%rd275, %rd439, -32768;
	// begin inline asm
	ld.global.nc.u64 %rd443, [%rd275];
	// end inline asm
	cvt.u32.u64 	%r623, %rd272;
	add.s64 	%rd277, %rd439, -28680;
	// begin inline asm
	ld.global.nc.u64 %rd276, [%rd277];
	// end inline asm
	add.s64 	%rd279, %rd439, -28672;
	// begin inline asm
	ld.global.nc.u64 %rd444, [%rd279];
	// end inline asm
	cvt.u32.u64 	%r624, %rd276;
	add.s64 	%rd281, %rd439, -24584;
	// begin inline asm
	ld.global.nc.u64 %rd280, [%rd281];
	// end inline asm
	add.s64 	%rd283, %rd439, -24576;
	// begin inline asm
	ld.global.nc.u64 %rd445, [%rd283];
	// end inline asm
	cvt.u32.u64 	%r625, %rd280;
	add.s64 	%rd285, %rd439, -20488;
	// begin inline asm
	ld.global.nc.u64 %rd284, [%rd285];
	// end inline asm
	add.s64 	%rd287, %rd439, -20480;
	// begin inline asm
	ld.global.nc.u64 %rd446, [%rd287];
	// end inline asm
	cvt.u32.u64 	%r626, %rd284;
	setp.lt.s32 	%p21, %r652, %r622;
	@%p21 bra 	$L__BB11_134;
	setp.lt.s32 	%p22, %r622, %r652;
	setp.lt.s64 	%p23, %rd473, %rd442;
	or.pred  	%p24, %p22, %p23;
	selp.b32 	%r622, %r652, %r622, %p24;
	selp.b64 	%rd442, %rd473, %rd442, %p24;
$L__BB11_134:
	setp.lt.s32 	%p25, %r622, %r623;
	@%p25 bra 	$L__BB11_136;
	setp.lt.s32 	%p26, %r623, %r622;
	setp.lt.s64 	%p27, %rd442, %rd443;
	or.pred  	%p28, %p26, %p27;
	selp.b32 	%r623, %r622, %r623, %p28;
	selp.b64 	%rd443, %rd442, %rd443, %p28;
$L__BB11_136:
	setp.lt.s32 	%p29, %r623, %r624;
	@%p29 bra 	$L__BB11_138;
	setp.lt.s32 	%p30, %r624, %r623;
	setp.lt.s64 	%p31, %rd443, %rd444;
	or.pred  	%p32, %p30, %p31;
	selp.b32 	%r624, %r623, %r624, %p32;
	selp.b64 	%rd444, %rd443, %rd444, %p32;
$L__BB11_138:
	setp.lt.s32 	%p33, %r624, %r625;
	@%p33 bra 	$L__BB11_140;
	setp.lt.s32 	%p34, %r625, %r624;
	setp.lt.s64 	%p35, %rd444, %rd445;
	or.pred  	%p36, %p34, %p35;
	selp.b32 	%r625, %r624, %r625, %p36;
	selp.b64 	%rd445, %rd444, %rd445, %p36;
$L__BB11_140:
	setp.lt.s32 	%p37, %r625, %r626;
	@%p37 bra 	$L__BB11_142;
	setp.lt.s32 	%p38, %r626, %r625;
	setp.lt.s64 	%p39, %rd445, %rd446;
	or.pred  	%p40, %p38, %p39;
	selp.b32 	%r626, %r625, %r626, %p40;
	selp.b64 	%rd446, %rd445, %rd446, %p40;
$L__BB11_142:
	add.s64 	%rd289, %rd439, -16392;
	// begin inline asm
	ld.global.nc.u64 %rd288, [%rd289];
	// end inline asm
	add.s64 	%rd291, %rd439, -16384;
	// begin inline asm
	ld.global.nc.u64 %rd447, [%rd291];
	// end inline asm
	cvt.u32.u64 	%r627, %rd288;
	add.s64 	%rd293, %rd439, -12296;
	// begin inline asm
	ld.global.nc.u64 %rd292, [%rd293];
	// end inline asm
	add.s64 	%rd295, %rd439, -12288;
	// begin inline asm
	ld.global.nc.u64 %rd448, [%rd295];
	// end inline asm
	cvt.u32.u64 	%r628, %rd292;
	add.s64 	%rd297, %rd439, -8200;
	// begin inline asm
	ld.global.nc.u64 %rd296, [%rd297];
	// end inline asm
	add.s64 	%rd299, %rd439, -8192;
	// begin inline asm
	ld.global.nc.u64 %rd449, [%rd299];
	// end inline asm
	cvt.u32.u64 	%r629, %rd296;
	add.s64 	%rd301, %rd439, -4104;
	// begin inline asm
	ld.global.nc.u64 %rd300, [%rd301];
	// end inline asm
	add.s64 	%rd303, %rd439, -4096;
	// begin inline asm
	ld.global.nc.u64 %rd450, [%rd303];
	// end inline asm
	cvt.u32.u64 	%r630, %rd300;
	add.s64 	%rd305, %rd439, -8;
	// begin inline asm
	ld.global.nc.u64 %rd304, [%rd305];
	// end inline asm
	// begin inline asm
	ld.global.nc.u64 %rd473, [%rd439];
	// end inline asm
	cvt.u32.u64 	%r652, %rd304;
	setp.lt.s32 	%p41, %r626, %r627;
	@%p41 bra 	$L__BB11_144;
	setp.lt.s32 	%p42, %r627, %r626;
	setp.lt.s64 	%p43, %rd446, %rd447;
	or.pred  	%p44, %p42, %p43;
	selp.b32 	%r627, %r626, %r627, %p44;
	selp.b64 	%rd447, %rd446, %rd447, %p44;
$L__BB11_144:
	setp.lt.s32 	%p45, %r627, %r628;
	@%p45 bra 	$L__BB11_146;
	setp.lt.s32 	%p46, %r628, %r627;
	setp.lt.s64 	%p47, %rd447, %rd448;
	or.pred  	%p48, %p46, %p47;
	selp.b32 	%r628, %r627, %r628, %p48;
	selp.b64 	%rd448, %rd447, %rd448, %p48;
$L__BB11_146:
	setp.lt.s32 	%p49, %r628, %r629;
	@%p49 bra 	$L__BB11_148;
	setp.lt.s32 	%p50, %r629, %r628;
	setp.lt.s64 	%p51, %rd448, %rd449;
	or.pred  	%p52, %p50, %p51;
	selp.b32 	%r629, %r628, %r629, %p52;
	selp.b64 	%rd449, %rd448, %rd449, %p52;
$L__BB11_148:
	setp.lt.s32 	%p53, %r629, %r630;
	@%p53 bra 	$L__BB11_150;
	setp.lt.s32 	%p54, %r630, %r629;
	setp.lt.s64 	%p55, %rd449, %rd450;
	or.pred  	%p56, %p54, %p55;
	selp.b32 	%r630, %r629, %r630, %p56;
	selp.b64 	%rd450, %rd449, %rd450, %p56;
$L__BB11_150:
	setp.lt.s32 	%p57, %r630, %r652;
	@%p57 bra 	$L__BB11_152;
	setp.lt.s32 	%p58, %r652, %r630;
	setp.lt.s64 	%p59, %rd450, %rd473;
	or.pred  	%p60, %p58, %p59;
	selp.b32 	%r652, %r630, %r652, %p60;
	selp.b64 	%rd473, %rd450, %rd473, %p60;
$L__BB11_152:
	add.s64 	%rd452, %rd452, 2560;
	add.s64 	%rd439, %rd439, 40960;
	add.s64 	%rd438, %rd438, -2;
	setp.ne.s64 	%p61, %rd438, 0;
	@%p61 bra 	$L__BB11_132;
$L__BB11_153:
	and.b64  	%rd308, %rd112, 1;
	setp.eq.b64 	%p62, %rd308, 1;
	@%p62 bra 	$L__BB11_165;
	ld.param.u64 	%rd393, [_ZN6thrust24THRUST_300001_SM_1000_NS8cuda_cub4core6detail13_kernel_agentINS1_8__reduce11ReduceAgentIPN4cuda3std3__45tupleIJilEEESC_SB_lNS1_9__extrema9arg_max_fIilNS9_4lessIiEEEEEEJSC_SC_iSH_EEEvDpT0__param_0];
	shl.b64 	%rd329, %rd452, 4;
	add.s64 	%rd331, %rd393, %rd258;
	add.s64 	%rd310, %rd331, %rd329;
	// begin inline asm
	ld.global.nc.u64 %rd309, [%rd310];
	// end inline asm
	add.s64 	%rd312, %rd310, 8;
	// begin inline asm
	ld.global.nc.u64 %rd456, [%rd312];
	// end inline asm
	cvt.u32.u64 	%r634, %rd309;
	add.s64 	%rd314, %rd310, 4096;
	// begin inline asm
	ld.global.nc.u64 %rd313, [%rd314];
	// end inline asm
	add.s64 	%rd316, %rd310, 4104;
	// begin inline asm
	ld.global.nc.u64 %rd457, [%rd316];
	// end inline asm
	cvt.u32.u64 	%r635, %rd313;
	add.s64 	%rd318, %rd310, 8192;
	// begin inline asm
	ld.global.nc.u64 %rd317, [%rd318];
	// end inline asm
	add.s64 	%rd320, %rd310, 8200;
	// begin inline asm
	ld.global.nc.u64 %rd458, [%rd320];
	// end inline asm
	cvt.u32.u64 	%r636, %rd317;
	add.s64 	%rd322, %rd310, 12288;
	// begin inline asm
	ld.global.nc.u64 %rd321, [%rd322];
	// end inline asm
	add.s64 	%rd324, %rd310, 12296;
	// begin inline asm
	ld.global.nc.u64 %rd459, [%rd324];
	// end inline asm
	cvt.u32.u64 	%r637, %rd321;
	add.s64 	%rd326, %rd310, 16384;
	// begin inline asm
	ld.global.nc.u64 %rd325, [%rd326];
	// end inline asm
	add.s64 	%rd328, %rd310, 16392;
	// begin inline asm
	ld.global.nc.u64 %rd460, [%rd328];
	// end inline asm
	cvt.u32.u64 	%r638, %rd325;
	setp.lt.s32 	%p63, %r652, %r634;
	@%p63 bra 	$L__BB11_156;
	setp.lt.s32 	%p64, %r634, %r652;
	setp.lt.s64 	%p65, %rd473, %rd456;
	or.pred  	%p66, %p64, %p65;
	selp.b32 	%r634, %r652, %r634, %p66;
	selp.b64 	%rd456, %rd473, %rd456, %p66;
$L__BB11_156:
	setp.lt.s32 	%p67, %r634, %r635;
	@%p67 bra 	$L__BB11_158;
	setp.lt.s32 	%p68, %r635, %r634;
	setp.lt.s64 	%p69, %rd456, %rd457;
	or.pred  	%p70, %p68, %p69;
	selp.b32 	%r635, %r634, %r635, %p70;
	selp.b64 	%rd457, %rd456, %rd457, %p70;
$L__BB11_158:
	setp.lt.s32 	%p71, %r635, %r636;
	@%p71 bra 	$L__BB11_160;
	setp.lt.s32 	%p72, %r636, %r635;
	setp.lt.s64 	%p73, %rd457, %rd458;
	or.pred  	%p74, %p72, %p73;
	selp.b32 	%r636, %r635, %r636, %p74;
	selp.b64 	%rd458, %rd457, %rd458, %p74;
$L__BB11_160:
	setp.lt.s32 	%p75, %r636, %r637;
	@%p75 bra 	$L__BB11_162;
	setp.lt.s32 	%p76, %r637, %r636;
	setp.lt.s64 	%p77, %rd458, %rd459;
	or.pred  	%p78, %p76, %p77;
	selp.b32 	%r637, %r636, %r637, %p78;
	selp.b64 	%rd459, %rd458, %rd459, %p78;
$L__BB11_162:
	setp.lt.s32 	%p79, %r637, %r638;
	@%p79 bra 	$L__BB11_164;
	setp.lt.s32 	%p80, %r638, %r637;
	setp.lt.s64 	%p81, %rd459, %rd460;
	or.pred  	%p82, %p80, %p81;
	selp.b32 	%r638, %r637, %r638, %p82;
	selp.b64 	%rd460, %rd459, %rd460, %p82;
$L__BB11_164:
	add.s64 	%rd452, %rd452, 1280;
	mov.u64 	%rd473, %rd460;
	mov.u32 	%r652, %r638;
$L__BB11_165:
	cvt.s64.s32 	%rd332, %r239;
	setp.ge.s64 	%p83, %rd452, %rd332;
	@%p83 bra 	$L__BB11_188;
	cvt.u32.u64 	%r171, %rd452;
	sub.s32 	%r172, %r239, %r171;
	setp.ge.s32 	%p84, %r108, %r172;
	@%p84 bra 	$L__BB11_188;
	not.b32 	%r242, %r108;
	add.s32 	%r243, %r239, %r242;
	sub.s32 	%r173, %r243, %r171;
	and.b32  	%r244, %r173, 768;
	setp.eq.s32 	%p85, %r244, 768;
	mov.u32 	%r644, %r108;
	@%p85 bra 	$L__BB11_173;
	ld.param.u64 	%rd394, [_ZN6thrust24THRUST_300001_SM_1000_NS8cuda_cub4core6detail13_kernel_agentINS1_8__reduce11ReduceAgentIPN4cuda3std3__45tupleIJilEEESC_SB_lNS1_9__extrema9arg_max_fIilNS9_4lessIiEEEEEEJSC_SC_iSH_EEEvDpT0__param_0];
	cvt.u64.u32 	%rd334, %r108;
	add.s64 	%rd335, %rd452, %rd334;
	shl.b64 	%rd336, %rd335, 4;
	add.s64 	%rd463, %rd394, %rd336;
	shr.u32 	%r245, %r173, 8;
	add.s32 	%r246, %r245, 1;
	and.b32  	%r247, %r246, 3;
	neg.s32 	%r640, %r247;
	mov.u32 	%r644, %r108;
$L__BB11_169:
	.pragma "nounroll";
	mov.u64 	%rd176, %rd473;
	mov.u32 	%r177, %r652;
	// begin inline asm
	ld.global.nc.u64 %rd337, [%rd463];
	// end inline asm
	add.s64 	%rd340, %rd463, 8;
	// begin inline asm
	ld.global.nc.u64 %rd339, [%rd340];
	// end inline asm
	cvt.u32.u64 	%r178, %rd337;
	setp.lt.s32 	%p86, %r177, %r178;
	mov.u32 	%r652, %r178;
	mov.u64 	%rd473, %rd339;
	@%p86 bra 	$L__BB11_172;
	setp.lt.s32 	%p87, %r178, %r177;
	mov.u32 	%r652, %r177;
	mov.u64 	%rd473, %rd176;
	@%p87 bra 	$L__BB11_172;
	setp.lt.s64 	%p88, %rd176, %rd339;
	selp.b32 	%r652, %r177, %r178, %p88;
	min.s64 	%rd473, %rd176, %rd339;
$L__BB11_172:
	add.s32 	%r644, %r644, 256;
	add.s64 	%rd463, %rd463, 4096;
	add.s32 	%r640, %r640, 1;
	setp.ne.s32 	%p89, %r640, 0;
	@%p89 bra 	$L__BB11_169;
$L__BB11_173:
	setp.lt.u32 	%p90, %r173, 768;
	@%p90 bra 	$L__BB11_188;
	ld.param.u64 	%rd395, [_ZN6thrust24THRUST_300001_SM_1000_NS8cuda_cub4core6detail13_kernel_agentINS1_8__reduce11ReduceAgentIPN4cuda3std3__45tupleIJilEEESC_SB_lNS1_9__extrema9arg_max_fIilNS9_4lessIiEEEEEEJSC_SC_iSH_EEEvDpT0__param_0];
	cvt.u64.u32 	%rd341, %r644;
	add.s64 	%rd342, %rd452, %rd341;
	shl.b64 	%rd343, %rd342, 4;
	add.s64 	%rd344, %rd343, %rd395;
	add.s64 	%rd468, %rd344, 12296;
$L__BB11_175:
	add.s64 	%rd346, %rd468, -12296;
	// begin inline asm
	ld.global.nc.u64 %rd345, [%rd346];
	// end inline asm
	add.s64 	%rd348, %rd468, -12288;
	// begin inline asm
	ld.global.nc.u64 %rd347, [%rd348];
	// end inline asm
	cvt.u32.u64 	%r188, %rd345;
	setp.lt.s32 	%p91, %r652, %r188;
	mov.u32 	%r649, %r188;
	mov.u64 	%rd470, %rd347;
	@%p91 bra 	$L__BB11_178;
	setp.lt.s32 	%p92, %r188, %r652;
	mov.u32 	%r649, %r652;
	mov.u64 	%rd470, %rd473;
	@%p92 bra 	$L__BB11_178;
	setp.lt.s64 	%p93, %rd473, %rd347;
	selp.b32 	%r649, %r652, %r188, %p93;
	min.s64 	%rd470, %rd473, %rd347;
$L__BB11_178:
	add.s64 	%rd350, %rd468, -8200;
	// begin inline asm
	ld.global.nc.u64 %rd349, [%rd350];
	// end inline asm
	add.s64 	%rd352, %rd468, -8192;
	// begin inline asm
	ld.global.nc.u64 %rd351, [%rd352];
	// end inline asm
	cvt.u32.u64 	%r191, %rd349;
	setp.lt.s32 	%p94, %r649, %r191;
	mov.u32 	%r650, %r191;
	mov.u64 	%rd471, %rd351;
	@%p94 bra 	$L__BB11_181;
	setp.lt.s32 	%p95, %r191, %r649;
	mov.u32 	%r650, %r649;
	mov.u64 	%rd471, %rd470;
	@%p95 bra 	$L__BB11_181;
	setp.lt.s64 	%p96, %rd470, %rd351;
	selp.b32 	%r650, %r649, %r191, %p96;
	min.s64 	%rd471, %rd470, %rd351;
$L__BB11_181:
	add.s64 	%rd354, %rd468, -4104;
	// begin inline asm
	ld.global.nc.u64 %rd353, [%rd354];
	// end inline asm
	add.s64 	%rd356, %rd468, -4096;
	// begin inline asm
	ld.global.nc.u64 %rd355, [%rd356];
	// end inline asm
	cvt.u32.u64 	%r194, %rd353;
	setp.lt.s32 	%p97, %r650, %r194;
	mov.u32 	%r651, %r194;
	mov.u64 	%rd472, %rd355;
	@%p97 bra 	$L__BB11_184;
	setp.lt.s32 	%p98, %r194, %r650;
	mov.u32 	%r651, %r650;
	mov.u64 	%rd472, %rd471;
	@%p98 bra 	$L__BB11_184;
	setp.lt.s64 	%p99, %rd471, %rd355;
	selp.b32 	%r651, %r650, %r194, %p99;
	min.s64 	%rd472, %rd471, %rd355;
$L__BB11_184:
	add.s64 	%rd358, %rd468, -8;
	// begin inline asm
	ld.global.nc.u64 %rd357, [%rd358];
	// end inline asm
	// begin inline asm
	ld.global.nc.u64 %rd359, [%rd468];
	// end inline asm
	cvt.u32.u64 	%r197, %rd357;
	setp.lt.s32 	%p100, %r651, %r197;
	mov.u32 	%r652, %r197;
	mov.u64 	%rd473, %rd359;
	@%p100 bra 	$L__BB11_187;
	setp.lt.s32 	%p101, %r197, %r651;
	mov.u32 	%r652, %r651;
	mov.u64 	%rd473, %rd472;
	@%p101 bra 	$L__BB11_187;
	setp.lt.s64 	%p102, %rd472, %rd359;
	selp.b32 	%r652, %r651, %r197, %p102;
	min.s64 	%rd473, %rd472, %rd359;
$L__BB11_187:
	add.s32 	%r644, %r644, 1024;
	add.s64 	%rd468, %rd468, 16384;
	setp.lt.s32 	%p103, %r644, %r172;
	@%p103 bra 	$L__BB11_175;
$L__BB11_188:
	// begin inline asm
	mov.u32 %r248, %laneid;
	// end inline asm
	mov.b32 	%r266, 1;
	mov.b32 	%r267, 31;
	mov.b32 	%r268, -1;
	// begin inline asm
	shfl.sync.down.b32 %r249, %r652, %r266, %r267, %r268;
	// end inline asm
	// begin inline asm
	shfl.sync.down.b32 %r254, %r255, %r266, %r267, %r268;
	// end inline asm
	mov.b64 	{%r260, %r265}, %rd473;
	// begin inline asm
	shfl.sync.down.b32 %r259, %r260, %r266, %r267, %r268;
	// end inline asm
	// begin inline asm
	shfl.sync.down.b32 %r264, %r265, %r266, %r267, %r268;
	// end inline asm
	mov.b64 	%rd200, {%r259, %r264};
	setp.gt.s32 	%p104, %r248, 30;
	mov.u32 	%r654, %r652;
	mov.u64 	%rd475, %rd473;
	@%p104 bra 	$L__BB11_192;
	setp.lt.s32 	%p105, %r652, %r249;
	mov.u32 	%r654, %r249;
	mov.u64 	%rd475, %rd200;
	@%p105 bra 	$L__BB11_192;
	setp.lt.s32 	%p106, %r249, %r652;
	mov.u32 	%r654, %r652;
	mov.u64 	%rd475, %rd473;
	@%p106 bra 	$L__BB11_192;
	setp.lt.s64 	%p107, %rd473, %rd200;
	selp.b32 	%r654, %r652, %r249, %p107;
	min.s64 	%rd475, %rd473, %rd200;
$L__BB11_192:
	mov.b32 	%r286, 2;
	mov.b32 	%r287, 31;
	mov.b32 	%r288, -1;
	// begin inline asm
	shfl.sync.down.b32 %r269, %r654, %r286, %r287, %r288;
	// end inline asm
	// begin inline asm
	shfl.sync.down.b32 %r274, %r275, %r286, %r287, %r288;
	// end inline asm
	mov.b64 	{%r280, %r285}, %rd475;
	// begin inline asm
	shfl.sync.down.b32 %r279, %r280, %r286, %r287, %r288;
	// end inline asm
	// begin inline asm
	shfl.sync.down.b32 %r284, %r285, %r286, %r287, %r288;
	// end inline asm
	mov.b64 	%rd203, {%r279, %r284};
	setp.gt.s32 	%p108, %r248, 29;
	mov.u32 	%r655, %r654;
	mov.u64 	%rd476, %rd475;
	@%p108 bra 	$L__BB11_196;
	setp.lt.s32 	%p109, %r654, %r269;
	mov.u32 	%r655, %r269;
	mov.u64 	%rd476, %rd203;
	@%p109 bra 	$L__BB11_196;
	setp.lt.s32 	%p110, %r269, %r654;
	mov.u32 	%r655, %r654;
	mov.u64 	%rd476, %rd475;
	@%p110 bra 	$L__BB11_196;
	setp.lt.s64 	%p111, %rd475, %rd203;
	selp.b32 	%r655, %r654, %r269, %p111;
	min.s64 	%rd476, %rd475, %rd203;
$L__BB11_196:
	mov.b32 	%r306, 4;
	mov.b32 	%r307, 31;
	mov.b32 	%r308, -1;
	// begin inline asm
	shfl.sync.down.b32 %r289, %r655, %r306, %r307, %r308;
	// end inline asm
	// begin inline asm
	shfl.sync.down.b32 %r294, %r295, %r306, %r307, %r308;
	// end inline asm
	mov.b64 	{%r300, %r305}, %rd476;
	// begin inline asm
	shfl.sync.down.b32 %r299, %r300, %r306, %r307, %r308;
	// end inline asm
	// begin inline asm
	shfl.sync.down.b32 %r304, %r305, %r306, %r307, %r308;
	// end inline asm
	mov.b64 	%rd206, {%r299, %r304};
	setp.gt.s32 	%p112, %r248, 27;
	mov.u32 	%r656, %r655;
	mov.u64 	%rd477, %rd476;
	@%p112 bra 	$L__BB11_200;
	setp.lt.s32 	%p113, %r655, %r289;
	mov.u32 	%r656, %r289;
	mov.u64 	%rd477, %rd206;
	@%p113 bra 	$L__BB11_200;
	setp.lt.s32 	%p114, %r289, %r655;
	mov.u32 	%r656, %r655;
	mov.u64 	%rd477, %rd476;
	@%p114 bra 	$L__BB11_200;
	setp.lt.s64 	%p115, %rd476, %rd206;
	selp.b32 	%r656, %r655, %r289, %p115;
	min.s64 	%rd477, %rd476, %rd206;
$L__BB11_200:
	mov.b32 	%r326, 8;
	mov.b32 	%r327, 31;
	mov.b32 	%r328, -1;
	// begin inline asm
	shfl.sync.down.b32 %r309, %r656, %r326, %r327, %r328;
	// end inline asm
	// begin inline asm
	shfl.sync.down.b32 %r314, %r315, %r326, %r327, %r328;
	// end inline asm
	mov.b64 	{%r320, %r325}, %rd477;
	// begin inline asm
	shfl.sync.down.b32 %r319, %r320, %r326, %r327, %r328;
	// end inline asm
	// begin inline asm
	shfl.sync.down.b32 %r324, %r325, %r326, %r327, %r328;
	// end inline asm
	mov.b64 	%rd209, {%r319, %r324};
	setp.gt.s32 	%p116, %r248, 23;
	mov.u32 	%r657, %r656;
	mov.u64 	%rd478, %rd477;
	@%p116 bra 	$L__BB11_204;
	setp.lt.s32 	%p117, %r656, %r309;
	mov.u32 	%r657, %r309;
	mov.u64 	%rd478, %rd209;
	@%p117 bra 	$L__BB11_204;
	setp.lt.s32 	%p118, %r309, %r656;
	mov.u32 	%r657, %r656;
	mov.u64 	%rd478, %rd477;
	@%p118 bra 	$L__BB11_204;
	setp.lt.s64 	%p119, %rd477, %rd209;
	selp.b32 	%r657, %r656, %r309, %p119;
	min.s64 	%rd478, %rd477, %rd209;
$L__BB11_204:
	mov.b32 	%r346, 16;
	mov.b32 	%r347, 31;
	mov.b32 	%r348, -1;
	// begin inline asm
	shfl.sync.down.b32 %r329, %r657, %r346, %r347, %r348;
	// end inline asm
	// begin inline asm
	shfl.sync.down.b32 %r334, %r335, %r346, %r347, %r348;
	// end inline asm
	mov.b64 	{%r340, %r345}, %rd478;
	// begin inline asm
	shfl.sync.down.b32 %r339, %r340, %r346, %r347, %r348;
	// end inline asm
	// begin inline asm
	shfl.sync.down.b32 %r344, %r345, %r346, %r347, %r348;
	// end inline asm
	mov.b64 	%rd212, {%r339, %r344};
	setp.gt.s32 	%p120, %r248, 15;
	mov.u32 	%r665, %r657;
	mov.u64 	%rd486, %rd478;
	@%p120 bra 	$L__BB11_208;
	setp.lt.s32 	%p121, %r657, %r329;
	mov.u32 	%r665, %r329;
	mov.u64 	%rd486, %rd212;
	@%p121 bra 	$L__BB11_208;
	setp.lt.s32 	%p122, %r329, %r657;
	mov.u32 	%r665, %r657;
	mov.u64 	%rd486, %rd478;
	@%p122 bra 	$L__BB11_208;
	setp.lt.s64 	%p123, %rd478, %rd212;
	selp.b32 	%r665, %r657, %r329, %p123;
	min.s64 	%rd486, %rd478, %rd212;
$L__BB11_208:
	setp.ne.s32 	%p124, %r248, 0;
	@%p124 bra 	$L__BB11_210;
	shr.u32 	%r349, %r108, 1;
	and.b32  	%r350, %r349, 496;
	mov.u32 	%r351, _ZN6thrust24THRUST_300001_SM_1000_NS8cuda_cub4core6detail5shmemE;
	add.s32 	%r352, %r351, %r350;
	st.shared.u32 	[%r352+8], %r665;
	st.shared.u64 	[%r352+16], %rd486;
$L__BB11_210:
	bar.sync 	0;
	setp.ne.s32 	%p125, %r108, 0;
	@%p125 bra 	$L__BB11_232;
	ld.shared.u32 	%r218, [_ZN6thrust24THRUST_300001_SM_1000_NS8cuda_cub4core6detail5shmemE+24];
	ld.shared.u64 	%rd215, [_ZN6thrust24THRUST_300001_SM_1000_NS8cuda_cub4core6detail5shmemE+32];
	setp.lt.s32 	%p126, %r665, %r218;
	mov.u32 	%r659, %r218;
	mov.u64 	%rd480, %rd215;
	@%p126 bra 	$L__BB11_214;
	setp.lt.s32 	%p127, %r218, %r665;
	mov.u32 	%r659, %r665;
	mov.u64 	%rd480, %rd486;
	@%p127 bra 	$L__BB11_214;
	setp.lt.s64 	%p128, %rd486, %rd215;
	selp.b32 	%r659, %r665, %r218, %p128;
	min.s64 	%rd480, %rd486, %rd215;
$L__BB11_214:
	ld.shared.u32 	%r221, [_ZN6thrust24THRUST_300001_SM_1000_NS8cuda_cub4core6detail5shmemE+40];
	ld.shared.u64 	%rd218, [_ZN6thrust24THRUST_300001_SM_1000_NS8cuda_cub4core6detail5shmemE+48];
	setp.lt.s32 	%p129, %r659, %r221;
	mov.u32 	%r660, %r221;
	mov.u64 	%rd481, %rd218;
	@%p129 bra 	$L__BB11_217;
	setp.lt.s32 	%p130, %r221, %r659;
	mov.u32 	%r660, %r659;
	mov.u64 	%rd481, %rd480;
	@%p130 bra 	$L__BB11_217;
	setp.lt.s64 	%p131, %rd480, %rd218;
	selp.b32 	%r660, %r659, %r221, %p131;
	min.s64 	%rd481, %rd480, %rd218;
$L__BB11_217:
	ld.shared.u32 	%r224, [_ZN6thrust24THRUST_300001_SM_1000_NS8cuda_cub4core6detail5shmemE+56];
	ld.shared.u64 	%rd221, [_ZN6thrust24THRUST_300001_SM_1000_NS8cuda_cub4core6detail5shmemE+64];
	setp.lt.s32 	%p132, %r660, %r224;
	mov.u32 	%r661, %r224;
	mov.u64 	%rd482, %rd221;
	@%p132 bra 	$L__BB11_220;
	setp.lt.s32 	%p133, %r224, %r660;
	mov.u32 	%r661, %r660;
	mov.u64 	%rd482, %rd481;
	@%p133 bra 	$L__BB11_220;
	setp.lt.s64 	%p134, %rd481, %rd221;
	selp.b32 	%r661, %r660, %r224, %p134;
	min.s64 	%rd482, %rd481, %rd221;
$L__BB11_220:
	ld.shared.u32 	%r227, [_ZN6thrust24THRUST_300001_SM_1000_NS8cuda_cub4core6detail5shmemE+72];
	ld.shared.u64 	%rd224, [_ZN6thrust24THRUST_300001_SM_1000_NS8cuda_cub4core6detail5shmemE+80];
	setp.lt.s32 	%p135, %r661, %r227;
	mov.u32 	%r662, %r227;
	mov.u64 	%rd483, %rd224;
	@%p135 bra 	$L__BB11_223;
	setp.lt.s32 	%p136, %r227, %r661;
	mov.u32 	%r662, %r661;
	mov.u64 	%rd483, %rd482;
	@%p136 bra 	$L__BB11_223;
	setp.lt.s64 	%p137, %rd482, %rd224;
	selp.b32 	%r662, %r661, %r227, %p137;
	min.s64 	%rd483, %rd482, %rd224;
$L__BB11_223:
	ld.shared.u32 	%r230, [_ZN6thrust24THRUST_300001_SM_1000_NS8cuda_cub4core6detail5shmemE+88];
	ld.shared.u64 	%rd227, [_ZN6thrust24THRUST_300001_SM_1000_NS8cuda_cub4core6detail5shmemE+96];
	setp.lt.s32 	%p138, %r662, %r230;
	mov.u32 	%r663, %r230;
	mov.u64 	%rd484, %rd227;
	@%p138 bra 	$L__BB11_226;
	setp.lt.s32 	%p139, %r230, %r662;
	mov.u32 	%r663, %r662;
	mov.u64 	%rd484, %rd483;
	@%p139 bra 	$L__BB11_226;
	setp.lt.s64 	%p140, %rd483, %rd227;
	selp.b32 	%r663, %r662, %r230, %p140;
	min.s64 	%rd484, %rd483, %rd227;
$L__BB11_226:
	ld.shared.u32 	%r233, [_ZN6thrust24THRUST_300001_SM_1000_NS8cuda_cub4core6detail5shmemE+104];
	ld.shared.u64 	%rd230, [_ZN6thrust24THRUST_300001_SM_1000_NS8cuda_cub4core6detail5shmemE+112];
	setp.lt.s32 	%p141, %r663, %r233;
	mov.u32 	%r664, %r233;
	mov.u64 	%rd485, %rd230;
	@%p141 bra 	$L__BB11_229;
	setp.lt.s32 	%p142, %r233, %r663;
	mov.u32 	%r664, %r663;
	mov.u64 	%rd485, %rd484;
	@%p142 bra 	$L__BB11_229;
	setp.lt.s64 	%p143, %rd484, %rd230;
	selp.b32 	%r664, %r663, %r233, %p143;
	min.s64 	%rd485, %rd484, %rd230;
$L__BB11_229:
	ld.shared.u32 	%r236, [_ZN6thrust24THRUST_300001_SM_1000_NS8cuda_cub4core6detail5shmemE+120];
	ld.shared.u64 	%rd233, [_ZN6thrust24THRUST_300001_SM_1000_NS8cuda_cub4core6detail5shmemE+128];
	setp.lt.s32 	%p144, %r664, %r236;
	mov.u32 	%r665, %r236;
	mov.u64 	%rd486, %rd233;
	@%p144 bra 	$L__BB11_232;
	setp.lt.s32 	%p145, %r236, %r664;
	mov.u32 	%r665, %r664;
	mov.u64 	%rd486, %rd485;
	@%p145 bra 	$L__BB11_232;
	setp.lt.s64 	%p146, %rd485, %rd233;
	selp.b32 	%r665, %r664, %r236, %p146;
	min.s64 	%rd486, %rd485, %rd233;
$L__BB11_232:
	mov.u32 	%r578, %tid.x;
	setp.ne.s32 	%p263, %r578, 0;
	@%p263 bra 	$L__BB11_234;
	ld.param.u64 	%rd399, [_ZN6thrust24THRUST_300001_SM_1000_NS8cuda_cub4core6detail13_kernel_agentINS1_8__reduce11ReduceAgentIPN4cuda3std3__45tupleIJilEEESC_SB_lNS1_9__extrema9arg_max_fIilNS9_4lessIiEEEEEEJSC_SC_iSH_EEEvDpT0__param_1];
	cvta.to.global.u64 	%rd390, %rd399;
	st.global.u32 	[%rd390], %r665;
	st.global.u64 	[%rd390+8], %rd486;
$L__BB11_234:
	ret;

}
	// .globl	_ZN3cub18CUB_300001_SM_10006detail11EmptyKernelIvEEvv
.visible .entry _ZN3cub18CUB_300001_SM_10006detail11EmptyKernelIvEEvv()
{


	ret;

}
	// .globl	_ZN3cub18CUB_300001_SM_10006detail4scan20DeviceScanInitKernelINS0_13ScanTileStateIbLb1EEEEEvT_i
.visible .entry _ZN3cub18CUB_300001_SM_10006detail4scan20DeviceScanInitKernelINS0_13ScanTileStateIbLb1EEEEEvT_i(
	.param .align 8 .b8 _ZN3cub18CUB_300001_SM_10006detail4scan20DeviceScanInitKernelINS0_13ScanTileStateIbLb1EEEEEvT_i_param_0[8],
	.param .u32 _ZN3cub18CUB_300001_SM_10006detail4scan20DeviceScanInitKernelINS0_13ScanTileStateIbLb1EEEEEvT_i_param_1
)
{
	.reg .pred 	%p<5>;
	.reg .b32 	%r<9>;
	.reg .b64 	%rd<7>;

	ld.param.u64 	%rd2, [_ZN3cub18CUB_300001_SM_10006detail4scan20DeviceScanInitKernelINS0_13ScanTileStateIbLb1EEEEEvT_i_param_0];
	ld.param.u32 	%r4, [_ZN3cub18CUB_300001_SM_10006detail4scan20DeviceScanInitKernelINS0_13ScanTileStateIbLb1EEEEEvT_i_param_1];
	cvta.to.global.u64 	%rd1, %rd2;
	mov.u32 	%r1, %ctaid.x;
	mov.u32 	%r5, %ntid.x;
	mov.u32 	%r2, %tid.x;
	mad.lo.s32 	%r3, %r1, %r5, %r2;
	setp.ge.s32 	%p1, %r3, %r4;
	@%p1 bra 	$L__BB13_2;
	mul.wide.s32 	%rd3, %r3, 4;
	add.s64 	%rd4, %rd1, %rd3;
	mov.b32 	%r6, 99;
	st.global.u32 	[%rd4+128], %r6;
$L__BB13_2:
	setp.ne.s32 	%p2, %r1, 0;
	setp.gt.u32 	%p3, %r2, 31;
	or.pred  	%p4, %p2, %p3;
	@%p4 bra 	$L__BB13_4;
	mul.wide.u32 	%rd5, %r2, 4;
	add.s64 	%rd6, %rd1, %rd5;
	mov.b32 	%r8, 0;
	st.global.u32 	[%rd6], %r8;
$L__BB13_4:
	ret;

}
	// .globl	_ZN3cub18CUB_300001_SM_10006detail4scan16DeviceScanKernelINS2_10policy_hubIbibjN4cuda3std3__44plusIvEEE10Policy1000EN6thrust24THRUST_300001_SM_1000_NS10device_ptrIbEENSE_IiEENS0_13ScanTileStateIbLb1EEES9_NS1_10InputValueIbPbEEjbLb0EbEEvT0_T1_T2_iT3_T4_T5_
.visible .entry _ZN3cub18CUB_300001_SM_10006detail4scan16DeviceScanKernelINS2_10policy_hubIbibjN4cuda3std3__44plusIvEEE10Policy1000EN6thrust24THRUST_300001_SM_1000_NS10device_ptrIbEENSE_IiEENS0_13ScanTileStateIbLb1EEES9_NS1_10InputValueIbPbEEjbLb0EbEEvT0_T1_T2_iT3_T4_T5_(
	.param .align 8 .b8 _ZN3cub18CUB_300001_SM_10006detail4scan16DeviceScanKernelINS2_10policy_hubIbibjN4cuda3std3__44plusIvEEE10Policy1000EN6thrust24THRUST_300001_SM_1000_NS10device_ptrIbEENSE_IiEENS0_13ScanTileStateIbLb1EEES9_NS1_10InputValueIbPbEEjbLb0EbEEvT0_T1_T2_iT3_T4_T5__param_0[8],
	.param .align 8 .b8 _ZN3cub18CUB_300001_SM_10006detail4scan16DeviceScanKernelINS2_10policy_hubIbibjN4cuda3std3__44plusIvEEE10Policy1000EN6thrust24THRUST_300001_SM_1000_NS10device_ptrIbEENSE_IiEENS0_13ScanTileStateIbLb1EEES9_NS1_10InputValueIbPbEEjbLb0EbEEvT0_T1_T2_iT3_T4_T5__param_1[8],
	.param .align 8 .b8 _ZN3cub18CUB_300001_SM_10006detail4scan16DeviceScanKernelINS2_10policy_hubIbibjN4cuda3std3__44plusIvEEE10Policy1000EN6thrust24THRUST_300001_SM_1000_NS10device_ptrIbEENSE_IiEENS0_13ScanTileStateIbLb1EEES9_NS1_10InputValueIbPbEEjbLb0EbEEvT0_T1_T2_iT3_T4_T5__param_2[8],
	.param .u32 _ZN3cub18CUB_300001_SM_10006detail4scan16DeviceScanKernelINS2_10policy_hubIbibjN4cuda3std3__44plusIvEEE10Policy1000EN6thrust24THRUST_300001_SM_1000_NS10device_ptrIbEENSE_IiEENS0_13ScanTileStateIbLb1EEES9_NS1_10InputValueIbPbEEjbLb0EbEEvT0_T1_T2_iT3_T4_T5__param_3,
	.param .align 1 .b8 _ZN3cub18CUB_300001_SM_10006detail4scan16DeviceScanKernelINS2_10policy_hubIbibjN4cuda3std3__44plusIvEEE10Policy1000EN6thrust24THRUST_300001_SM_1000_NS10device_ptrIbEENSE_IiEENS0_13ScanTileStateIbLb1EEES9_NS1_10InputValueIbPbEEjbLb0EbEEvT0_T1_T2_iT3_T4_T5__param_4[1],
	.param .align 8 .b8 _ZN3cub18CUB_300001_SM_10006detail4scan16DeviceScanKernelINS2_10policy_hubIbibjN4cuda3std3__44plusIvEEE10Policy1000EN6thrust24THRUST_300001_SM_1000_NS10device_ptrIbEENSE_IiEENS0_13ScanTileStateIbLb1EEES9_NS1_10InputValueIbPbEEjbLb0EbEEvT0_T1_T2_iT3_T4_T5__param_5[16],
	.param .u32 _ZN3cub18CUB_300001_SM_10006detail4scan16DeviceScanKernelINS2_10policy_hubIbibjN4cuda3std3__44plusIvEEE10Policy1000EN6thrust24THRUST_300001_SM_1000_NS10device_ptrIbEENSE_IiEENS0_13ScanTileStateIbLb1EEES9_NS1_10InputValueIbPbEEjbLb0EbEEvT0_T1_T2_iT3_T4_T5__param_6
)
.maxntid 192
{
	.reg .pred 	%p<632>;
	.reg .b16 	%rs<537>;
	.reg .b32 	%r<2032>;
	.reg .b64 	%rd<61>;
	// demoted variable
	.shared .align 16 .b8 _ZZN3cub18CUB_300001_SM_10006detail4scan16DeviceScanKernelINS2_10policy_hubIbibjN4cuda3std3__44plusIvEEE10Policy1000EN6thrust24THRUST_300001_SM_1000_NS10device_ptrIbEENSE_IiEENS0_13ScanTileStateIbLb1EEES9_NS1_10InputValueIbPbEEjbLb0EbEEvT0_T1_T2_iT3_T4_T5_E12temp_storage[8464];
	ld.param.u32 	%r280, [_ZN3cub18CUB_300001_SM_10006detail4scan16DeviceScanKernelINS2_10policy_hubIbibjN4cuda3std3__44plusIvEEE10Policy1000EN6thrust24THRUST_300001_SM_1000_NS10device_ptrIbEENSE_IiEENS0_13ScanTileStateIbLb1EEES9_NS1_10InputValueIbPbEEjbLb0EbEEvT0_T1_T2_iT3_T4_T5__param_5];
	bfe.u32 	%r281, %r280, 0, 8;
	cvt.u16.u32 	%rs308, %r281;
	and.b16  	%rs309, %rs308, 255;
	ld.param.u64 	%rd18, [_ZN3cub18CUB_300001_SM_10006detail4scan16DeviceScanKernelINS2_10policy_hubIbibjN4cuda3std3__44plusIvEEE10Policy1000EN6thrust24THRUST_300001_SM_1000_NS10device_ptrIbEENSE_IiEENS0_13ScanTileStateIbLb1EEES9_NS1_10InputValueIbPbEEjbLb0EbEEvT0_T1_T2_iT3_T4_T5__param_2];
	ld.param.u64 	%rd17, [_ZN3cub18CUB_300001_SM_10006detail4scan16DeviceScanKernelINS2_10policy_hubIbibjN4cuda3std3__44plusIvEEE10Policy1000EN6thrust24THRUST_300001_SM_1000_NS10device_ptrIbEENSE_IiEENS0_13ScanTileStateIbLb1EEES9_NS1_10InputValueIbPbEEjbLb0EbEEvT0_T1_T2_iT3_T4_T5__param_1];
	ld.param.u64 	%rd16, [_ZN3cub18CUB_300001_SM_10006detail4scan16DeviceScanKernelINS2_10policy_hubIbibjN4cuda3std3__44plusIvEEE10Policy1000EN6thrust24THRUST_300001_SM_1000_NS10device_ptrIbEENSE_IiEENS0_13ScanTileStateIbLb1EEES9_NS1_10InputValueIbPbEEjbLb0EbEEvT0_T1_T2_iT3_T4_T5__param_0];
	ld.param.u64 	%rd1, [_ZN3cub18CUB_300001_SM_10006detail4scan16DeviceScanKernelINS2_10policy_hubIbibjN4cuda3std3__44plusIvEEE10Policy1000EN6thrust24THRUST_300001_SM_1000_NS10device_ptrIbEENSE_IiEENS0_13ScanTileStateIbLb1EEES9_NS1_10InputValueIbPbEEjbLb0EbEEvT0_T1_T2_iT3_T4_T5__param_5+8];
	ld.param.u32 	%r279, [_ZN3cub18CUB_300001_SM_10006detail4scan16DeviceScanKernelINS2_10policy_hubIbibjN4cuda3std3__44plusIvEEE10Policy1000EN6thrust24THRUST_300001_SM_1000_NS10device_ptrIbEENSE_IiEENS0_13ScanTileStateIbLb1EEES9_NS1_10InputValueIbPbEEjbLb0EbEEvT0_T1_T2_iT3_T4_T5__param_6];
	setp.eq.s16 	%p259, %rs309, 0;
	@%p259 bra 	$L__BB14_2;
	cvta.to.global.u64 	%rd19, %rd1;
	ld.global.u8 	%rs462, [%rd19];
	bra.uni 	$L__BB14_3;
$L__BB14_2:
	cvt.u16.u64 	%rs462, %rd1;
$L__BB14_3:
	ld.param.u32 	%r2022, [_ZN3cub18CUB_300001_SM_10006detail4scan16DeviceScanKernelINS2_10policy_hubIbibjN4cuda3std3__44plusIvEEE10Policy1000EN6thrust24THRUST_300001_SM_1000_NS10device_ptrIbEENSE_IiEENS0_13ScanTileStateIbLb1EEES9_NS1_10InputValueIbPbEEjbLb0EbEEvT0_T1_T2_iT3_T4_T5__param_3];
	cvta.to.global.u64 	%rd3, %rd16;
	cvta.to.global.u64 	%rd4, %rd17;
	mov.u32 	%r282, %ctaid.x;
	add.s32 	%r1, %r2022, %r282;
	mul.lo.s32 	%r2, %r1, 8448;
	sub.s32 	%r3, %r279, %r2;
	setp.lt.u32 	%p260, %r3, 8449;
	@%p260 bra 	$L__BB14_61;
	cvt.u64.u32 	%rd40, %r2;
	mov.u32 	%r4, %tid.x;
	and.b32  	%r1238, %r4, 31;
	and.b32  	%r1239, %r4, 992;
	mul.lo.s32 	%r1240, %r1239, 44;
	or.b32  	%r1241, %r1240, %r1238;
	cvt.u64.u32 	%rd41, %r1241;
	add.s64 	%rd5, %rd41, %rd40;
	add.s64 	%rd42, %rd3, %rd5;
	ld.global.u8 	%rs363, [%rd42];
	ld.global.u8 	%rs364, [%rd42+32];
	ld.global.u8 	%rs365, [%rd42+64];
	ld.global.u8 	%rs366, [%rd42+96];
	ld.global.u8 	%rs367, [%rd42+128];
	ld.global.u8 	%rs368, [%rd42+160];
	ld.global.u8 	%rs369, [%rd42+192];
	ld.global.u8 	%rs370, [%rd42+224];
	ld.global.u8 	%rs371, [%rd42+256];
	ld.global.u8 	%rs372, [%rd42+288];
	ld.global.u8 	%rs373, [%rd42+320];
	ld.global.u8 	%rs374, [%rd42+352];
	ld.global.u8 	%rs375, [%rd42+384];
	ld.global.u8 	%rs376, [%rd42+416];
	ld.global.u8 	%rs377, [%rd42+448];
	ld.global.u8 	%rs378, [%rd42+480];
	ld.global.u8 	%rs379, [%rd42+512];
	ld.global.u8 	%rs380, [%rd42+544];
	ld.global.u8 	%rs381, [%rd42+576];
	ld.global.u8 	%rs382, [%rd42+608];
	ld.global.u8 	%rs383, [%rd42+640];
	ld.global.u8 	%rs384, [%rd42+672];
	ld.global.u8 	%rs385, [%rd42+704];
	ld.global.u8 	%rs386, [%rd42+736];
	ld.global.u8 	%rs387, [%rd42+768];
	ld.global.u8 	%rs388, [%rd42+800];
	ld.global.u8 	%rs389, [%rd42+832];
	ld.global.u8 	%rs390, [%rd42+864];
	ld.global.u8 	%rs391, [%rd42+896];
	ld.global.u8 	%rs392, [%rd42+928];
	ld.global.u8 	%rs393, [%rd42+960];
	ld.global.u8 	%rs394, [%rd42+992];
	ld.global.u8 	%rs395, [%rd42+1024];
	ld.global.u8 	%rs396, [%rd42+1056];
	ld.global.u8 	%rs397, [%rd42+1088];
	ld.global.u8 	%rs398, [%rd42+1120];
	ld.global.u8 	%rs399, [%rd42+1152];
	ld.global.u8 	%rs400, [%rd42+1184];
	ld.global.u8 	%rs401, [%rd42+1216];
	ld.global.u8 	%rs402, [%rd42+1248];
	ld.global.u8 	%rs403, [%rd42+1280];
	ld.global.u8 	%rs404, [%rd42+1312];
	ld.global.u8 	%rs405, [%rd42+1344];
	ld.global.u8 	%rs406, [%rd42+1376];
	// begin inline asm
	mov.u32 %r1237, %laneid;
	// end inline asm
	shr.u32 	%r6, %r4, 5;
	mad.lo.s32 	%r1242, %r6, 1408, %r1237;
	mov.u32 	%r1243, _ZZN3cub18CUB_300001_SM_10006detail4scan16DeviceScanKernelINS2_10policy_hubIbibjN4cuda3std3__44plusIvEEE10Policy1000EN6thrust24THRUST_300001_SM_1000_NS10device_ptrIbEENSE_IiEENS0_13ScanTileStateIbLb1EEES9_NS1_10InputValueIbPbEEjbLb0EbEEvT0_T1_T2_iT3_T4_T5_E12temp_storage;
	add.s32 	%r7, %r1243, %r1242;
	st.shared.u8 	[%r7], %rs363;
	st.shared.u8 	[%r7+32], %rs364;
	st.shared.u8 	[%r7+64], %rs365;
	st.shared.u8 	[%r7+96], %rs366;
	st.shared.u8 	[%r7+128], %rs367;
	st.shared.u8 	[%r7+160], %rs368;
	st.shared.u8 	[%r7+192], %rs369;
	st.shared.u8 	[%r7+224], %rs370;
	st.shared.u8 	[%r7+256], %rs371;
	st.shared.u8 	[%r7+288], %rs372;
	st.shared.u8 	[%r7+320], %rs373;
	st.shared.u8 	[%r7+352], %rs374;
	st.shared.u8 	[%r7+384], %rs375;
	st.shared.u8 	[%r7+416], %rs376;
	st.shared.u8 	[%r7+448], %rs377;
	st.shared.u8 	[%r7+480], %rs378;
	st.shared.u8 	[%r7+512], %rs379;
	st.shared.u8 	[%r7+544], %rs380;
	st.shared.u8 	[%r7+576], %rs381;
	st.shared.u8 	[%r7+608], %rs382;
	st.shared.u8 	[%r7+640], %rs383;
	st.shared.u8 	[%r7+672], %rs384;
	st.shared.u8 	[%r7+704], %rs385;
	st.shared.u8 	[%r7+736], %rs386;
	st.shared.u8 	[%r7+768], %rs387;
	st.shared.u8 	[%r7+800], %rs388;
	st.shared.u8 	[%r7+832], %rs389;
	st.shared.u8 	[%r7+864], %rs390;
	st.shared.u8 	[%r7+896], %rs391;
	st.shared.u8 	[%r7+928], %rs392;
	st.shared.u8 	[%r7+960], %rs393;
	st.shared.u8 	[%r7+992], %rs394;
	st.shared.u8 	[%r7+1024], %rs395;
	st.shared.u8 	[%r7+1056], %rs396;
	st.shared.u8 	[%r7+1088], %rs397;
	st.shared.u8 	[%r7+1120], %rs398;
	st.shared.u8 	[%r7+1152], %rs399;
	st.shared.u8 	[%r7+1184], %rs400;
	st.shared.u8 	[%r7+1216], %rs401;
	st.shared.u8 	[%r7+1248], %rs402;
	st.shared.u8 	[%r7+1280], %rs403;
	st.shared.u8 	[%r7+1312], %rs404;
	st.shared.u8 	[%r7+1344], %rs405;
	st.shared.u8 	[%r7+1376], %rs406;
	bar.warp.sync 	-1;
	mad.lo.s32 	%r8, %r1237, 43, %r7;
	ld.shared.u32 	%r1244, [%r8];
	bfe.u32 	%r1245, %r1244, 0, 8;
	cvt.u16.u32 	%rs4, %r1245;
	bfe.u32 	%r1246, %r1244, 8, 8;
	cvt.u16.u32 	%rs5, %r1246;
	bfe.u32 	%r1247, %r1244, 16, 8;
	cvt.u16.u32 	%rs6, %r1247;
	bfe.u32 	%r1248, %r1244, 24, 8;
	cvt.u16.u32 	%rs7, %r1248;
	ld.shared.u32 	%r1249, [%r8+4];
	bfe.u32 	%r1250, %r1249, 0, 8;
	cvt.u16.u32 	%rs8, %r1250;
	bfe.u32 	%r1251, %r1249, 8, 8;
	cvt.u16.u32 	%rs9, %r1251;
	bfe.u32 	%r1252, %r1249, 16, 8;
	cvt.u16.u32 	%rs10, %r1252;
	bfe.u32 	%r1253, %r1249, 24, 8;
	cvt.u16.u32 	%rs11, %r1253;
	ld.shared.u32 	%r1254, [%r8+8];
	bfe.u32 	%r1255, %r1254, 0, 8;
	cvt.u16.u32 	%rs12, %r1255;
	bfe.u32 	%r1256, %r1254, 8, 8;
	cvt.u16.u32 	%rs13, %r1256;
	bfe.u32 	%r1257, %r1254, 16, 8;
	cvt.u16.u32 	%rs14, %r1257;
	bfe.u32 	%r1258, %r1254, 24, 8;
	cvt.u16.u32 	%rs15, %r1258;
	ld.shared.u32 	%r1259, [%r8+12];
	bfe.u32 	%r1260, %r1259, 0, 8;
	cvt.u16.u32 	%rs16, %r1260;
	bfe.u32 	%r1261, %r1259, 8, 8;
	cvt.u16.u32 	%rs17, %r1261;
	bfe.u32 	%r1262, %r1259, 16, 8;
	cvt.u16.u32 	%rs18, %r1262;
	bfe.u32 	%r1263, %r1259, 24, 8;
	cvt.u16.u32 	%rs19, %r1263;
	ld.shared.u32 	%r1264, [%r8+16];
	bfe.u32 	%r1265, %r1264, 0, 8;
	cvt.u16.u32 	%rs20, %r1265;
	bfe.u32 	%r1266, %r1264, 8, 8;
	cvt.u16.u32 	%rs21, %r1266;
	bfe.u32 	%r1267, %r1264, 16, 8;
	cvt.u16.u32 	%rs22, %r1267;
	bfe.u32 	%r1268, %r1264, 24, 8;
	cvt.u16.u32 	%rs23, %r1268;
	ld.shared.u32 	%r1269, [%r8+20];
	bfe.u32 	%r1270, %r1269, 0, 8;
	cvt.u16.u32 	%rs24, %r1270;
	bfe.u32 	%r1271, %r1269, 8, 8;
	cvt.u16.u32 	%rs25, %r1271;
	bfe.u32 	%r1272, %r1269, 16, 8;
	cvt.u16.u32 	%rs26, %r1272;
	bfe.u32 	%r1273, %r1269, 24, 8;
	cvt.u16.u32 	%rs27, %r1273;
	ld.shared.u32 	%r1274, [%r8+24];
	bfe.u32 	%r1275, %r1274, 0, 8;
	cvt.u16.u32 	%rs28, %r1275;
	bfe.u32 	%r1276, %r1274, 8, 8;
	cvt.u16.u32 	%rs29, %r1276;
	bfe.u32 	%r1277, %r1274, 16, 8;
	cvt.u16.u32 	%rs30, %r1277;
	bfe.u32 	%r1278, %r1274, 24, 8;
	cvt.u16.u32 	%rs31, %r1278;
	ld.shared.u32 	%r1279, [%r8+28];
	bfe.u32 	%r1280, %r1279, 0, 8;
	cvt.u16.u32 	%rs32, %r1280;
	bfe.u32 	%r1281, %r1279, 8, 8;
	cvt.u16.u32 	%rs33, %r1281;
	bfe.u32 	%r1282, %r1279, 16, 8;
	cvt.u16.u32 	%rs34, %r1282;
	bfe.u32 	%r1283, %r1279, 24, 8;
	cvt.u16.u32 	%rs35, %r1283;
	ld.shared.u32 	%r1284, [%r8+32];
	bfe.u32 	%r1285, %r1284, 0, 8;
	cvt.u16.u32 	%rs36, %r1285;
	bfe.u32 	%r1286, %r1284, 8, 8;
	cvt.u16.u32 	%rs37, %r1286;
	bfe.u32 	%r1287, %r1284, 16, 8;
	cvt.u16.u32 	%rs38, %r1287;
	bfe.u32 	%r1288, %r1284, 24, 8;
	cvt.u16.u32 	%rs39, %r1288;
	ld.shared.u32 	%r1289, [%r8+36];
	bfe.u32 	%r1290, %r1289, 0, 8;
	cvt.u16.u32 	%rs40, %r1290;
	bfe.u32 	%r1291, %r1289, 8, 8;
	cvt.u16.u32 	%rs41, %r1291;
	bfe.u32 	%r1292, %r1289, 16, 8;
	cvt.u16.u32 	%rs42, %r1292;
	bfe.u32 	%r1293, %r1289, 24, 8;
	cvt.u16.u32 	%rs43, %r1293;
	ld.shared.u32 	%r1294, [%r8+40];
	bfe.u32 	%r1295, %r1294, 0, 8;
	cvt.u16.u32 	%rs44, %r1295;
	bfe.u32 	%r1296, %r1294, 8, 8;
	cvt.u16.u32 	%rs45, %r1296;
	bfe.u32 	%r1297, %r1294, 16, 8;
	cvt.u16.u32 	%rs46, %r1297;
	bfe.u32 	%r1298, %r1294, 24, 8;
	cvt.u16.u32 	%rs47, %r1298;
	bar.sync 	0;
	setp.ne.s32 	%p447, %r1, 0;
	@%p447 bra 	$L__BB14_9;
	cvt.u32.u16 	%r1688, %rs4;
	cvt.s32.s8 	%r9, %r1688;
	cvt.u32.u16 	%r1689, %rs5;
	cvt.s32.s8 	%r10, %r1689;
	cvt.u32.u16 	%r1690, %rs6;
	cvt.s32.s8 	%r11, %r1690;
	cvt.u32.u16 	%r1691, %rs7;
	cvt.s32.s8 	%r12, %r1691;
	cvt.u32.u16 	%r1692, %rs8;
	cvt.s32.s8 	%r13, %r1692;
	cvt.u32.u16 	%r1693, %rs9;
	cvt.s32.s8 	%r14, %r1693;
	cvt.u32.u16 	%r1694, %rs10;
	cvt.s32.s8 	%r15, %r1694;
	cvt.u32.u16 	%r1695, %rs11;
	cvt.s32.s8 	%r16, %r1695;
	cvt.u32.u16 	%r1696, %rs12;
	cvt.s32.s8 	%r17, %r1696;
	cvt.u32.u16 	%r1697, %rs13;
	cvt.s32.s8 	%r18, %r1697;
	cvt.u32.u16 	%r1698, %rs14;
	cvt.s32.s8 	%r19, %r1698;
	cvt.u32.u16 	%r1699, %rs15;
	cvt.s32.s8 	%r20, %r1699;
	cvt.u32.u16 	%r1700, %rs16;
	cvt.s32.s8 	%r21, %r1700;
	cvt.u32.u16 	%r1701, %rs17;
	cvt.s32.s8 	%r22, %r1701;
	cvt.u32.u16 	%r1702, %rs18;
	cvt.s32.s8 	%r23, %r1702;
	cvt.u32.u16 	%r1703, %rs19;
	cvt.s32.s8 	%r24, %r1703;
	cvt.u32.u16 	%r1704, %rs20;
	cvt.s32.s8 	%r25, %r1704;
	cvt.u32.u16 	%r1705, %rs21;
	cvt.s32.s8 	%r26, %r1705;
	cvt.u32.u16 	%r1706, %rs22;
	cvt.s32.s8 	%r27, %r1706;
	cvt.u32.u16 	%r1707, %rs23;
	cvt.s32.s8 	%r28, %r1707;
	cvt.u32.u16 	%r1708, %rs24;
	cvt.s32.s8 	%r29, %r1708;
	cvt.u32.u16 	%r1709, %rs25;
	cvt.s32.s8 	%r30, %r1709;
	cvt.u32.u16 	%r1710, %rs26;
	cvt.s32.s8 	%r31, %r1710;
	cvt.u32.u16 	%r1711, %rs27;
	cvt.s32.s8 	%r32, %r1711;
	cvt.u32.u16 	%r1712, %rs28;
	cvt.s32.s8 	%r33, %r1712;
	cvt.u32.u16 	%r1713, %rs29;
	cvt.s32.s8 	%r34, %r1713;
	cvt.u32.u16 	%r1714, %rs30;
	cvt.s32.s8 	%r35, %r1714;
	cvt.u32.u16 	%r1715, %rs31;
	cvt.s32.s8 	%r36, %r1715;
	cvt.u32.u16 	%r1716, %rs32;
	cvt.s32.s8 	%r37, %r1716;
	cvt.u32.u16 	%r1717, %rs33;
	cvt.s32.s8 	%r38, %r1717;
	cvt.u32.u16 	%r1718, %rs34;
	cvt.s32.s8 	%r39, %r1718;
	cvt.u32.u16 	%r1719, %rs35;
	cvt.s32.s8 	%r40, %r1719;
	cvt.u32.u16 	%r1720, %rs36;
	cvt.s32.s8 	%r41, %r1720;
	cvt.u32.u16 	%r1721, %rs37;
	cvt.s32.s8 	%r42, %r1721;
	cvt.u32.u16 	%r1722, %rs38;
	cvt.s32.s8 	%r43, %r1722;
	cvt.u32.u16 	%r1723, %rs39;
	cvt.s32.s8 	%r44, %r1723;
	cvt.u32.u16 	%r1724, %rs40;
	cvt.s32.s8 	%r45, %r1724;
	cvt.u32.u16 	%r1725, %rs41;
	cvt.s32.s8 	%r46, %r1725;
	cvt.u32.u16 	%r1726, %rs42;
	cvt.s32.s8 	%r47, %r1726;
	cvt.u32.u16 	%r1727, %rs43;
	cvt.s32.s8 	%r48, %r1727;
	cvt.u32.u16 	%r1728, %rs44;
	cvt.s32.s8 	%r49, %r1728;
	cvt.u32.u16 	%r1729, %rs45;
	cvt.s32.s8 	%r50, %r1729;
	cvt.u32.u16 	%r1730, %rs46;
	cvt.s32.s8 	%r51, %r1730;
	cvt.u32.u16 	%r1731, %rs47;
	cvt.s32.s8 	%r1732, %r1731;
	add.s32 	%r1733, %r10, %r9;
	add.s32 	%r1734, %r12, %r11;
	add.s32 	%r1735, %r14, %r13;
	add.s32 	%r1736, %r16, %r15;
	add.s32 	%r1737, %r18, %r17;
	add.s32 	%r1738, %r20, %r19;
	add.s32 	%r1739, %r22, %r21;
	add.s32 	%r1740, %r24, %r23;
	add.s32 	%r1741, %r26, %r25;
	add.s32 	%r1742, %r28, %r27;
	add.s32 	%r1743, %r30, %r29;
	add.s32 	%r1744, %r32, %r31;
	add.s32 	%r1745, %r34, %r33;
	add.s32 	%r1746, %r36, %r35;
	add.s32 	%r1747, %r38, %r37;
	add.s32 	%r1748, %r40, %r39;
	add.s32 	%r1749, %r42, %r41;
	add.s32 	%r1750, %r44, %r43;
	add.s32 	%r1751, %r46, %r45;
	add.s32 	%r1752, %r48, %r47;
	add.s32 	%r1753, %r50, %r49;
	add.s32 	%r1754, %r1732, %r51;
	add.s32 	%r1755, %r1734, %r1733;
	add.s32 	%r1756, %r1736, %r1735;
	add.s32 	%r1757, %r1738, %r1737;
	add.s32 	%r1758, %r1740, %r1739;
	add.s32 	%r1759, %r1742, %r1741;
	add.s32 	%r1760, %r1744, %r1743;
	add.s32 	%r1761, %r1746, %r1745;
	add.s32 	%r1762, %r1748, %r1747;
	add.s32 	%r1763, %r1750, %r1749;
	add.s32 	%r1764, %r1752, %r1751;
	add.s32 	%r1765, %r1754, %r1753;
	add.s32 	%r1766, %r1756, %r1755;
	add.s32 	%r1767, %r1758, %r1757;
	add.s32 	%r1768, %r1760, %r1759;
	add.s32 	%r1769, %r1762, %r1761;
	add.s32 	%r1770, %r1764, %r1763;
	add.s32 	%r1771, %r1767, %r1766;
	add.s32 	%r1772, %r1769, %r1768;
	add.s32 	%r1773, %r1765, %r1770;
	add.s32 	%r1774, %r1772, %r1771;
	neg.s32 	%r1775, %r1774;
	setp.ne.s32 	%p518, %r1773, %r1775;
	selp.u16 	%rs48, 1, 0, %p518;
	selp.s32 	%r1776, -1, 0, %p518;
	selp.u32 	%r1664, 1, 0, %p518;
	mov.b32 	%r1665, 1;
	mov.b32 	%r1686, 0;
	mov.b32 	%r1687, -1;
	// begin inline asm
	shfl.sync.up.b32 %r1663, %r1664, %r1665, %r1686, %r1687;
	// end inline asm
	cvt.s32.s8 	%r1777, %r1663;
	setp.ne.s32 	%p519, %r1777, %r1776;
	selp.u16 	%rs437, 1, 0, %p519;
	setp.lt.s32 	%p520, %r1237, 1;
	selp.b16 	%rs438, %rs48, %rs437, %p520;
	cvt.u32.u16 	%r1669, %rs438;
	mov.b32 	%r1670, 2;
	// begin inline asm
	shfl.sync.up.b32 %r1668, %r1669, %r1670, %r1686, %r1687;
	// end inline asm
	cvt.s32.s8 	%r1778, %r1668;
	neg.s32 	%r1779, %r1669;
	setp.ne.s32 	%p521, %r1778, %r1779;
	selp.u16 	%rs439, 1, 0, %p521;
	setp.lt.s32 	%p522, %r1237, 2;
	selp.b16 	%rs440, %rs438, %rs439, %p522;
	cvt.u32.u16 	%r1674, %rs440;
	mov.b32 	%r1675, 4;
	// begin inline asm
	shfl.sync.up.b32 %r1673, %r1674, %r1675, %r1686, %r1687;
	// end inline asm
	cvt.s32.s8 	%r1780, %r1673;
	neg.s32 	%r1781, %r1674;
	setp.ne.s32 	%p523, %r1780, %r1781;
	selp.u16 	%rs441, 1, 0, %p523;
	setp.lt.s32 	%p524, %r1237, 4;
	selp.b16 	%rs442, %rs440, %rs441, %p524;
	cvt.u32.u16 	%r1679, %rs442;
	mov.b32 	%r1680, 8;
	// begin inline asm
	shfl.sync.up.b32 %r1678, %r1679, %r1680, %r1686, %r1687;
	// end inline asm
	cvt.s32.s8 	%r1782, %r1678;
	neg.s32 	%r1783, %r1679;
	setp.ne.s32 	%p525, %r1782, %r1783;
	selp.u16 	%rs443, 1, 0, %p525;
	setp.lt.s32 	%p526, %r1237, 8;
	selp.b16 	%rs49, %rs442, %rs443, %p526;
	cvt.u32.u16 	%r1684, %rs49;
	mov.b32 	%r1685, 16;
	// begin inline asm
	shfl.sync.up.b32 %r1683, %r1684, %r1685, %r1686, %r1687;
	// end inline asm
	cvt.s32.s8 	%r1784, %r1683;
	neg.s32 	%r1785, %r1684;
	setp.ne.s32 	%p527, %r1784, %r1785;
	selp.u16 	%rs50, 1, 0, %p527;
	setp.ne.s32 	%p528, %r1237, 31;
	@%p528 bra 	$L__BB14_7;
	add.s32 	%r1787, %r1243, %r6;
	st.shared.u8 	[%r1787+16], %rs50;
$L__BB14_7:
	setp.lt.s32 	%p529, %r1237, 16;
	selp.b16 	%rs444, %rs49, %rs50, %p529;
	setp.ne.s16 	%p530, %rs444, %rs48;
	bar.sync 	0;
	ld.shared.v2.b32 	{%r1788, %r1789}, [_ZZN3cub18CUB_300001_SM_10006detail4scan16DeviceScanKernelINS2_10policy_hubIbibjN4cuda3std3__44plusIvEEE10Policy1000EN6thrust24THRUST_300001_SM_1000_NS10device_ptrIbEENSE_IiEENS0_13ScanTileStateIbLb1EEES9_NS1_10InputValueIbPbEEjbLb0EbEEvT0_T1_T2_iT3_T4_T5_E12temp_storage+16];
	mov.b64 	%rd56, {%r1790, %r1789};
	bfe.u32 	%r1791, %r1788, 0, 8;
	cvt.u16.u32 	%rs445, %r1791;
	bfe.s32 	%r1792, %r1788, 0, 8;
	bfe.s32 	%r1793, %r1788, 8, 8;
	neg.s32 	%r1794, %r1793;
	setp.ne.s32 	%p531, %r1792, %r1794;
	setp.eq.s32 	%p532, %r6, 2;
	selp.u16 	%rs446, 1, 0, %p531;
	selp.b16 	%rs447, %rs446, %rs445, %p532;
	selp.u32 	%r1795, 1, 0, %p531;
	bfe.s32 	%r1796, %r1788, 16, 8;
	neg.s32 	%r1797, %r1796;
	setp.ne.s32 	%p533, %r1795, %r1797;
	setp.eq.s32 	%p534, %r6, 3;
	selp.u16 	%rs448, 1, 0, %p533;
	selp.b16 	%rs449, %rs448, %rs447, %p534;
	selp.u32 	%r1798, 1, 0, %p533;
	bfe.s32 	%r1799, %r1788, 24, 8;
	neg.s32 	%r1800, %r1799;
	setp.ne.s32 	%p535, %r1798, %r1800;
	setp.eq.s32 	%p536, %r6, 4;
	selp.u16 	%rs450, 1, 0, %p535;
	selp.b16 	%rs451, %rs450, %rs449, %p536;
	selp.u32 	%r1801, 1, 0, %p535;
	bfe.s32 	%r1802, %r1789, 0, 8;
	neg.s32 	%r1803, %r1802;
	setp.ne.s32 	%p537, %r1801, %r1803;
	setp.eq.s32 	%p538, %r6, 5;
	selp.u16 	%rs452, 1, 0, %p537;
	selp.b16 	%rs453, %rs452, %rs451, %p538;
	shr.u64 	%rd57, %rd56, 40;
	cvt.u32.u64 	%r1804, %rd57;
	selp.u32 	%r1805, 1, 0, %p537;
	cvt.s32.s8 	%r1806, %r1804;
	neg.s32 	%r1807, %r1806;
	setp.ne.s32 	%p539, %r1805, %r1807;
	cvt.u32.u16 	%r1808, %rs462;
	cvt.s32.s8 	%r1809, %r1808;
	cvt.u32.u16 	%r1810, %rs453;
	cvt.s32.s8 	%r1811, %r1810;
	neg.s32 	%r1812, %r1811;
	setp.ne.s32 	%p540, %r1809, %r1812;
	selp.u16 	%rs454, 1, 0, %p540;
	setp.lt.u32 	%p541, %r4, 32;
	selp.b16 	%rs455, %rs462, %rs454, %p541;
	and.b16  	%rs456, %rs455, 255;
	selp.s16 	%rs457, -1, 0, %p530;
	and.b16  	%rs458, %rs457, 255;
	setp.ne.s16 	%p542, %rs456, %rs458;
	selp.u16 	%rs459, 1, 0, %p542;
	setp.eq.s32 	%p543, %r1237, 0;
	selp.b16 	%rs475, %rs455, %rs459, %p543;
	cvt.u32.u16 	%r1813, %rs475;
	cvt.s32.s8 	%r1814, %r1813;
	neg.s32 	%r1815, %r9;
	setp.ne.s32 	%p588, %r1814, %r1815;
	selp.u32 	%r1816, 1, 0, %p588;
	neg.s32 	%r1817, %r10;
	setp.ne.s32 	%p587, %r1816, %r1817;
	selp.u32 	%r1818, 1, 0, %p587;
	neg.s32 	%r1819, %r11;
	setp.ne.s32 	%p586, %r1818, %r1819;
	selp.u32 	%r1820, 1, 0, %p586;
	neg.s32 	%r1821, %r12;
	setp.ne.s32 	%p585, %r1820, %r1821;
	selp.u32 	%r1822, 1, 0, %p585;
	neg.s32 	%r1823, %r13;
	setp.ne.s32 	%p584, %r1822, %r1823;
	selp.u32 	%r1824, 1, 0, %p584;
	neg.s32 	%r1825, %r14;
	setp.ne.s32 	%p583, %r1824, %r1825;
	selp.u32 	%r1826, 1, 0, %p583;
	neg.s32 	%r1827, %r15;
	setp.ne.s32 	%p582, %r1826, %r1827;
	selp.u32 	%r1828, 1, 0, %p582;
	neg.s32 	%r1829, %r16;
	setp.ne.s32 	%p581, %r1828, %r1829;
	selp.u32 	%r1830, 1, 0, %p581;
	neg.s32 	%r1831, %r17;
	setp.ne.s32 	%p580, %r1830, %r1831;
	selp.u32 	%r1832, 1, 0, %p580;
	neg.s32 	%r1833, %r18;
	setp.ne.s32 	%p579, %r1832, %r1833;
	selp.u32 	%r1834, 1, 0, %p579;
	neg.s32 	%r1835, %r19;
	setp.ne.s32 	%p578, %r1834, %r1835;
	selp.u32 	%r1836, 1, 0, %p578;
	neg.s32 	%r1837, %r20;
	setp.ne.s32 	%p577, %r1836, %r1837;
	selp.u32 	%r1838, 1, 0, %p577;
	neg.s32 	%r1839, %r21;
	setp.ne.s32 	%p576, %r1838, %r1839;
	selp.u32 	%r1840, 1, 0, %p576;
	neg.s32 	%r1841, %r22;
	setp.ne.s32 	%p575, %r1840, %r1841;
	selp.u32 	%r1842, 1, 0, %p575;
	neg.s32 	%r1843, %r23;
	setp.ne.s32 	%p574, %r1842, %r1843;
	selp.u32 	%r1844, 1, 0, %p574;
	neg.s32 	%r1845, %r24;
	setp.ne.s32 	%p573, %r1844, %r1845;
	selp.u32 	%r1846, 1, 0, %p573;
	neg.s32 	%r1847, %r25;
	setp.ne.s32 	%p572, %r1846, %r1847;
	selp.u32 	%r1848, 1, 0, %p572;
	neg.s32 	%r1849, %r26;
	setp.ne.s32 	%p571, %r1848, %r1849;
	selp.u32 	%r1850, 1, 0, %p571;
	neg.s32 	%r1851, %r27;
	setp.ne.s32 	%p570, %r1850, %r1851;
	selp.u32 	%r1852, 1, 0, %p570;
	neg.s32 	%r1853, %r28;
	setp.ne.s32 	%p569, %r1852, %r1853;
	selp.u32 	%r1854, 1, 0, %p569;
	neg.s32 	%r1855, %r29;
	setp.ne.s32 	%p568, %r1854, %r1855;
	selp.u32 	%r1856, 1, 0, %p568;
	neg.s32 	%r1857, %r30;
	setp.ne.s32 	%p567, %r1856, %r1857;
	selp.u32 	%r1858, 1, 0, %p567;
	neg.s32 	%r1859, %r31;
	setp.ne.s32 	%p566, %r1858, %r1859;
	selp.u32 	%r1860, 1, 0, %p566;
	neg.s32 	%r1861, %r32;
	setp.ne.s32 	%p565, %r1860, %r1861;
	selp.u32 	%r1862, 1, 0, %p565;
	neg.s32 	%r1863, %r33;
	setp.ne.s32 	%p564, %r1862, %r1863;
	selp.u32 	%r1864, 1, 0, %p564;
	neg.s32 	%r1865, %r34;
	setp.ne.s32 	%p563, %r1864, %r1865;
	selp.u32 	%r1866, 1, 0, %p563;
	neg.s32 	%r1867, %r35;
	setp.ne.s32 	%p562, %r1866, %r1867;
	selp.u32 	%r1868, 1, 0, %p562;
	neg.s32 	%r1869, %r36;
	setp.ne.s32 	%p561, %r1868, %r1869;
	selp.u32 	%r1870, 1, 0, %p561;
	neg.s32 	%r1871, %r37;
	setp.ne.s32 	%p560, %r1870, %r1871;
	selp.u32 	%r1872, 1, 0, %p560;
	neg.s32 	%r1873, %r38;
	setp.ne.s32 	%p559, %r1872, %r1873;
	selp.u32 	%r1874, 1, 0, %p559;
	neg.s32 	%r1875, %r39;
	setp.ne.s32 	%p558, %r1874, %r1875;
	selp.u32 	%r1876, 1, 0, %p558;
	neg.s32 	%r1877, %r40;
	setp.ne.s32 	%p557, %r1876, %r1877;
	selp.u32 	%r1878, 1, 0, %p557;
	neg.s32 	%r1879, %r41;
	setp.ne.s32 	%p556, %r1878, %r1879;
	selp.u32 	%r1880, 1, 0, %p556;
	neg.s32 	%r1881, %r42;
	setp.ne.s32 	%p555, %r1880, %r1881;
	selp.u32 	%r1882, 1, 0, %p555;
	neg.s32 	%r1883, %r43;
	setp.ne.s32 	%p554, %r1882, %r1883;
	selp.u32 	%r1884, 1, 0, %p554;
	neg.s32 	%r1885, %r44;
	setp.ne.s32 	%p553, %r1884, %r1885;
	selp.u32 	%r1886, 1, 0, %p553;
	neg.s32 	%r1887, %r45;
	setp.ne.s32 	%p552, %r1886, %r1887;
	selp.u32 	%r1888, 1, 0, %p552;
	neg.s32 	%r1889, %r46;
	setp.ne.s32 	%p551, %r1888, %r1889;
	selp.u32 	%r1890, 1, 0, %p551;
	neg.s32 	%r1891, %r47;
	setp.ne.s32 	%p550, %r1890, %r1891;
	selp.u32 	%r1892, 1, 0, %p550;
	neg.s32 	%r1893, %r48;
	setp.ne.s32 	%p549, %r1892, %r1893;
	selp.u32 	%r1894, 1, 0, %p549;
	neg.s32 	%r1895, %r49;
	setp.ne.s32 	%p548, %r1894, %r1895;
	selp.u32 	%r1896, 1, 0, %p548;
	neg.s32 	%r1897, %r50;
	setp.ne.s32 	%p547, %r1896, %r1897;
	selp.u32 	%r1898, 1, 0, %p547;
	neg.s32 	%r1899, %r51;
	setp.ne.s32 	%p546, %r1898, %r1899;
	selp.s16 	%rs52, -1, 0, %p539;
	setp.ne.s32 	%p544, %r4, 0;
	@%p544 bra 	$L__BB14_60;
	and.b16  	%rs460, %rs52, 255;
	and.b16  	%rs461, %rs462, 255;
	setp.eq.s16 	%p545, %rs461, %rs460;
	add.s64 	%rd58, %rd18, 128;
	selp.b32 	%r1900, 101, 357, %p545;
	// begin inline asm
	st.relaxed.gpu.u32 [%rd58], %r1900;
	// end inline asm
	bra.uni 	$L__BB14_60;
$L__BB14_9:
	cvt.u32.u16 	%r1324, %rs4;
	cvt.s32.s8 	%r52, %r1324;
	cvt.u32.u16 	%r1325, %rs5;
	cvt.s32.s8 	%r53, %r1325;
	cvt.u32.u16 	%r1326, %rs6;
	cvt.s32.s8 	%r54, %r1326;
	cvt.u32.u16 	%r1327, %rs7;
	cvt.s32.s8 	%r55, %r1327;
	cvt.u32.u16 	%r1328, %rs8;
	cvt.s32.s8 	%r56, %r1328;
	cvt.u32.u16 	%r1329, %rs9;
	cvt.s32.s8 	%r57, %r1329;
	cvt.u32.u16 	%r1330, %rs10;
	cvt.s32.s8 	%r58, %r1330;
	cvt.u32.u16 	%r1331, %rs11;
	cvt.s32.s8 	%r59, %r1331;
	cvt.u32.u16 	%r1332, %rs12;
	cvt.s32.s8 	%r60, %r1332;
	cvt.u32.u16 	%r1333, %rs13;
	cvt.s32.s8 	%r61, %r1333;
	cvt.u32.u16 	%r1334, %rs14;
	cvt.s32.s8 	%r62, %r1334;
	cvt.u32.u16 	%r1335, %rs15;
	cvt.s32.s8 	%r63, %r1335;
	cvt.u32.u16 	%r1336, %rs16;
	cvt.s32.s8 	%r64, %r1336;
	cvt.u32.u16 	%r1337, %rs17;
	cvt.s32.s8 	%r65, %r1337;
	cvt.u32.u16 	%r1338, %rs18;
	cvt.s32.s8 	%r66, %r1338;
	cvt.u32.u16 	%r1339, %rs19;
	cvt.s32.s8 	%r67, %r1339;
	cvt.u32.u16 	%r1340, %rs20;
	cvt.s32.s8 	%r68, %r1340;
	cvt.u32.u16 	%r1341, %rs21;
	cvt.s32.s8 	%r69, %r1341;
	cvt.u32.u16 	%r1342, %rs22;
	cvt.s32.s8 	%r70, %r1342;
	cvt.u32.u16 	%r1343, %rs23;
	cvt.s32.s8 	%r71, %r1343;
	cvt.u32.u16 	%r1344, %rs24;
	cvt.s32.s8 	%r72, %r1344;
	cvt.u32.u16 	%r1345, %rs25;
	cvt.s32.s8 	%r73, %r1345;
	cvt.u32.u16 	%r1346, %rs26;
	cvt.s32.s8 	%r74, %r1346;
	cvt.u32.u16 	%r1347, %rs27;
	cvt.s32.s8 	%r75, %r1347;
	cvt.u32.u16 	%r1348, %rs28;
	cvt.s32.s8 	%r76, %r1348;
	cvt.u32.u16 	%r1349, %rs29;
	cvt.s32.s8 	%r77, %r1349;
	cvt.u32.u16 	%r1350, %rs30;
	cvt.s32.s8 	%r78, %r1350;
	cvt.u32.u16 	%r1351, %rs31;
	cvt.s32.s8 	%r79, %r1351;
	cvt.u32.u16 	%r1352, %rs32;
	cvt.s32.s8 	%r80, %r1352;
	cvt.u32.u16 	%r1353, %rs33;
	cvt.s32.s8 	%r81, %r1353;
	cvt.u32.u16 	%r1354, %rs34;
	cvt.s32.s8 	%r82, %r1354;
	cvt.u32.u16 	%r1355, %rs35;
	cvt.s32.s8 	%r83, %r1355;
	cvt.u32.u16 	%r1356, %rs36;
	cvt.s32.s8 	%r84, %r1356;
	cvt.u32.u16 	%r1357, %rs37;
	cvt.s32.s8 	%r85, %r1357;
	cvt.u32.u16 	%r1358, %rs38;
	cvt.s32.s8 	%r86, %r1358;
	cvt.u32.u16 	%r1359, %rs39;
	cvt.s32.s8 	%r87, %r1359;
	cvt.u32.u16 	%r1360, %rs40;
	cvt.s32.s8 	%r88, %r1360;
	cvt.u32.u16 	%r1361, %rs41;
	cvt.s32.s8 	%r89, %r1361;
	cvt.u32.u16 	%r1362, %rs42;
	cvt.s32.s8 	%r90, %r1362;
	cvt.u32.u16 	%r1363, %rs43;
	cvt.s32.s8 	%r91, %r1363;
	cvt.u32.u16 	%r1364, %rs44;
	cvt.s32.s8 	%r92, %r1364;
	cvt.u32.u16 	%r1365, %rs45;
	cvt.s32.s8 	%r93, %r1365;
	cvt.u32.u16 	%r1366, %rs46;
	cvt.s32.s8 	%r94, %r1366;
	cvt.u32.u16 	%r1367, %rs47;
	cvt.s32.s8 	%r1368, %r1367;
	add.s32 	%r1369, %r53, %r52;
	add.s32 	%r1370, %r55, %r54;
	add.s32 	%r1371, %r57, %r56;
	add.s32 	%r1372, %r59, %r58;
	add.s32 	%r1373, %r61, %r60;
	add.s32 	%r1374, %r63, %r62;
	add.s32 	%r1375, %r65, %r64;
	add.s32 	%r1376, %r67, %r66;
	add.s32 	%r1377, %r69, %r68;
	add.s32 	%r1378, %r71, %r70;
	add.s32 	%r1379, %r73, %r72;
	add.s32 	%r1380, %r75, %r74;
	add.s32 	%r1381, %r77, %r76;
	add.s32 	%r1382, %r79, %r78;
	add.s32 	%r1383, %r81, %r80;
	add.s32 	%r1384, %r83, %r82;
	add.s32 	%r1385, %r85, %r84;
	add.s32 	%r1386, %r87, %r86;
	add.s32 	%r1387, %r89, %r88;
	add.s32 	%r1388, %r91, %r90;
	add.s32 	%r1389, %r93, %r92;
	add.s32 	%r1390, %r1368, %r94;
	add.s32 	%r1391, %r1370, %r1369;
	add.s32 	%r1392, %r1372, %r1371;
	add.s32 	%r1393, %r1374, %r1373;
	add.s32 	%r1394, %r1376, %r1375;
	add.s32 	%r1395, %r1378, %r1377;
	add.s32 	%r1396, %r1380, %r1379;
	add.s32 	%r1397, %r1382, %r1381;
	add.s32 	%r1398, %r1384, %r1383;
	add.s32 	%r1399, %r1386, %r1385;
	add.s32 	%r1400, %r1388, %r1387;
	add.s32 	%r1401, %r1390, %r1389;
	add.s32 	%r1402, %r1392, %r1391;
	add.s32 	%r1403, %r1394, %r1393;
	add.s32 	%r1404, %r1396, %r1395;
	add.s32 	%r1405, %r1398, %r1397;
	add.s32 	%r1406, %r1400, %r1399;
	add.s32 	%r1407, %r1403, %r1402;
	add.s32 	%r1408, %r1405, %r1404;
	add.s32 	%r1409, %r1401, %r1406;
	add.s32 	%r1410, %r1408, %r1407;
	neg.s32 	%r1411, %r1410;
	setp.ne.s32 	%p448, %r1409, %r1411;
	selp.u16 	%rs53, 1, 0, %p448;
	selp.s32 	%r1412, -1, 0, %p448;
	selp.u32 	%r1300, 1, 0, %p448;
	mov.b32 	%r1301, 1;
	mov.b32 	%r1322, 0;
	mov.b32 	%r1323, -1;
	// begin inline asm
	shfl.sync.up.b32 %r1299, %r1300, %r1301, %r1322, %r1323;
	// end inline asm
	cvt.s32.s8 	%r1413, %r1299;
	setp.ne.s32 	%p449, %r1413, %r1412;
	selp.u16 	%rs407, 1, 0, %p449;
	setp.lt.s32 	%p450, %r1237, 1;
	selp.b16 	%rs408, %rs53, %rs407, %p450;
	cvt.u32.u16 	%r1305, %rs408;
	mov.b32 	%r1306, 2;
	// begin inline asm
	shfl.sync.up.b32 %r1304, %r1305, %r1306, %r1322, %r1323;
	// end inline asm
	cvt.s32.s8 	%r1414, %r1304;
	neg.s32 	%r1415, %r1305;
	setp.ne.s32 	%p451, %r1414, %r1415;
	selp.u16 	%rs409, 1, 0, %p451;
	setp.lt.s32 	%p452, %r1237, 2;
	selp.b16 	%rs410, %rs408, %rs409, %p452;
	cvt.u32.u16 	%r1310, %rs410;
	mov.b32 	%r1311, 4;
	// begin inline asm
	shfl.sync.up.b32 %r1309, %r1310, %r1311, %r1322, %r1323;
	// end inline asm
	cvt.s32.s8 	%r1416, %r1309;
	neg.s32 	%r1417, %r1310;
	setp.ne.s32 	%p453, %r1416, %r1417;
	selp.u16 	%rs411, 1, 0, %p453;
	setp.lt.s32 	%p454, %r1237, 4;
	selp.b16 	%rs412, %rs410, %rs411, %p454;
	cvt.u32.u16 	%r1315, %rs412;
	mov.b32 	%r1316, 8;
	// begin inline asm
	shfl.sync.up.b32 %r1314, %r1315, %r1316, %r1322, %r1323;
	// end inline asm
	cvt.s32.s8 	%r1418, %r1314;
	neg.s32 	%r1419, %r1315;
	setp.ne.s32 	%p455, %r1418, %r1419;
	selp.u16 	%rs413, 1, 0, %p455;
	setp.lt.s32 	%p456, %r1237, 8;
	selp.b16 	%rs414, %rs412, %rs413, %p456;
	cvt.u32.u16 	%r1320, %rs414;
	mov.b32 	%r1321, 16;
	// begin inline asm
	shfl.sync.up.b32 %r1319, %r1320, %r1321, %r1322, %r1323;
	// end inline asm
	cvt.s32.s8 	%r1420, %r1319;
	neg.s32 	%r1421, %r1320;
	setp.ne.s32 	%p457, %r1420, %r1421;
	selp.u16 	%rs54, 1, 0, %p457;
	setp.lt.s32 	%p458, %r1237, 16;
	selp.b16 	%rs55, %rs414, %rs54, %p458;
	setp.ne.s32 	%p459, %r1237, 31;
	@%p459 bra 	$L__BB14_11;
	add.s32 	%r1423, %r1243, %r6;
	st.shared.u8 	[%r1423+16], %rs54;
$L__BB14_11:
	bar.sync 	0;
	ld.shared.v2.b32 	{%r1424, %r1425}, [_ZZN3cub18CUB_300001_SM_10006detail4scan16DeviceScanKernelINS2_10policy_hubIbibjN4cuda3std3__44plusIvEEE10Policy1000EN6thrust24THRUST_300001_SM_1000_NS10device_ptrIbEENSE_IiEENS0_13ScanTileStateIbLb1EEES9_NS1_10InputValueIbPbEEjbLb0EbEEvT0_T1_T2_iT3_T4_T5_E12temp_storage+16];
	mov.b64 	%rd43, {%r1426, %r1425};
	bfe.u32 	%r1427, %r1424, 0, 8;
	cvt.u16.u32 	%rs415, %r1427;
	bfe.s32 	%r1428, %r1424, 0, 8;
	bfe.s32 	%r1429, %r1424, 8, 8;
	neg.s32 	%r1430, %r1429;
	setp.ne.s32 	%p460, %r1428, %r1430;
	setp.eq.s32 	%p461, %r6, 2;
	selp.u16 	%rs416, 1, 0, %p460;
	selp.b16 	%rs417, %rs416, %rs415, %p461;
	selp.u32 	%r1431, 1, 0, %p460;
	bfe.s32 	%r1432, %r1424, 16, 8;
	neg.s32 	%r1433, %r1432;
	setp.ne.s32 	%p462, %r1431, %r1433;
	setp.eq.s32 	%p463, %r6, 3;
	selp.u16 	%rs418, 1, 0, %p462;
	selp.b16 	%rs419, %rs418, %rs417, %p463;
	selp.u32 	%r1434, 1, 0, %p462;
	bfe.s32 	%r1435, %r1424, 24, 8;
	neg.s32 	%r1436, %r1435;
	setp.ne.s32 	%p464, %r1434, %r1436;
	setp.eq.s32 	%p465, %r6, 4;
	selp.u16 	%rs420, 1, 0, %p464;
	selp.b16 	%rs421, %rs420, %rs419, %p465;
	selp.u32 	%r1437, 1, 0, %p464;
	bfe.s32 	%r1438, %r1425, 0, 8;
	neg.s32 	%r1439, %r1438;
	setp.ne.s32 	%p466, %r1437, %r1439;
	setp.eq.s32 	%p467, %r6, 5;
	selp.u16 	%rs422, 1, 0, %p466;
	selp.b16 	%rs56, %rs422, %rs421, %p467;
	shr.u64 	%rd44, %rd43, 40;
	cvt.u32.u64 	%r1440, %rd44;
	selp.u32 	%r95, 1, 0, %p466;
	cvt.s32.s8 	%r1441, %r1440;
	neg.s32 	%r96, %r1441;
	setp.lt.u32 	%p468, %r4, 32;
	@%p468 bra 	$L__BB14_13;
	setp.ne.s16 	%p469, %rs55, %rs53;
	selp.s16 	%rs423, -1, 0, %p469;
	and.b16  	%rs424, %rs423, 255;
	and.b16  	%rs425, %rs56, 255;
	setp.ne.s16 	%p470, %rs425, %rs424;
	selp.u16 	%rs426, 1, 0, %p470;
	setp.eq.s32 	%p471, %r1237, 0;
	selp.b16 	%rs475, %rs56, %rs426, %p471;
	bra.uni 	$L__BB14_57;
$L__BB14_13:
	setp.ne.s32 	%p472, %r4, 0;
	mul.wide.s32 	%rd45, %r1, 4;
	add.s64 	%rd6, %rd18, %rd45;
	@%p472 bra 	$L__BB14_15;
	setp.ne.s32 	%p473, %r95, %r96;
	selp.u16 	%rs427, 1, 0, %p473;
	st.shared.u8 	[_ZZN3cub18CUB_300001_SM_10006detail4scan16DeviceScanKernelINS2_10policy_hubIbibjN4cuda3std3__44plusIvEEE10Policy1000EN6thrust24THRUST_300001_SM_1000_NS10device_ptrIbEENSE_IiEENS0_13ScanTileStateIbLb1EEES9_NS1_10InputValueIbPbEEjbLb0EbEEvT0_T1_T2_iT3_T4_T5_E12temp_storage+3], %rs427;
	add.s64 	%rd46, %rd6, 128;
	selp.b32 	%r1442, 356, 100, %p473;
	// begin inline asm
	st.relaxed.gpu.u32 [%rd46], %r1442;
	// end inline asm
$L__BB14_15:
	not.b32 	%r1443, %r4;
	add.s32 	%r2027, %r1, %r1443;
	mov.u32 	%r98, %nctaid.x;
	setp.gt.u32 	%p474, %r98, 499;
	@%p474 bra 	$L__BB14_17;
	membar.cta;
	bra.uni 	$L__BB14_18;
$L__BB14_17:
	mov.b32 	%r1444, 1140;
	// begin inline asm
	nanosleep.u32 %r1444;
	// end inline asm
$L__BB14_18:
	mul.wide.s32 	%rd48, %r2027, 4;
	add.s64 	%rd49, %rd18, %rd48;
	add.s64 	%rd47, %rd49, 128;
	// begin inline asm
	ld.relaxed.gpu.u32 %r2026, [%rd47];
	// end inline asm
$L__BB14_19:
	cvt.u16.u32 	%rs468, %r2026;
	and.b16  	%rs428, %rs468, 255;
	setp.eq.s16 	%p475, %rs428, 99;
	mov.b32 	%r1446, -1;
	vote.sync.any.pred 	%p476, %p475, %r1446;
	not.pred 	%p477, %p476;
	@%p477 bra 	$L__BB14_24;
	setp.gt.u32 	%p517, %r98, 499;
	@%p517 bra 	$L__BB14_22;
	membar.cta;
	bra.uni 	$L__BB14_23;
$L__BB14_22:
	mov.b32 	%r1661, 168;
	// begin inline asm
	nanosleep.u32 %r1661;
	// end inline asm
$L__BB14_23:
	// begin inline asm
	ld.relaxed.gpu.u32 %r2026, [%rd47];
	// end inline asm
	bra.uni 	$L__BB14_19;
$L__BB14_24:
	shr.u32 	%r102, %r2026, 8;
	cvt.u16.u32 	%rs464, %r102;
	setp.eq.s16 	%p478, %rs428, 101;
	mov.b32 	%r1453, -1;
	vote.sync.ballot.b32 	%r1454, %p478, %r1453;
	// begin inline asm
	mov.u32 %r1448, %lanemask_ge;
	// end inline asm
	and.b32  	%r1455, %r1454, %r1448;
	or.b32  	%r1456, %r1455, -2147483648;
	add.s32 	%r1457, %r1456, -1;
	not.b32 	%r1458, %r1456;
	and.b32  	%r1459, %r1458, %r1457;
	popc.b32 	%r104, %r1459;
	and.b32  	%r1450, %r102, 255;
	mov.b32 	%r1451, 1;
	// begin inline asm
	shfl.sync.down.b32 %r1449, %r1450, %r1451, %r104, %r1453;
	// end inline asm
	setp.ge.s32 	%p480, %r1237, %r104;
	@%p480 bra 	$L__BB14_26;
	cvt.s32.s8 	%r1460, %r1449;
	cvt.s32.s8 	%r1461, %r102;
	neg.s32 	%r1462, %r1461;
	setp.ne.s32 	%p481, %r1460, %r1462;
	selp.u16 	%rs464, 1, 0, %p481;
$L__BB14_26:
	cvt.u32.u16 	%r1468, %rs464;
	and.b32  	%r1464, %r1468, 255;
	mov.b32 	%r1465, 2;
	mov.b32 	%r1467, -1;
	// begin inline asm
	shfl.sync.down.b32 %r1463, %r1464, %r1465, %r104, %r1467;
	// end inline asm
	add.s32 	%r107, %r1237, 2;
	setp.gt.s32 	%p482, %r107, %r104;
	@%p482 bra 	$L__BB14_28;
	cvt.s32.s8 	%r1469, %r1463;
	cvt.s32.s8 	%r1471, %r1468;
	neg.s32 	%r1472, %r1471;
	setp.ne.s32 	%p483, %r1469, %r1472;
	selp.u16 	%rs464, 1, 0, %p483;
$L__BB14_28:
	cvt.u32.u16 	%r1478, %rs464;
	and.b32  	%r1474, %r1478, 255;
	mov.b32 	%r1475, 4;
	mov.b32 	%r1477, -1;
	// begin inline asm
	shfl.sync.down.b32 %r1473, %r1474, %r1475, %r104, %r1477;
	// end inline asm
	add.s32 	%r109, %r1237, 4;
	setp.gt.s32 	%p484, %r109, %r104;
	@%p484 bra 	$L__BB14_30;
	cvt.s32.s8 	%r1479, %r1473;
	cvt.s32.s8 	%r1481, %r1478;
	neg.s32 	%r1482, %r1481;
	setp.ne.s32 	%p485, %r1479, %r1482;
	selp.u16 	%rs464, 1, 0, %p485;
$L__BB14_30:
	cvt.u32.u16 	%r1488, %rs464;
	and.b32  	%r1484, %r1488, 255;
	mov.b32 	%r1485, 8;
	mov.b32 	%r1487, -1;
	// begin inline asm
	shfl.sync.down.b32 %r1483, %r1484, %r1485, %r104, %r1487;
	// end inline asm
	add.s32 	%r111, %r1237, 8;
	setp.gt.s32 	%p486, %r111, %r104;
	@%p486 bra 	$L__BB14_32;
	cvt.s32.s8 	%r1489, %r1483;
	cvt.s32.s8 	%r1491, %r1488;
	neg.s32 	%r1492, %r1491;
	setp.ne.s32 	%p487, %r1489, %r1492;
	selp.u16 	%rs464, 1, 0, %p487;
$L__BB14_32:
	cvt.u32.u16 	%r1498, %rs464;
	and.b32  	%r1494, %r1498, 255;
	mov.b32 	%r1495, 16;
	mov.b32 	%r1497, -1;
	// begin inline asm
	shfl.sync.down.b32 %r1493, %r1494, %r1495, %r104, %r1497;
	// end inline asm
	add.s32 	%r113, %r1237, 16;
	setp.gt.s32 	%p488, %r113, %r104;
	@%p488 bra 	$L__BB14_34;
	cvt.s32.s8 	%r1499, %r1493;
	cvt.s32.s8 	%r1501, %r1498;
	neg.s32 	%r1502, %r1501;
	setp.ne.s32 	%p489, %r1499, %r1502;
	selp.u16 	%rs464, 1, 0, %p489;
$L__BB14_34:
	add.s64 	%rd8, %rd18, 128;
$L__BB14_35:
	and.b16  	%rs430, %rs468, 255;
	setp.ne.s16 	%p490, %rs430, 101;
	mov.b32 	%r1503, -1;
	vote.sync.all.pred 	%p491, %p490, %r1503;
	not.pred 	%p492, %p491;
	@%p492 bra 	$L__BB14_53;
	mul.wide.s32 	%rd52, %r2027, 4;
	add.s64 	%rd53, %rd8, %rd52;
	add.s64 	%rd51, %rd53, -128;
	// begin inline asm
	ld.relaxed.gpu.u32 %r2028, [%rd51];
	// end inline asm
$L__BB14_37:
	cvt.u16.u32 	%rs468, %r2028;
	and.b16  	%rs435, %rs468, 255;
	setp.eq.s16 	%p500, %rs435, 99;
	mov.b32 	%r1598, -1;
	vote.sync.any.pred 	%p501, %p500, %r1598;
	not.pred 	%p502, %p501;
	@%p502 bra 	$L__BB14_42;
	setp.gt.u32 	%p516, %r98, 499;
	@%p516 bra 	$L__BB14_40;
	membar.cta;
	bra.uni 	$L__BB14_41;
$L__BB14_40:
	mov.b32 	%r1659, 168;
	// begin inline asm
	nanosleep.u32 %r1659;
	// end inline asm
$L__BB14_41:
	// begin inline asm
	ld.relaxed.gpu.u32 %r2028, [%rd51];
	// end inline asm
	bra.uni 	$L__BB14_37;
$L__BB14_42:
	shr.u32 	%r118, %r2028, 8;
	cvt.u16.u32 	%rs471, %r118;
	setp.eq.s16 	%p503, %rs435, 101;
	mov.b32 	%r1604, -1;
	vote.sync.ballot.b32 	%r1605, %p503, %r1604;
	and.b32  	%r1606, %r1605, %r1448;
	or.b32  	%r1607, %r1606, -2147483648;
	add.s32 	%r1608, %r1607, -1;
	not.b32 	%r1609, %r1607;
	and.b32  	%r1610, %r1609, %r1608;
	popc.b32 	%r119, %r1610;
	and.b32  	%r1601, %r118, 255;
	mov.b32 	%r1602, 1;
	// begin inline asm
	shfl.sync.down.b32 %r1600, %r1601, %r1602, %r119, %r1604;
	// end inline asm
	setp.ge.s32 	%p505, %r1237, %r119;
	@%p505 bra 	$L__BB14_44;
	cvt.s32.s8 	%r1611, %r1600;
	cvt.s32.s8 	%r1612, %r118;
	neg.s32 	%r1613, %r1612;
	setp.ne.s32 	%p506, %r1611, %r1613;
	selp.u16 	%rs471, 1, 0, %p506;
$L__BB14_44:
	cvt.u32.u16 	%r1619, %rs471;
	and.b32  	%r1615, %r1619, 255;
	mov.b32 	%r1616, 2;
	mov.b32 	%r1618, -1;
	// begin inline asm
	shfl.sync.down.b32 %r1614, %r1615, %r1616, %r119, %r1618;
	// end inline asm
	setp.gt.s32 	%p507, %r107, %r119;
	@%p507 bra 	$L__BB14_46;
	cvt.s32.s8 	%r1620, %r1614;
	cvt.s32.s8 	%r1622, %r1619;
	neg.s32 	%r1623, %r1622;
	setp.ne.s32 	%p508, %r1620, %r1623;
	selp.u16 	%rs471, 1, 0, %p508;
$L__BB14_46:
	cvt.u32.u16 	%r1629, %rs471;
	and.b32  	%r1625, %r1629, 255;
	mov.b32 	%r1626, 4;
	mov.b32 	%r1628, -1;
	// begin inline asm
	shfl.sync.down.b32 %r1624, %r1625, %r1626, %r119, %r1628;
	// end inline asm
	setp.gt.s32 	%p509, %r109, %r119;
	@%p509 bra 	$L__BB14_48;
	cvt.s32.s8 	%r1630, %r1624;
	cvt.s32.s8 	%r1632, %r1629;
	neg.s32 	%r1633, %r1632;
	setp.ne.s32 	%p510, %r1630, %r1633;
	selp.u16 	%rs471, 1, 0, %p510;
$L__BB14_48:
	cvt.u32.u16 	%r1639, %rs471;
	and.b32  	%r1635, %r1639, 255;
	mov.b32 	%r1636, 8;
	mov.b32 	%r1638, -1;
	// begin inline asm
	shfl.sync.down.b32 %r1634, %r1635, %r1636, %r119, %r1638;
	// end inline asm
	setp.gt.s32 	%p511, %r111, %r119;
	@%p511 bra 	$L__BB14_50;
	cvt.s32.s8 	%r1640, %r1634;
	cvt.s32.s8 	%r1642, %r1639;
	neg.s32 	%r1643, %r1642;
	setp.ne.s32 	%p512, %r1640, %r1643;
	selp.u16 	%rs471, 1, 0, %p512;
$L__BB14_50:
	cvt.u32.u16 	%r1649, %rs471;
	and.b32  	%r1645, %r1649, 255;
	mov.b32 	%r1646, 16;
	mov.b32 	%r1648, -1;
	// begin inline asm
	shfl.sync.down.b32 %r1644, %r1645, %r1646, %r119, %r1648;
	// end inline asm
	setp.gt.s32 	%p513, %r113, %r119;
	@%p513 bra 	$L__BB14_52;
	cvt.s32.s8 	%r1650, %r1644;
	cvt.s32.s8 	%r1652, %r1649;
	neg.s32 	%r1653, %r1652;
	setp.ne.s32 	%p514, %r1650, %r1653;
	selp.u16 	%rs471, 1, 0, %p514;
$L__BB14_52:
	cvt.u32.u16 	%r1654, %rs471;
	cvt.s32.s8 	%r1655, %r1654;
	cvt.u32.u16 	%r1656, %rs464;
	cvt.s32.s8 	%r1657, %r1656;
	neg.s32 	%r1658, %r1657;
	setp.ne.s32 	%p515, %r1655, %r1658;
	selp.u16 	%rs464, 1, 0, %p515;
	add.s32 	%r2027, %r2027, -32;
	bra.uni 	$L__BB14_35;
$L__BB14_53:
	setp.ne.s32 	%p493, %r4, 0;
	@%p493 bra 	$L__BB14_55;
	setp.ne.s32 	%p494, %r95, %r96;
	selp.s16 	%rs431, -1, 0, %p494;
	and.b16  	%rs432, %rs431, 255;
	and.b16  	%rs433, %rs464, 255;
	setp.ne.s16 	%p495, %rs433, %rs432;
	selp.u16 	%rs434, 1, 0, %p495;
	add.s64 	%rd50, %rd6, 128;
	selp.b32 	%r1505, 357, 101, %p495;
	// begin inline asm
	st.relaxed.gpu.u32 [%rd50], %r1505;
	// end inline asm
	st.shared.u8 	[_ZZN3cub18CUB_300001_SM_10006detail4scan16DeviceScanKernelINS2_10policy_hubIbibjN4cuda3std3__44plusIvEEE10Policy1000EN6thrust24THRUST_300001_SM_1000_NS10device_ptrIbEENSE_IiEENS0_13ScanTileStateIbLb1EEES9_NS1_10InputValueIbPbEEjbLb0EbEEvT0_T1_T2_iT3_T4_T5_E12temp_storage+1], %rs464;
	st.shared.u8 	[_ZZN3cub18CUB_300001_SM_10006detail4scan16DeviceScanKernelINS2_10policy_hubIbibjN4cuda3std3__44plusIvEEE10Policy1000EN6thrust24THRUST_300001_SM_1000_NS10device_ptrIbEENSE_IiEENS0_13ScanTileStateIbLb1EEES9_NS1_10InputValueIbPbEEjbLb0EbEEvT0_T1_T2_iT3_T4_T5_E12temp_storage+2], %rs434;
$L__BB14_55:
	setp.ne.s32 	%p496, %r1237, 0;
	setp.ne.s16 	%p497, %rs55, %rs53;
	selp.u16 	%rs475, 1, 0, %p497;
	@%p496 bra 	$L__BB14_57;
	st.shared.u8 	[_ZZN3cub18CUB_300001_SM_10006detail4scan16DeviceScanKernelINS2_10policy_hubIbibjN4cuda3std3__44plusIvEEE10Policy1000EN6thrust24THRUST_300001_SM_1000_NS10device_ptrIbEENSE_IiEENS0_13ScanTileStateIbLb1EEES9_NS1_10InputValueIbPbEEjbLb0EbEEvT0_T1_T2_iT3_T4_T5_E12temp_storage+28], %rs464;
	mov.u16 	%rs475, %rs464;
$L__BB14_57:
	bar.sync 	0;
	setp.eq.s32 	%p498, %r4, 0;
	@%p498 bra 	$L__BB14_59;
	ld.shared.s8 	%r1506, [_ZZN3cub18CUB_300001_SM_10006detail4scan16DeviceScanKernelINS2_10policy_hubIbibjN4cuda3std3__44plusIvEEE10Policy1000EN6thrust24THRUST_300001_SM_1000_NS10device_ptrIbEENSE_IiEENS0_13ScanTileStateIbLb1EEES9_NS1_10InputValueIbPbEEjbLb0EbEEvT0_T1_T2_iT3_T4_T5_E12temp_storage+28];
	cvt.u32.u16 	%r1507, %rs475;
	cvt.s32.s8 	%r1508, %r1507;
	neg.s32 	%r1509, %r1508;
	setp.ne.s32 	%p499, %r1506, %r1509;
	selp.u16 	%rs475, 1, 0, %p499;
$L__BB14_59:
	cvt.u32.u16 	%r1510, %rs475;
	cvt.s32.s8 	%r1511, %r1510;
	neg.s32 	%r1512, %r52;
	setp.ne.s32 	%p588, %r1511, %r1512;
	selp.u32 	%r1513, 1, 0, %p588;
	neg.s32 	%r1514, %r53;
	setp.ne.s32 	%p587, %r1513, %r1514;
	selp.u32 	%r1515, 1, 0, %p587;
	neg.s32 	%r1516, %r54;
	setp.ne.s32 	%p586, %r1515, %r1516;
	selp.u32 	%r1517, 1, 0, %p586;
	neg.s32 	%r1518, %r55;
	setp.ne.s32 	%p585, %r1517, %r1518;
	selp.u32 	%r1519, 1, 0, %p585;
	neg.s32 	%r1520, %r56;
	setp.ne.s32 	%p584, %r1519, %r1520;
	selp.u32 	%r1521, 1, 0, %p584;
	neg.s32 	%r1522, %r57;
	setp.ne.s32 	%p583, %r1521, %r1522;
	selp.u32 	%r1523, 1, 0, %p583;
	neg.s32 	%r1524, %r58;
	setp.ne.s32 	%p582, %r1523, %r1524;
	selp.u32 	%r1525, 1, 0, %p582;
	neg.s32 	%r1526, %r59;
	setp.ne.s32 	%p581, %r1525, %r1526;
	selp.u32 	%r1527, 1, 0, %p581;
	neg.s32 	%r1528, %r60;
	setp.ne.s32 	%p580, %r1527, %r1528;
	selp.u32 	%r1529, 1, 0, %p580;
	neg.s32 	%r1530, %r61;
	setp.ne.s32 	%p579, %r1529, %r1530;
	selp.u32 	%r1531, 1, 0, %p579;
	neg.s32 	%r1532, %r62;
	setp.ne.s32 	%p578, %r1531, %r1532;
	selp.u32 	%r1533, 1, 0, %p578;
	neg.s32 	%r1534, %r63;
	setp.ne.s32 	%p577, %r1533, %r1534;
	selp.u32 	%r1535, 1, 0, %p577;
	neg.s32 	%r1536, %r64;
	setp.ne.s32 	%p576, %r1535, %r1536;
	selp.u32 	%r1537, 1, 0, %p576;
	neg.s32 	%r1538, %r65;
	setp.ne.s32 	%p575, %r1537, %r1538;
	selp.u32 	%r1539, 1, 0, %p575;
	neg.s32 	%r1540, %r66;
	setp.ne.s32 	%p574, %r1539, %r1540;
	selp.u32 	%r1541, 1, 0, %p574;
	neg.s32 	%r1542, %r67;
	setp.ne.s32 	%p573, %r1541, %r1542;
	selp.u32 	%r1543, 1, 0, %p573;
	neg.s32 	%r1544, %r68;
	setp.ne.s32 	%p572, %r1543, %r1544;
	selp.u32 	%r1545, 1, 0, %p572;
	neg.s32 	%r1546, %r69;
	setp.ne.s32 	%p571, %r1545, %r1546;
	selp.u32 	%r1547, 1, 0, %p571;
	neg.s32 	%r1548, %r70;
	setp.ne.s32 	%p570, %r1547, %r1548;
	selp.u32 	%r1549, 1, 0, %p570;
	neg.s32 	%r1550, %r71;
	setp.ne.s32 	%p569, %r1549, %r1550;
	selp.u32 	%r1551, 1, 0, %p569;
	neg.s32 	%r1552, %r72;
	setp.ne.s32 	%p568, %r1551, %r1552;
	selp.u32 	%r1553, 1, 0, %p568;
	neg.s32 	%r1554, %r73;
	setp.ne.s32 	%p567, %r1553, %r1554;
	selp.u32 	%r1555, 1, 0, %p567;
	neg.s32 	%r1556, %r74;
	setp.ne.s32 	%p566, %r1555, %r1556;
	selp.u32 	%r1557, 1, 0, %p566;
	neg.s32 	%r1558, %r75;
	setp.ne.s32 	%p565, %r1557, %r1558;
	selp.u32 	%r1559, 1, 0, %p565;
	neg.s32 	%r1560, %r76;
	setp.ne.s32 	%p564, %r1559, %r1560;
	selp.u32 	%r1561, 1, 0, %p564;
	neg.s32 	%r1562, %r77;
	setp.ne.s32 	%p563, %r1561, %r1562;
	selp.u32 	%r1563, 1, 0, %p563;
	neg.s32 	%r1564, %r78;
	setp.ne.s32 	%p562, %r1563, %r1564;
	selp.u32 	%r1565, 1, 0, %p562;
	neg.s32 	%r1566, %r79;
	setp.ne.s32 	%p561, %r1565, %r1566;
	selp.u32 	%r1567, 1, 0, %p561;
	neg.s32 	%r1568, %r80;
	setp.ne.s32 	%p560, %r1567, %r1568;
	selp.u32 	%r1569, 1, 0, %p560;
	neg.s32 	%r1570, %r81;
	setp.ne.s32 	%p559, %r1569, %r1570;
	selp.u32 	%r1571, 1, 0, %p559;
	neg.s32 	%r1572, %r82;
	setp.ne.s32 	%p558, %r1571, %r1572;
	selp.u32 	%r1573, 1, 0, %p558;
	neg.s32 	%r1574, %r83;
	setp.ne.s32 	%p557, %r1573, %r1574;
	selp.u32 	%r1575, 1, 0, %p557;
	neg.s32 	%r1576, %r84;
	setp.ne.s32 	%p556, %r1575, %r1576;
	selp.u32 	%r1577, 1, 0, %p556;
	neg.s32 	%r1578, %r85;
	setp.ne.s32 	%p555, %r1577, %r1578;
	selp.u32 	%r1579, 1, 0, %p555;
	neg.s32 	%r1580, %r86;
	setp.ne.s32 	%p554, %r1579, %r1580;
	selp.u32 	%r1581, 1, 0, %p554;
	neg.s32 	%r1582, %r87;
	setp.ne.s32 	%p553, %r1581, %r1582;
	selp.u32 	%r1583, 1, 0, %p553;
	neg.s32 	%r1584, %r88;
	setp.ne.s32 	%p552, %r1583, %r1584;
	selp.u32 	%r1585, 1, 0, %p552;
	neg.s32 	%r1586, %r89;
	setp.ne.s32 	%p551, %r1585, %r1586;
	selp.u32 	%r1587, 1, 0, %p551;
	neg.s32 	%r1588, %r90;
	setp.ne.s32 	%p550, %r1587, %r1588;
	selp.u32 	%r1589, 1, 0, %p550;
	neg.s32 	%r1590, %r91;
	setp.ne.s32 	%p549, %r1589, %r1590;
	selp.u32 	%r1591, 1, 0, %p549;
	neg.s32 	%r1592, %r92;
	setp.ne.s32 	%p548, %r1591, %r1592;
	selp.u32 	%r1593, 1, 0, %p548;
	neg.s32 	%r1594, %r93;
	setp.ne.s32 	%p547, %r1593, %r1594;
	selp.u32 	%r1595, 1, 0, %p547;
	neg.s32 	%r1596, %r94;
	setp.ne.s32 	%p546, %r1595, %r1596;
$L__BB14_60:
	bar.sync 	0;
	selp.u32 	%r1901, 1, 0, %p586;
	selp.u32 	%r1902, 1, 0, %p587;
	prmt.b32 	%r1903, %r1902, %r1901, 0x3340U;
	selp.u32 	%r1904, 1, 0, %p588;
	cvt.u32.u16 	%r1905, %rs475;
	prmt.b32 	%r1906, %r1905, %r1904, 0x3340U;
	prmt.b32 	%r1907, %r1906, %r1903, 0x5410U;
	st.shared.u32 	[%r8], %r1907;
	selp.u32 	%r1908, 1, 0, %p582;
	selp.u32 	%r1909, 1, 0, %p583;
	prmt.b32 	%r1910, %r1909, %r1908, 0x3340U;
	selp.u32 	%r1911, 1, 0, %p584;
	selp.u32 	%r1912, 1, 0, %p585;
	prmt.b32 	%r1913, %r1912, %r1911, 0x3340U;
	prmt.b32 	%r1914, %r1913, %r1910, 0x5410U;
	st.shared.u32 	[%r8+4], %r1914;
	selp.u32 	%r1915, 1, 0, %p578;
	selp.u32 	%r1916, 1, 0, %p579;
	prmt.b32 	%r1917, %r1916, %r1915, 0x3340U;
	selp.u32 	%r1918, 1, 0, %p580;
	selp.u32 	%r1919, 1, 0, %p581;
	prmt.b32 	%r1920, %r1919, %r1918, 0x3340U;
	prmt.b32 	%r1921, %r1920, %r1917, 0x5410U;
	st.shared.u32 	[%r8+8], %r1921;
	selp.u32 	%r1922, 1, 0, %p574;
	selp.u32 	%r1923, 1, 0, %p575;
	prmt.b32 	%r1924, %r1923, %r1922, 0x3340U;
	selp.u32 	%r1925, 1, 0, %p576;
	selp.u32 	%r1926, 1, 0, %p577;
	prmt.b32 	%r1927, %r1926, %r1925, 0x3340U;
	prmt.b32 	%r1928, %r1927, %r1924, 0x5410U;
	st.shared.u32 	[%r8+12], %r1928;
	selp.u32 	%r1929, 1, 0, %p570;
	selp.u32 	%r1930, 1, 0, %p571;
	prmt.b32 	%r1931, %r1930, %r1929, 0x3340U;
	selp.u32 	%r1932, 1, 0, %p572;
	selp.u32 	%r1933, 1, 0, %p573;
	prmt.b32 	%r1934, %r1933, %r1932, 0x3340U;
	prmt.b32 	%r1935, %r1934, %r1931, 0x5410U;
	st.shared.u32 	[%r8+16], %r1935;
	selp.u32 	%r1936, 1, 0, %p566;
	selp.u32 	%r1937, 1, 0, %p567;
	prmt.b32 	%r1938, %r1937, %r1936, 0x3340U;
	selp.u32 	%r1939, 1, 0, %p568;
	selp.u32 	%r1940, 1, 0, %p569;
	prmt.b32 	%r1941, %r1940, %r1939, 0x3340U;
	prmt.b32 	%r1942, %r1941, %r1938, 0x5410U;
	st.shared.u32 	[%r8+20], %r1942;
	selp.u32 	%r1943, 1, 0, %p562;
	selp.u32 	%r1944, 1, 0, %p563;
	prmt.b32 	%r1945, %r1944, %r1943, 0x3340U;
	selp.u32 	%r1946, 1, 0, %p564;
	selp.u32 	%r1947, 1, 0, %p565;
	prmt.b32 	%r1948, %r1947, %r1946, 0x3340U;
	prmt.b32 	%r1949, %r1948, %r1945, 0x5410U;
	st.shared.u32 	[%r8+24], %r1949;
	selp.u32 	%r1950, 1, 0, %p558;
	selp.u32 	%r1951, 1, 0, %p559;
	prmt.b32 	%r1952, %r1951, %r1950, 0x3340U;
	selp.u32 	%r1953, 1, 0, %p560;
	selp.u32 	%r1954, 1, 0, %p561;
	prmt.b32 	%r1955, %r1954, %r1953, 0x3340U;
	prmt.b32 	%r1956, %r1955, %r1952, 0x5410U;
	st.shared.u32 	[%r8+28], %r1956;
	selp.u32 	%r1957, 1, 0, %p554;
	selp.u32 	%r1958, 1, 0, %p555;
	prmt.b32 	%r1959, %r1958, %r1957, 0x3340U;
	selp.u32 	%r1960, 1, 0, %p556;
	selp.u32 	%r1961, 1, 0, %p557;
	prmt.b32 	%r1962, %r1961, %r1960, 0x3340U;
	prmt.b32 	%r1963, %r1962, %r1959, 0x5410U;
	st.shared.u32 	[%r8+32], %r1963;
	selp.u32 	%r1964, 1, 0, %p550;
	selp.u32 	%r1965, 1, 0, %p551;
	prmt.b32 	%r1966, %r1965, %r1964, 0x3340U;
	selp.u32 	%r1967, 1, 0, %p552;
	selp.u32 	%r1968, 1, 0, %p553;
	prmt.b32 	%r1969, %r1968, %r1967, 0x3340U;
	prmt.b32 	%r1970, %r1969, %r1966, 0x5410U;
	st.shared.u32 	[%r8+36], %r1970;
	selp.u32 	%r1971, 1, 0, %p546;
	selp.u32 	%r1972, 1, 0, %p547;
	prmt.b32 	%r1973, %r1972, %r1971, 0x3340U;
	selp.u32 	%r1974, 1, 0, %p548;
	selp.u32 	%r1975, 1, 0, %p549;
	prmt.b32 	%r1976, %r1975, %r1974, 0x3340U;
	prmt.b32 	%r1977, %r1976, %r1973, 0x5410U;
	st.shared.u32 	[%r8+40], %r1977;
	bar.warp.sync 	-1;
	ld.shared.s8 	%r1978, [%r7];
	ld.shared.s8 	%r1979, [%r7+32];
	ld.shared.s8 	%r1980, [%r7+64];
	ld.shared.s8 	%r1981, [%r7+96];
	ld.shared.s8 	%r1982, [%r7+128];
	ld.shared.s8 	%r1983, [%r7+160];
	ld.shared.s8 	%r1984, [%r7+192];
	ld.shared.s8 	%r1985, [%r7+224];
	ld.shared.s8 	%r1986, [%r7+256];
	ld.shared.s8 	%r1987, [%r7+288];
	ld.shared.s8 	%r1988, [%r7+320];
	ld.shared.s8 	%r1989, [%r7+352];
	ld.shared.s8 	%r1990, [%r7+384];
	ld.shared.s8 	%r1991, [%r7+416];
	ld.shared.s8 	%r1992, [%r7+448];
	ld.shared.s8 	%r1993, [%r7+480];
	ld.shared.s8 	%r1994, [%r7+512];
	ld.shared.s8 	%r1995, [%r7+544];
	ld.shared.s8 	%r1996, [%r7+576];
	ld.shared.s8 	%r1997, [%r7+608];
	ld.shared.s8 	%r1998, [%r7+640];
	ld.shared.s8 	%r1999, [%r7+672];
	ld.shared.s8 	%r2000, [%r7+704];
	ld.shared.s8 	%r2001, [%r7+736];
	ld.shared.s8 	%r2002, [%r7+768];
	ld.shared.s8 	%r2003, [%r7+800];
	ld.shared.s8 	%r2004, [%r7+832];
	ld.shared.s8 	%r2005, [%r7+864];
	ld.shared.s8 	%r2006, [%r7+896];
	ld.shared.s8 	%r2007, [%r7+928];
	ld.shared.s8 	%r2008, [%r7+960];
	ld.shared.s8 	%r2009, [%r7+992];
	ld.shared.s8 	%r2010, [%r7+1024];
	ld.shared.s8 	%r2011, [%r7+1056];
	ld.shared.s8 	%r2012, [%r7+1088];
	ld.shared.s8 	%r2013, [%r7+1120];
	ld.shared.s8 	%r2014, [%r7+1152];
	ld.shared.s8 	%r2015, [%r7+1184];
	ld.shared.s8 	%r2016, [%r7+1216];
	ld.shared.s8 	%r2017, [%r7+1248];
	ld.shared.s8 	%r2018, [%r7+1280];
	ld.shared.s8 	%r2019, [%r7+1312];
	ld.shared.s8 	%r2020, [%r7+1344];
	ld.shared.s8 	%r2021, [%r7+1376];
	shl.b64 	%rd59, %rd5, 2;
	add.s64 	%rd60, %rd4, %rd59;
	st.global.u32 	[%rd60], %r1978;
	st.global.u32 	[%rd60+128], %r1979;
	st.global.u32 	[%rd60+256], %r1980;
	st.global.u32 	[%rd60+384], %r1981;
	st.global.u32 	[%rd60+512], %r1982;
	st.global.u32 	[%rd60+640], %r1983;
	st.global.u32 	[%rd60+768], %r1984;
	st.global.u32 	[%rd60+896], %r1985;
	st.global.u32 	[%rd60+1024], %r1986;
	st.global.u32 	[%rd60+1152], %r1987;
	st.global.u32 	[%rd60+1280], %r1988;
	st.global.u32 	[%rd60+1408], %r1989;
	st.global.u32 	[%rd60+1536], %r1990;
	st.global.u32 	[%rd60+1664], %r1991;
	st.global.u32 	[%rd60+1792], %r1992;
	st.global.u32 	[%rd60+1920], %r1993;
	st.global.u32 	[%rd60+2048], %r1994;
	st.global.u32 	[%rd60+2176], %r1995;
	st.global.u32 	[%rd60+2304], %r1996;
	st.global.u32 	[%rd60+2432], %r1997;
	st.global.u32 	[%rd60+2560], %r1998;
	st.global.u32 	[%rd60+2688], %r1999;
	st.global.u32 	[%rd60+2816], %r2000;
	st.global.u32 	[%rd60+2944], %r2001;
	st.global.u32 	[%rd60+3072], %r2002;
	st.global.u32 	[%rd60+3200], %r2003;
	st.global.u32 	[%rd60+3328], %r2004;
	st.global.u32 	[%rd60+3456], %r2005;
	st.global.u32 	[%rd60+3584], %r2006;
	st.global.u32 	[%rd60+3712], %r2007;
	st.global.u32 	[%rd60+3840], %r2008;
	st.global.u32 	[%rd60+3968], %r2009;
	st.global.u32 	[%rd60+4096], %r2010;
	st.global.u32 	[%rd60+4224], %r2011;
	st.global.u32 	[%rd60+4352], %r2012;
	st.global.u32 	[%rd60+4480], %r2013;
	st.global.u32 	[%rd60+4608], %r2014;
	st.global.u32 	[%rd60+4736], %r2015;
	st.global.u32 	[%rd60+4864], %r2016;
	st.global.u32 	[%rd60+4992], %r2017;
	st.global.u32 	[%rd60+5120], %r2018;
	st.global.u32 	[%rd60+5248], %r2019;
	st.global.u32 	[%rd60+5376], %r2020;
	st.global.u32 	[%rd60+5504], %r2021;
	bra.uni 	$L__BB14_295;
$L__BB14_61:
	setp.eq.s32 	%p261, %r3, 0;
	@%p261 bra 	$L__BB14_295;
	cvt.u64.u32 	%rd20, %r2;
	add.s64 	%rd21, %rd3, %rd20;
	mov.u32 	%r126, %tid.x;
	ld.global.u8 	%rs521, [%rd21];
	and.b32  	%r283, %r126, 31;
	and.b32  	%r284, %r126, 992;
	mul.lo.s32 	%r285, %r284, 44;
	or.b32  	%r286, %r285, %r283;
	setp.ge.u32 	%p262, %r286, %r3;
	cvt.u64.u32 	%rd10, %r286;
	add.s64 	%rd11, %rd21, %rd10;
	mov.u16 	%rs478, %rs521;
	@%p262 bra 	$L__BB14_64;
	ld.global.u8 	%rs478, [%rd11];
$L__BB14_64:
	cvt.u32.u64 	%r287, %rd10;
	add.s32 	%r127, %r287, 32;
	setp.ge.u32 	%p263, %r127, %r3;
	mov.u16 	%rs479, %rs521;
	@%p263 bra 	$L__BB14_66;
	ld.global.u8 	%rs479, [%rd11+32];
$L__BB14_66:
	add.s32 	%r128, %r287, 64;
	setp.ge.u32 	%p264, %r128, %r3;
	mov.u16 	%rs480, %rs521;
	@%p264 bra 	$L__BB14_68;
	ld.global.u8 	%rs480, [%rd11+64];
$L__BB14_68:
	add.s32 	%r129, %r287, 96;
	setp.ge.u32 	%p265, %r129, %r3;
	mov.u16 	%rs481, %rs521;
	@%p265 bra 	$L__BB14_70;
	ld.global.u8 	%rs481, [%rd11+96];
$L__BB14_70:
	add.s32 	%r130, %r287, 128;
	setp.ge.u32 	%p266, %r130, %r3;
	mov.u16 	%rs482, %rs521;
	@%p266 bra 	$L__BB14_72;
	ld.global.u8 	%rs482, [%rd11+128];
$L__BB14_72:
	add.s32 	%r131, %r287, 160;
	setp.ge.u32 	%p267, %r131, %r3;
	mov.u16 	%rs483, %rs521;
	@%p267 bra 	$L__BB14_74;
	ld.global.u8 	%rs483, [%rd11+160];
$L__BB14_74:
	add.s32 	%r293, %r287, 192;
	setp.ge.u32 	%p268, %r293, %r3;
	mov.u16 	%rs484, %rs521;
	@%p268 bra 	$L__BB14_76;
	ld.global.u8 	%rs484, [%rd11+192];
$L__BB14_76:
	add.s32 	%r132, %r287, 224;
	setp.ge.u32 	%p269, %r132, %r3;
	mov.u16 	%rs485, %rs521;
	@%p269 bra 	$L__BB14_78;
	ld.global.u8 	%rs485, [%rd11+224];
$L__BB14_78:
	add.s32 	%r133, %r287, 256;
	setp.ge.u32 	%p270, %r133, %r3;
	mov.u16 	%rs486, %rs521;
	@%p270 bra 	$L__BB14_80;
	ld.global.u8 	%rs486, [%rd11+256];
$L__BB14_80:
	add.s32 	%r134, %r287, 288;
	setp.ge.u32 	%p271, %r134, %r3;
	mov.u16 	%rs487, %rs521;
	@%p271 bra 	$L__BB14_82;
	ld.global.u8 	%rs487, [%rd11+288];
$L__BB14_82:
	add.s32 	%r298, %r287, 320;
	setp.ge.u32 	%p272, %r298, %r3;
	mov.u16 	%rs488, %rs521;
	@%p272 bra 	$L__BB14_84;
	ld.global.u8 	%rs488, [%rd11+320];
$L__BB14_84:
	add.s32 	%r300, %r287, 352;
	setp.ge.u32 	%p273, %r300, %r3;
	mov.u16 	%rs489, %rs521;
	@%p273 bra 	$L__BB14_86;
	ld.global.u8 	%rs489, [%rd11+352];
$L__BB14_86:
	add.s32 	%r135, %r287, 384;
	setp.ge.u32 	%p274, %r135, %r3;
	mov.u16 	%rs490, %rs521;
	@%p274 bra 	$L__BB14_88;
	ld.global.u8 	%rs490, [%rd11+384];
$L__BB14_88:
	add.s32 	%r303, %r287, 416;
	setp.ge.u32 	%p275, %r303, %r3;
	mov.u16 	%rs491, %rs521;
	@%p275 bra 	$L__BB14_90;
	ld.global.u8 	%rs491, [%rd11+416];
$L__BB14_90:
	add.s32 	%r136, %r287, 448;
	setp.ge.u32 	%p276, %r136, %r3;
	mov.u16 	%rs492, %rs521;
	@%p276 bra 	$L__BB14_92;
	ld.global.u8 	%rs492, [%rd11+448];
$L__BB14_92:
	add.s32 	%r137, %r287, 480;
	setp.ge.u32 	%p277, %r137, %r3;
	mov.u16 	%rs493, %rs521;
	@%p277 bra 	$L__BB14_94;
	ld.global.u8 	%rs493, [%rd11+480];
$L__BB14_94:
	add.s32 	%r138, %r287, 512;
	setp.ge.u32 	%p278, %r138, %r3;
	mov.u16 	%rs494, %rs521;
	@%p278 bra 	$L__BB14_96;
	ld.global.u8 	%rs494, [%rd11+512];
$L__BB14_96:
	add.s32 	%r139, %r287, 544;
	setp.ge.u32 	%p279, %r139, %r3;
	mov.u16 	%rs495, %rs521;
	@%p279 bra 	$L__BB14_98;
	ld.global.u8 	%rs495, [%rd11+544];
$L__BB14_98:
	add.s32 	%r309, %r287, 576;
	setp.ge.u32 	%p280, %r309, %r3;
	mov.u16 	%rs496, %rs521;
	@%p280 bra 	$L__BB14_100;
	ld.global.u8 	%rs496, [%rd11+576];
$L__BB14_100:
	add.s32 	%r140, %r287, 608;
	setp.ge.u32 	%p281, %r140, %r3;
	mov.u16 	%rs497, %rs521;
	@%p281 bra 	$L__BB14_102;
	ld.global.u8 	%rs497, [%rd11+608];
$L__BB14_102:
	add.s32 	%r141, %r287, 640;
	setp.ge.u32 	%p282, %r141, %r3;
	mov.u16 	%rs498, %rs521;
	@%p282 bra 	$L__BB14_104;
	ld.global.u8 	%rs498, [%rd11+640];
$L__BB14_104:
	add.s32 	%r142, %r287, 672;
	setp.ge.u32 	%p283, %r142, %r3;
	mov.u16 	%rs499, %rs521;
	@%p283 bra 	$L__BB14_106;
	ld.global.u8 	%rs499, [%rd11+672];
$L__BB14_106:
	add.s32 	%r314, %r287, 704;
	setp.ge.u32 	%p284, %r314, %r3;
	mov.u16 	%rs500, %rs521;
	@%p284 bra 	$L__BB14_108;
	ld.global.u8 	%rs500, [%rd11+704];
$L__BB14_108:
	add.s32 	%r143, %r287, 736;
	setp.ge.u32 	%p285, %r143, %r3;
	mov.u16 	%rs501, %rs521;
	@%p285 bra 	$L__BB14_110;
	ld.global.u8 	%rs501, [%rd11+736];
$L__BB14_110:
	add.s32 	%r317, %r287, 768;
	setp.ge.u32 	%p286, %r317, %r3;
	mov.u16 	%rs502, %rs521;
	@%p286 bra 	$L__BB14_112;
	ld.global.u8 	%rs502, [%rd11+768];
$L__BB14_112:
	add.s32 	%r144, %r287, 800;
	setp.ge.u32 	%p287, %r144, %r3;
	mov.u16 	%rs503, %rs521;
	@%p287 bra 	$L__BB14_114;
	ld.global.u8 	%rs503, [%rd11+800];
$L__BB14_114:
	add.s32 	%r320, %r287, 832;
	setp.ge.u32 	%p288, %r320, %r3;
	mov.u16 	%rs504, %rs521;
	@%p288 bra 	$L__BB14_116;
	ld.global.u8 	%rs504, [%rd11+832];
$L__BB14_116:
	add.s32 	%r145, %r287, 864;
	setp.ge.u32 	%p289, %r145, %r3;
	mov.u16 	%rs505, %rs521;
	@%p289 bra 	$L__BB14_118;
	ld.global.u8 	%rs505, [%rd11+864];
$L__BB14_118:
	add.s32 	%r323, %r287, 896;
	setp.ge.u32 	%p290, %r323, %r3;
	mov.u16 	%rs506, %rs521;
	@%p290 bra 	$L__BB14_120;
	ld.global.u8 	%rs506, [%rd11+896];
$L__BB14_120:
	add.s32 	%r146, %r287, 928;
	setp.ge.u32 	%p291, %r146, %r3;
	mov.u16 	%rs507, %rs521;
	@%p291 bra 	$L__BB14_122;
	ld.global.u8 	%rs507, [%rd11+928];
$L__BB14_122:
	add.s32 	%r147, %r287, 960;
	setp.ge.u32 	%p292, %r147, %r3;
	mov.u16 	%rs508, %rs521;
	@%p292 bra 	$L__BB14_124;
	ld.global.u8 	%rs508, [%rd11+960];
$L__BB14_124:
	add.s32 	%r148, %r287, 992;
	setp.ge.u32 	%p293, %r148, %r3;
	mov.u16 	%rs509, %rs521;
	@%p293 bra 	$L__BB14_126;
	ld.global.u8 	%rs509, [%rd11+992];
$L__BB14_126:
	add.s32 	%r328, %r287, 1024;
	setp.ge.u32 	%p294, %r328, %r3;
	mov.u16 	%rs510, %rs521;
	@%p294 bra 	$L__BB14_128;
	ld.global.u8 	%rs510, [%rd11+1024];
$L__BB14_128:
	add.s32 	%r149, %r287, 1056;
	setp.ge.u32 	%p295, %r149, %r3;
	mov.u16 	%rs511, %rs521;
	@%p295 bra 	$L__BB14_130;
	ld.global.u8 	%rs511, [%rd11+1056];
$L__BB14_130:
	add.s32 	%r150, %r287, 1088;
	setp.ge.u32 	%p296, %r150, %r3;
	mov.u16 	%rs512, %rs521;
	@%p296 bra 	$L__BB14_132;
	ld.global.u8 	%rs512, [%rd11+1088];
$L__BB14_132:
	add.s32 	%r151, %r287, 1120;
	setp.ge.u32 	%p297, %r151, %r3;
	mov.u16 	%rs513, %rs521;
	@%p297 bra 	$L__BB14_134;
	ld.global.u8 	%rs513, [%rd11+1120];
$L__BB14_134:
	add.s32 	%r152, %r287, 1152;
	setp.ge.u32 	%p298, %r152, %r3;
	mov.u16 	%rs514, %rs521;
	@%p298 bra 	$L__BB14_136;
	ld.global.u8 	%rs514, [%rd11+1152];
$L__BB14_136:
	add.s32 	%r153, %r287, 1184;
	setp.ge.u32 	%p299, %r153, %r3;
	mov.u16 	%rs515, %rs521;
	@%p299 bra 	$L__BB14_138;
	ld.global.u8 	%rs515, [%rd11+1184];
$L__BB14_138:
	cvt.u32.u64 	%r334, %rd10;
	add.s32 	%r154, %r334, 1216;
	setp.ge.u32 	%p300, %r154, %r3;
	mov.u16 	%rs516, %rs521;
	@%p300 bra 	$L__BB14_140;
	ld.global.u8 	%rs516, [%rd11+1216];
$L__BB14_140:
	cvt.u32.u64 	%r335, %rd10;
	add.s32 	%r155, %r335, 1248;
	setp.ge.u32 	%p301, %r155, %r3;
	mov.u16 	%rs517, %rs521;
	@%p301 bra 	$L__BB14_142;
	ld.global.u8 	%rs517, [%rd11+1248];
$L__BB14_142:
	cvt.u32.u64 	%r336, %rd10;
	add.s32 	%r156, %r336, 1280;
	setp.ge.u32 	%p302, %r156, %r3;
	mov.u16 	%rs518, %rs521;
	@%p302 bra 	$L__BB14_144;
	ld.global.u8 	%rs518, [%rd11+1280];
$L__BB14_144:
	cvt.u32.u64 	%r337, %rd10;
	add.s32 	%r157, %r337, 1312;
	setp.ge.u32 	%p303, %r157, %r3;
	mov.u16 	%rs519, %rs521;
	@%p303 bra 	$L__BB14_146;
	ld.global.u8 	%rs519, [%rd11+1312];
$L__BB14_146:
	cvt.u32.u64 	%r338, %rd10;
	add.s32 	%r158, %r338, 1344;
	setp.ge.u32 	%p304, %r158, %r3;
	mov.u16 	%rs520, %rs521;
	@%p304 bra 	$L__BB14_148;
	ld.global.u8 	%rs520, [%rd11+1344];
$L__BB14_148:
	cvt.u32.u64 	%r339, %rd10;
	add.s32 	%r159, %r339, 1376;
	setp.ge.u32 	%p305, %r159, %r3;
	@%p305 bra 	$L__BB14_150;
	ld.global.u8 	%rs521, [%rd11+1376];
$L__BB14_150:
	// begin inline asm
	mov.u32 %r340, %laneid;
	// end inline asm
	shr.u32 	%r161, %r126, 5;
	mad.lo.s32 	%r341, %r161, 1408, %r340;
	mov.u32 	%r342, _ZZN3cub18CUB_300001_SM_10006detail4scan16DeviceScanKernelINS2_10policy_hubIbibjN4cuda3std3__44plusIvEEE10Policy1000EN6thrust24THRUST_300001_SM_1000_NS10device_ptrIbEENSE_IiEENS0_13ScanTileStateIbLb1EEES9_NS1_10InputValueIbPbEEjbLb0EbEEvT0_T1_T2_iT3_T4_T5_E12temp_storage;
	add.s32 	%r162, %r342, %r341;
	st.shared.u8 	[%r162], %rs478;
	st.shared.u8 	[%r162+32], %rs479;
	st.shared.u8 	[%r162+64], %rs480;
	st.shared.u8 	[%r162+96], %rs481;
	st.shared.u8 	[%r162+128], %rs482;
	st.shared.u8 	[%r162+160], %rs483;
	st.shared.u8 	[%r162+192], %rs484;
	st.shared.u8 	[%r162+224], %rs485;
	st.shared.u8 	[%r162+256], %rs486;
	st.shared.u8 	[%r162+288], %rs487;
	st.shared.u8 	[%r162+320], %rs488;
	st.shared.u8 	[%r162+352], %rs489;
	st.shared.u8 	[%r162+384], %rs490;
	st.shared.u8 	[%r162+416], %rs491;
	st.shared.u8 	[%r162+448], %rs492;
	st.shared.u8 	[%r162+480], %rs493;
	st.shared.u8 	[%r162+512], %rs494;
	st.shared.u8 	[%r162+544], %rs495;
	st.shared.u8 	[%r162+576], %rs496;
	st.shared.u8 	[%r162+608], %rs497;
	st.shared.u8 	[%r162+640], %rs498;
	st.shared.u8 	[%r162+672], %rs499;
	st.shared.u8 	[%r162+704], %rs500;
	st.shared.u8 	[%r162+736], %rs501;
	st.shared.u8 	[%r162+768], %rs502;
	st.shared.u8 	[%r162+800], %rs503;
	st.shared.u8 	[%r162+832], %rs504;
	st.shared.u8 	[%r162+864], %rs505;
	st.shared.u8 	[%r162+896], %rs506;
	st.shared.u8 	[%r162+928], %rs507;
	st.shared.u8 	[%r162+960], %rs508;
	st.shared.u8 	[%r162+992], %rs509;
	st.shared.u8 	[%r162+1024], %rs510;
	st.shared.u8 	[%r162+1056], %rs511;
	st.shared.u8 	[%r162+1088], %rs512;
	st.shared.u8 	[%r162+1120], %rs513;
	st.shared.u8 	[%r162+1152], %rs514;
	st.shared.u8 	[%r162+1184], %rs515;
	st.shared.u8 	[%r162+1216], %rs516;
	st.shared.u8 	[%r162+1248], %rs517;
	st.shared.u8 	[%r162+1280], %rs518;
	st.shared.u8 	[%r162+1312], %rs519;
	st.shared.u8 	[%r162+1344], %rs520;
	st.shared.u8 	[%r162+1376], %rs521;
	bar.warp.sync 	-1;
	mad.lo.s32 	%r163, %r340, 43, %r162;
	ld.shared.u32 	%r343, [%r163];
	bfe.u32 	%r344, %r343, 0, 8;
	cvt.u16.u32 	%rs179, %r344;
	bfe.u32 	%r345, %r343, 8, 8;
	cvt.u16.u32 	%rs180, %r345;
	bfe.u32 	%r346, %r343, 16, 8;
	cvt.u16.u32 	%rs181, %r346;
	bfe.u32 	%r347, %r343, 24, 8;
	cvt.u16.u32 	%rs182, %r347;
	ld.shared.u32 	%r348, [%r163+4];
	bfe.u32 	%r349, %r348, 0, 8;
	cvt.u16.u32 	%rs183, %r349;
	bfe.u32 	%r350, %r348, 8, 8;
	cvt.u16.u32 	%rs184, %r350;
	bfe.u32 	%r351, %r348, 16, 8;
	cvt.u16.u32 	%rs185, %r351;
	bfe.u32 	%r352, %r348, 24, 8;
	cvt.u16.u32 	%rs186, %r352;
	ld.shared.u32 	%r353, [%r163+8];
	bfe.u32 	%r354, %r353, 0, 8;
	cvt.u16.u32 	%rs187, %r354;
	bfe.u32 	%r355, %r353, 8, 8;
	cvt.u16.u32 	%rs188, %r355;
	bfe.u32 	%r356, %r353, 16, 8;
	cvt.u16.u32 	%rs189, %r356;
	bfe.u32 	%r357, %r353, 24, 8;
	cvt.u16.u32 	%rs190, %r357;
	ld.shared.u32 	%r358, [%r163+12];
	bfe.u32 	%r359, %r358, 0, 8;
	cvt.u16.u32 	%rs191, %r359;
	bfe.u32 	%r360, %r358, 8, 8;
	cvt.u16.u32 	%rs192, %r360;
	bfe.u32 	%r361, %r358, 16, 8;
	cvt.u16.u32 	%rs193, %r361;
	bfe.u32 	%r362, %r358, 24, 8;
	cvt.u16.u32 	%rs194, %r362;
	ld.shared.u32 	%r363, [%r163+16];
	bfe.u32 	%r364, %r363, 0, 8;
	cvt.u16.u32 	%rs195, %r364;
	bfe.u32 	%r365, %r363, 8, 8;
	cvt.u16.u32 	%rs196, %r365;
	bfe.u32 	%r366, %r363, 16, 8;
	cvt.u16.u32 	%rs197, %r366;
	bfe.u32 	%r367, %r363, 24, 8;
	cvt.u16.u32 	%rs198, %r367;
	ld.shared.u32 	%r368, [%r163+20];
	bfe.u32 	%r369, %r368, 0, 8;
	cvt.u16.u32 	%rs199, %r369;
	bfe.u32 	%r370, %r368, 8, 8;
	cvt.u16.u32 	%rs200, %r370;
	bfe.u32 	%r371, %r368, 16, 8;
	cvt.u16.u32 	%rs201, %r371;
	bfe.u32 	%r372, %r368, 24, 8;
	cvt.u16.u32 	%rs202, %r372;
	ld.shared.u32 	%r373, [%r163+24];
	bfe.u32 	%r374, %r373, 0, 8;
	cvt.u16.u32 	%rs203, %r374;
	bfe.u32 	%r375, %r373, 8, 8;
	cvt.u16.u32 	%rs204, %r375;
	bfe.u32 	%r376, %r373, 16, 8;
	cvt.u16.u32 	%rs205, %r376;
	bfe.u32 	%r377, %r373, 24, 8;
	cvt.u16.u32 	%rs206, %r377;
	ld.shared.u32 	%r378, [%r163+28];
	bfe.u32 	%r379, %r378, 0, 8;
	cvt.u16.u32 	%rs207, %r379;
	bfe.u32 	%r380, %r378, 8, 8;
	cvt.u16.u32 	%rs208, %r380;
	bfe.u32 	%r381, %r378, 16, 8;
	cvt.u16.u32 	%rs209, %r381;
	bfe.u32 	%r382, %r378, 24, 8;
	cvt.u16.u32 	%rs210, %r382;
	ld.shared.u32 	%r383, [%r163+32];
	bfe.u32 	%r384, %r383, 0, 8;
	cvt.u16.u32 	%rs211, %r384;
	bfe.u32 	%r385, %r383, 8, 8;
	cvt.u16.u32 	%rs212, %r385;
	bfe.u32 	%r386, %r383, 16, 8;
	cvt.u16.u32 	%rs213, %r386;
	bfe.u32 	%r387, %r383, 24, 8;
	cvt.u16.u32 	%rs214, %r387;
	ld.shared.u32 	%r388, [%r163+36];
	bfe.u32 	%r389, %r388, 0, 8;
	cvt.u16.u32 	%rs215, %r389;
	bfe.u32 	%r390, %r388, 8, 8;
	cvt.u16.u32 	%rs216, %r390;
	bfe.u32 	%r391, %r388, 16, 8;
	cvt.u16.u32 	%rs217, %r391;
	bfe.u32 	%r392, %r388, 24, 8;
	cvt.u16.u32 	%rs218, %r392;
	ld.shared.u32 	%r393, [%r163+40];
	bfe.u32 	%r394, %r393, 0, 8;
	cvt.u16.u32 	%rs219, %r394;
	bfe.u32 	%r395, %r393, 8, 8;
	cvt.u16.u32 	%rs220, %r395;
	bfe.u32 	%r396, %r393, 16, 8;
	cvt.u16.u32 	%rs221, %r396;
	bfe.u32 	%r397, %r393, 24, 8;
	cvt.u16.u32 	%rs222, %r397;
	bar.sync 	0;
	setp.ne.s32 	%p306, %r1, 0;
	@%p306 bra 	$L__BB14_154;
	cvt.u32.u16 	%r801, %rs179;
	cvt.s32.s8 	%r164, %r801;
	cvt.u32.u16 	%r802, %rs180;
	cvt.s32.s8 	%r165, %r802;
	cvt.u32.u16 	%r803, %rs181;
	cvt.s32.s8 	%r166, %r803;
	cvt.u32.u16 	%r804, %rs182;
	cvt.s32.s8 	%r167, %r804;
	cvt.u32.u16 	%r805, %rs183;
	cvt.s32.s8 	%r168, %r805;
	cvt.u32.u16 	%r806, %rs184;
	cvt.s32.s8 	%r169, %r806;
	cvt.u32.u16 	%r807, %rs185;
	cvt.s32.s8 	%r170, %r807;
	cvt.u32.u16 	%r808, %rs186;
	cvt.s32.s8 	%r171, %r808;
	cvt.u32.u16 	%r809, %rs187;
	cvt.s32.s8 	%r172, %r809;
	cvt.u32.u16 	%r810, %rs188;
	cvt.s32.s8 	%r173, %r810;
	cvt.u32.u16 	%r811, %rs189;
	cvt.s32.s8 	%r174, %r811;
	cvt.u32.u16 	%r812, %rs190;
	cvt.s32.s8 	%r175, %r812;
	cvt.u32.u16 	%r813, %rs191;
	cvt.s32.s8 	%r176, %r813;
	cvt.u32.u16 	%r814, %rs192;
	cvt.s32.s8 	%r177, %r814;
	cvt.u32.u16 	%r815, %rs193;
	cvt.s32.s8 	%r178, %r815;
	cvt.u32.u16 	%r816, %rs194;
	cvt.s32.s8 	%r179, %r816;
	cvt.u32.u16 	%r817, %rs195;
	cvt.s32.s8 	%r180, %r817;
	cvt.u32.u16 	%r818, %rs196;
	cvt.s32.s8 	%r181, %r818;
	cvt.u32.u16 	%r819, %rs197;
	cvt.s32.s8 	%r182, %r819;
	cvt.u32.u16 	%r820, %rs198;
	cvt.s32.s8 	%r183, %r820;
	cvt.u32.u16 	%r821, %rs199;
	cvt.s32.s8 	%r184, %r821;
	cvt.u32.u16 	%r822, %rs200;
	cvt.s32.s8 	%r185, %r822;
	cvt.u32.u16 	%r823, %rs201;
	cvt.s32.s8 	%r186, %r823;
	cvt.u32.u16 	%r824, %rs202;
	cvt.s32.s8 	%r187, %r824;
	cvt.u32.u16 	%r825, %rs203;
	cvt.s32.s8 	%r188, %r825;
	cvt.u32.u16 	%r826, %rs204;
	cvt.s32.s8 	%r189, %r826;
	cvt.u32.u16 	%r827, %rs205;
	cvt.s32.s8 	%r190, %r827;
	cvt.u32.u16 	%r828, %rs206;
	cvt.s32.s8 	%r191, %r828;
	cvt.u32.u16 	%r829, %rs207;
	cvt.s32.s8 	%r192, %r829;
	cvt.u32.u16 	%r830, %rs208;
	cvt.s32.s8 	%r193, %r830;
	cvt.u32.u16 	%r831, %rs209;
	cvt.s32.s8 	%r194, %r831;
	cvt.u32.u16 	%r832, %rs210;
	cvt.s32.s8 	%r195, %r832;
	cvt.u32.u16 	%r833, %rs211;
	cvt.s32.s8 	%r196, %r833;
	cvt.u32.u16 	%r834, %rs212;
	cvt.s32.s8 	%r197, %r834;
	cvt.u32.u16 	%r835, %rs213;
	cvt.s32.s8 	%r198, %r835;
	cvt.u32.u16 	%r836, %rs214;
	cvt.s32.s8 	%r199, %r836;
	cvt.u32.u16 	%r837, %rs215;
	cvt.s32.s8 	%r200, %r837;
	cvt.u32.u16 	%r838, %rs216;
	cvt.s32.s8 	%r201, %r838;
	cvt.u32.u16 	%r839, %rs217;
	cvt.s32.s8 	%r202, %r839;
	cvt.u32.u16 	%r840, %rs218;
	cvt.s32.s8 	%r203, %r840;
	cvt.u32.u16 	%r841, %rs219;
	cvt.s32.s8 	%r204, %r841;
	cvt.u32.u16 	%r842, %rs220;
	cvt.s32.s8 	%r205, %r842;
	cvt.u32.u16 	%r843, %rs221;
	cvt.s32.s8 	%r206, %r843;
	cvt.u32.u16 	%r844, %rs222;
	cvt.s32.s8 	%r845, %r844;
	add.s32 	%r846, %r165, %r164;
	add.s32 	%r847, %r167, %r166;
	add.s32 	%r848, %r169, %r168;
	add.s32 	%r849, %r171, %r170;
	add.s32 	%r850, %r173, %r172;
	add.s32 	%r851, %r175, %r174;
	add.s32 	%r852, %r177, %r176;
	add.s32 	%r853, %r179, %r178;
	add.s32 	%r854, %r181, %r180;
	add.s32 	%r855, %r183, %r182;
	add.s32 	%r856, %r185, %r184;
	add.s32 	%r857, %r187, %r186;
	add.s32 	%r858, %r189, %r188;
	add.s32 	%r859, %r191, %r190;
	add.s32 	%r860, %r193, %r192;
	add.s32 	%r861, %r195, %r194;
	add.s32 	%r862, %r197, %r196;
	add.s32 	%r863, %r199, %r198;
	add.s32 	%r864, %r201, %r200;
	add.s32 	%r865, %r203, %r202;
	add.s32 	%r866, %r205, %r204;
	add.s32 	%r867, %r845, %r206;
	add.s32 	%r868, %r847, %r846;
	add.s32 	%r869, %r849, %r848;
	add.s32 	%r870, %r851, %r850;
	add.s32 	%r871, %r853, %r852;
	add.s32 	%r872, %r855, %r854;
	add.s32 	%r873, %r857, %r856;
	add.s32 	%r874, %r859, %r858;
	add.s32 	%r875, %r861, %r860;
	add.s32 	%r876, %r863, %r862;
	add.s32 	%r877, %r865, %r864;
	add.s32 	%r878, %r867, %r866;
	add.s32 	%r879, %r869, %r868;
	add.s32 	%r880, %r871, %r870;
	add.s32 	%r881, %r873, %r872;
	add.s32 	%r882, %r875, %r874;
	add.s32 	%r883, %r877, %r876;
	add.s32 	%r884, %r880, %r879;
	add.s32 	%r885, %r882, %r881;
	add.s32 	%r886, %r878, %r883;
	add.s32 	%r887, %r885, %r884;
	neg.s32 	%r888, %r887;
	setp.ne.s32 	%p377, %r886, %r888;
	selp.u16 	%rs223, 1, 0, %p377;
	selp.s32 	%r889, -1, 0, %p377;
	selp.u32 	%r777, 1, 0, %p377;
	mov.b32 	%r778, 1;
	mov.b32 	%r799, 0;
	mov.b32 	%r800, -1;
	// begin inline asm
	shfl.sync.up.b32 %r776, %r777, %r778, %r799, %r800;
	// end inline asm
	cvt.s32.s8 	%r890, %r776;
	setp.ne.s32 	%p378, %r890, %r889;
	selp.u16 	%rs340, 1, 0, %p378;
	setp.lt.s32 	%p379, %r340, 1;
	selp.b16 	%rs341, %rs223, %rs340, %p379;
	cvt.u32.u16 	%r782, %rs341;
	mov.b32 	%r783, 2;
	// begin inline asm
	shfl.sync.up.b32 %r781, %r782, %r783, %r799, %r800;
	// end inline asm
	cvt.s32.s8 	%r891, %r781;
	neg.s32 	%r892, %r782;
	setp.ne.s32 	%p380, %r891, %r892;
	selp.u16 	%rs342, 1, 0, %p380;
	setp.lt.s32 	%p381, %r340, 2;
	selp.b16 	%rs343, %rs341, %rs342, %p381;
	cvt.u32.u16 	%r787, %rs343;
	mov.b32 	%r788, 4;
	// begin inline asm
	shfl.sync.up.b32 %r786, %r787, %r788, %r799, %r800;
	// end inline asm
	cvt.s32.s8 	%r893, %r786;
	neg.s32 	%r894, %r787;
	setp.ne.s32 	%p382, %r893, %r894;
	selp.u16 	%rs344, 1, 0, %p382;
	setp.lt.s32 	%p383, %r340, 4;
	selp.b16 	%rs345, %rs343, %rs344, %p383;
	cvt.u32.u16 	%r792, %rs345;
	mov.b32 	%r793, 8;
	// begin inline asm
	shfl.sync.up.b32 %r791, %r792, %r793, %r799, %r800;
	// end inline asm
	cvt.s32.s8 	%r895, %r791;
	neg.s32 	%r896, %r792;
	setp.ne.s32 	%p384, %r895, %r896;
	selp.u16 	%rs346, 1, 0, %p384;
	setp.lt.s32 	%p385, %r340, 8;
	selp.b16 	%rs224, %rs345, %rs346, %p385;
	cvt.u32.u16 	%r797, %rs224;
	mov.b32 	%r798, 16;
	// begin inline asm
	shfl.sync.up.b32 %r796, %r797, %r798, %r799, %r800;
	// end inline asm
	cvt.s32.s8 	%r897, %r796;
	neg.s32 	%r898, %r797;
	setp.ne.s32 	%p386, %r897, %r898;
	selp.u16 	%rs225, 1, 0, %p386;
	setp.ne.s32 	%p387, %r340, 31;
	@%p387 bra 	$L__BB14_153;
	mov.u32 	%r899, _ZZN3cub18CUB_300001_SM_10006detail4scan16DeviceScanKernelINS2_10policy_hubIbibjN4cuda3std3__44plusIvEEE10Policy1000EN6thrust24THRUST_300001_SM_1000_NS10device_ptrIbEENSE_IiEENS0_13ScanTileStateIbLb1EEES9_NS1_10InputValueIbPbEEjbLb0EbEEvT0_T1_T2_iT3_T4_T5_E12temp_storage;
	add.s32 	%r900, %r899, %r161;
	st.shared.u8 	[%r900+16], %rs225;
$L__BB14_153:
	setp.lt.s32 	%p388, %r340, 16;
	selp.b16 	%rs347, %rs224, %rs225, %p388;
	setp.ne.s16 	%p389, %rs347, %rs223;
	bar.sync 	0;
	.pragma "used_bytes_mask 31";
	ld.shared.v2.b32 	{%r901, %r902}, [_ZZN3cub18CUB_300001_SM_10006detail4scan16DeviceScanKernelINS2_10policy_hubIbibjN4cuda3std3__44plusIvEEE10Policy1000EN6thrust24THRUST_300001_SM_1000_NS10device_ptrIbEENSE_IiEENS0_13ScanTileStateIbLb1EEES9_NS1_10InputValueIbPbEEjbLb0EbEEvT0_T1_T2_iT3_T4_T5_E12temp_storage+16];
	bfe.u32 	%r903, %r901, 0, 8;
	cvt.u16.u32 	%rs348, %r903;
	bfe.s32 	%r904, %r901, 0, 8;
	bfe.s32 	%r905, %r901, 8, 8;
	neg.s32 	%r906, %r905;
	setp.ne.s32 	%p390, %r904, %r906;
	setp.eq.s32 	%p391, %r161, 2;
	selp.u16 	%rs349, 1, 0, %p390;
	selp.b16 	%rs350, %rs349, %rs348, %p391;
	selp.u32 	%r907, 1, 0, %p390;
	bfe.s32 	%r908, %r901, 16, 8;
	neg.s32 	%r909, %r908;
	setp.ne.s32 	%p392, %r907, %r909;
	setp.eq.s32 	%p393, %r161, 3;
	selp.u16 	%rs351, 1, 0, %p392;
	selp.b16 	%rs352, %rs351, %rs350, %p393;
	selp.u32 	%r910, 1, 0, %p392;
	bfe.s32 	%r911, %r901, 24, 8;
	neg.s32 	%r912, %r911;
	setp.ne.s32 	%p394, %r910, %r912;
	setp.eq.s32 	%p395, %r161, 4;
	selp.u16 	%rs353, 1, 0, %p394;
	selp.b16 	%rs354, %rs353, %rs352, %p395;
	selp.u32 	%r913, 1, 0, %p394;
	bfe.s32 	%r914, %r902, 0, 8;
	neg.s32 	%r915, %r914;
	setp.ne.s32 	%p396, %r913, %r915;
	setp.eq.s32 	%p397, %r161, 5;
	selp.u16 	%rs355, 1, 0, %p396;
	selp.b16 	%rs356, %rs355, %rs354, %p397;
	cvt.u32.u16 	%r916, %rs462;
	cvt.s32.s8 	%r917, %r916;
	cvt.u32.u16 	%r918, %rs356;
	cvt.s32.s8 	%r919, %r918;
	neg.s32 	%r920, %r919;
	setp.ne.s32 	%p398, %r917, %r920;
	selp.u16 	%rs357, 1, 0, %p398;
	setp.lt.u32 	%p399, %r126, 32;
	selp.b16 	%rs358, %rs462, %rs357, %p399;
	and.b16  	%rs359, %rs358, 255;
	selp.s16 	%rs360, -1, 0, %p389;
	and.b16  	%rs361, %rs360, 255;
	setp.ne.s16 	%p400, %rs359, %rs361;
	selp.u16 	%rs362, 1, 0, %p400;
	setp.eq.s32 	%p401, %r340, 0;
	selp.b16 	%rs534, %rs358, %rs362, %p401;
	cvt.u32.u16 	%r921, %rs534;
	cvt.s32.s8 	%r922, %r921;
	neg.s32 	%r923, %r164;
	setp.ne.s32 	%p589, %r922, %r923;
	selp.u32 	%r924, 1, 0, %p589;
	neg.s32 	%r925, %r165;
	setp.ne.s32 	%p590, %r924, %r925;
	selp.u32 	%r926, 1, 0, %p590;
	neg.s32 	%r927, %r166;
	setp.ne.s32 	%p591, %r926, %r927;
	selp.u32 	%r928, 1, 0, %p591;
	neg.s32 	%r929, %r167;
	setp.ne.s32 	%p592, %r928, %r929;
	selp.u32 	%r930, 1, 0, %p592;
	neg.s32 	%r931, %r168;
	setp.ne.s32 	%p593, %r930, %r931;
	selp.u32 	%r932, 1, 0, %p593;
	neg.s32 	%r933, %r169;
	setp.ne.s32 	%p594, %r932, %r933;
	selp.u32 	%r934, 1, 0, %p594;
	neg.s32 	%r935, %r170;
	setp.ne.s32 	%p595, %r934, %r935;
	selp.u32 	%r936, 1, 0, %p595;
	neg.s32 	%r937, %r171;
	setp.ne.s32 	%p596, %r936, %r937;
	selp.u32 	%r938, 1, 0, %p596;
	neg.s32 	%r939, %r172;
	setp.ne.s32 	%p597, %r938, %r939;
	selp.u32 	%r940, 1, 0, %p597;
	neg.s32 	%r941, %r173;
	setp.ne.s32 	%p598, %r940, %r941;
	selp.u32 	%r942, 1, 0, %p598;
	neg.s32 	%r943, %r174;
	setp.ne.s32 	%p599, %r942, %r943;
	selp.u32 	%r944, 1, 0, %p599;
	neg.s32 	%r945, %r175;
	setp.ne.s32 	%p600, %r944, %r945;
	selp.u32 	%r946, 1, 0, %p600;
	neg.s32 	%r947, %r176;
	setp.ne.s32 	%p601, %r946, %r947;
	selp.u32 	%r948, 1, 0, %p601;
	neg.s32 	%r949, %r177;
	setp.ne.s32 	%p602, %r948, %r949;
	selp.u32 	%r950, 1, 0, %p602;
	neg.s32 	%r951, %r178;
	setp.ne.s32 	%p603, %r950, %r951;
	selp.u32 	%r952, 1, 0, %p603;
	neg.s32 	%r953, %r179;
	setp.ne.s32 	%p604, %r952, %r953;
	selp.u32 	%r954, 1, 0, %p604;
	neg.s32 	%r955, %r180;
	setp.ne.s32 	%p605, %r954, %r955;
	selp.u32 	%r956, 1, 0, %p605;
	neg.s32 	%r957, %r181;
	setp.ne.s32 	%p606, %r956, %r957;
	selp.u32 	%r958, 1, 0, %p606;
	neg.s32 	%r959, %r182;
	setp.ne.s32 	%p607, %r958, %r959;
	selp.u32 	%r960, 1, 0, %p607;
	neg.s32 	%r961, %r183;
	setp.ne.s32 	%p608, %r960, %r961;
	selp.u32 	%r962, 1, 0, %p608;
	neg.s32 	%r963, %r184;
	setp.ne.s32 	%p609, %r962, %r963;
	selp.u32 	%r964, 1, 0, %p609;
	neg.s32 	%r965, %r185;
	setp.ne.s32 	%p610, %r964, %r965;
	selp.u32 	%r966, 1, 0, %p610;
	neg.s32 	%r967, %r186;
	setp.ne.s32 	%p611, %r966, %r967;
	selp.u32 	%r968, 1, 0, %p611;
	neg.s32 	%r969, %r187;
	setp.ne.s32 	%p612, %r968, %r969;
	selp.u32 	%r970, 1, 0, %p612;
	neg.s32 	%r971, %r188;
	setp.ne.s32 	%p613, %r970, %r971;
	selp.u32 	%r972, 1, 0, %p613;
	neg.s32 	%r973, %r189;
	setp.ne.s32 	%p614, %r972, %r973;
	selp.u32 	%r974, 1, 0, %p614;
	neg.s32 	%r975, %r190;
	setp.ne.s32 	%p615, %r974, %r975;
	selp.u32 	%r976, 1, 0, %p615;
	neg.s32 	%r977, %r191;
	setp.ne.s32 	%p616, %r976, %r977;
	selp.u32 	%r978, 1, 0, %p616;
	neg.s32 	%r979, %r192;
	setp.ne.s32 	%p617, %r978, %r979;
	selp.u32 	%r980, 1, 0, %p617;
	neg.s32 	%r981, %r193;
	setp.ne.s32 	%p618, %r980, %r981;
	selp.u32 	%r982, 1, 0, %p618;
	neg.s32 	%r983, %r194;
	setp.ne.s32 	%p619, %r982, %r983;
	selp.u32 	%r984, 1, 0, %p619;
	neg.s32 	%r985, %r195;
	setp.ne.s32 	%p620, %r984, %r985;
	selp.u32 	%r986, 1, 0, %p620;
	neg.s32 	%r987, %r196;
	setp.ne.s32 	%p621, %r986, %r987;
	selp.u32 	%r988, 1, 0, %p621;
	neg.s32 	%r989, %r197;
	setp.ne.s32 	%p622, %r988, %r989;
	selp.u32 	%r990, 1, 0, %p622;
	neg.s32 	%r991, %r198;
	setp.ne.s32 	%p623, %r990, %r991;
	selp.u32 	%r992, 1, 0, %p623;
	neg.s32 	%r993, %r199;
	setp.ne.s32 	%p624, %r992, %r993;
	selp.u32 	%r994, 1, 0, %p624;
	neg.s32 	%r995, %r200;
	setp.ne.s32 	%p625, %r994, %r995;
	selp.u32 	%r996, 1, 0, %p625;
	neg.s32 	%r997, %r201;
	setp.ne.s32 	%p626, %r996, %r997;
	selp.u32 	%r998, 1, 0, %p626;
	neg.s32 	%r999, %r202;
	setp.ne.s32 	%p627, %r998, %r999;
	selp.u32 	%r1000, 1, 0, %p627;
	neg.s32 	%r1001, %r203;
	setp.ne.s32 	%p628, %r1000, %r1001;
	selp.u32 	%r1002, 1, 0, %p628;
	neg.s32 	%r1003, %r204;
	setp.ne.s32 	%p629, %r1002, %r1003;
	selp.u32 	%r1004, 1, 0, %p629;
	neg.s32 	%r1005, %r205;
	setp.ne.s32 	%p630, %r1004, %r1005;
	selp.u32 	%r1006, 1, 0, %p630;
	neg.s32 	%r1007, %r206;
	setp.ne.s32 	%p631, %r1006, %r1007;
	bra.uni 	$L__BB14_205;
$L__BB14_154:
	cvt.u32.u16 	%r423, %rs179;
	cvt.s32.s8 	%r207, %r423;
	cvt.u32.u16 	%r424, %rs180;
	cvt.s32.s8 	%r208, %r424;
	cvt.u32.u16 	%r425, %rs181;
	cvt.s32.s8 	%r209, %r425;
	cvt.u32.u16 	%r426, %rs182;
	cvt.s32.s8 	%r210, %r426;
	cvt.u32.u16 	%r427, %rs183;
	cvt.s32.s8 	%r211, %r427;
	cvt.u32.u16 	%r428, %rs184;
	cvt.s32.s8 	%r212, %r428;
	cvt.u32.u16 	%r429, %rs185;
	cvt.s32.s8 	%r213, %r429;
	cvt.u32.u16 	%r430, %rs186;
	cvt.s32.s8 	%r214, %r430;
	cvt.u32.u16 	%r431, %rs187;
	cvt.s32.s8 	%r215, %r431;
	cvt.u32.u16 	%r432, %rs188;
	cvt.s32.s8 	%r216, %r432;
	cvt.u32.u16 	%r433, %rs189;
	cvt.s32.s8 	%r217, %r433;
	cvt.u32.u16 	%r434, %rs190;
	cvt.s32.s8 	%r218, %r434;
	cvt.u32.u16 	%r435, %rs191;
	cvt.s32.s8 	%r219, %r435;
	cvt.u32.u16 	%r436, %rs192;
	cvt.s32.s8 	%r220, %r436;
	cvt.u32.u16 	%r437, %rs193;
	cvt.s32.s8 	%r221, %r437;
	cvt.u32.u16 	%r438, %rs194;
	cvt.s32.s8 	%r222, %r438;
	cvt.u32.u16 	%r439, %rs195;
	cvt.s32.s8 	%r223, %r439;
	cvt.u32.u16 	%r440, %rs196;
	cvt.s32.s8 	%r224, %r440;
	cvt.u32.u16 	%r441, %rs197;
	cvt.s32.s8 	%r225, %r441;
	cvt.u32.u16 	%r442, %rs198;
	cvt.s32.s8 	%r226, %r442;
	cvt.u32.u16 	%r443, %rs199;
	cvt.s32.s8 	%r227, %r443;
	cvt.u32.u16 	%r444, %rs200;
	cvt.s32.s8 	%r228, %r444;
	cvt.u32.u16 	%r445, %rs201;
	cvt.s32.s8 	%r229, %r445;
	cvt.u32.u16 	%r446, %rs202;
	cvt.s32.s8 	%r230, %r446;
	cvt.u32.u16 	%r447, %rs203;
	cvt.s32.s8 	%r231, %r447;
	cvt.u32.u16 	%r448, %rs204;
	cvt.s32.s8 	%r232, %r448;
	cvt.u32.u16 	%r449, %rs205;
	cvt.s32.s8 	%r233, %r449;
	cvt.u32.u16 	%r450, %rs206;
	cvt.s32.s8 	%r234, %r450;
	cvt.u32.u16 	%r451, %rs207;
	cvt.s32.s8 	%r235, %r451;
	cvt.u32.u16 	%r452, %rs208;
	cvt.s32.s8 	%r236, %r452;
	cvt.u32.u16 	%r453, %rs209;
	cvt.s32.s8 	%r237, %r453;
	cvt.u32.u16 	%r454, %rs210;
	cvt.s32.s8 	%r238, %r454;
	cvt.u32.u16 	%r455, %rs211;
	cvt.s32.s8 	%r239, %r455;
	cvt.u32.u16 	%r456, %rs212;
	cvt.s32.s8 	%r240, %r456;
	cvt.u32.u16 	%r457, %rs213;
	cvt.s32.s8 	%r241, %r457;
	cvt.u32.u16 	%r458, %rs214;
	cvt.s32.s8 	%r242, %r458;
	cvt.u32.u16 	%r459, %rs215;
	cvt.s32.s8 	%r243, %r459;
	cvt.u32.u16 	%r460, %rs216;
	cvt.s32.s8 	%r244, %r460;
	cvt.u32.u16 	%r461, %rs217;
	cvt.s32.s8 	%r245, %r461;
	cvt.u32.u16 	%r462, %rs218;
	cvt.s32.s8 	%r246, %r462;
	cvt.u32.u16 	%r463, %rs219;
	cvt.s32.s8 	%r247, %r463;
	cvt.u32.u16 	%r464, %rs220;
	cvt.s32.s8 	%r248, %r464;
	cvt.u32.u16 	%r465, %rs221;
	cvt.s32.s8 	%r249, %r465;
	cvt.u32.u16 	%r466, %rs222;
	cvt.s32.s8 	%r467, %r466;
	add.s32 	%r468, %r208, %r207;
	add.s32 	%r469, %r210, %r209;
	add.s32 	%r470, %r212, %r211;
	add.s32 	%r471, %r214, %r213;
	add.s32 	%r472, %r216, %r215;
	add.s32 	%r473, %r218, %r217;
	add.s32 	%r474, %r220, %r219;
	add.s32 	%r475, %r222, %r221;
	add.s32 	%r476, %r224, %r223;
	add.s32 	%r477, %r226, %r225;
	add.s32 	%r478, %r228, %r227;
	add.s32 	%r479, %r230, %r229;
	add.s32 	%r480, %r232, %r231;
	add.s32 	%r481, %r234, %r233;
	add.s32 	%r482, %r236, %r235;
	add.s32 	%r483, %r238, %r237;
	add.s32 	%r484, %r240, %r239;
	add.s32 	%r485, %r242, %r241;
	add.s32 	%r486, %r244, %r243;
	add.s32 	%r487, %r246, %r245;
	add.s32 	%r488, %r248, %r247;
	add.s32 	%r489, %r467, %r249;
	add.s32 	%r490, %r469, %r468;
	add.s32 	%r491, %r471, %r470;
	add.s32 	%r492, %r473, %r472;
	add.s32 	%r493, %r475, %r474;
	add.s32 	%r494, %r477, %r476;
	add.s32 	%r495, %r479, %r478;
	add.s32 	%r496, %r481, %r480;
	add.s32 	%r497, %r483, %r482;
	add.s32 	%r498, %r485, %r484;
	add.s32 	%r499, %r487, %r486;
	add.s32 	%r500, %r489, %r488;
	add.s32 	%r501, %r491, %r490;
	add.s32 	%r502, %r493, %r492;
	add.s32 	%r503, %r495, %r494;
	add.s32 	%r504, %r497, %r496;
	add.s32 	%r505, %r499, %r498;
	add.s32 	%r506, %r502, %r501;
	add.s32 	%r507, %r504, %r503;
	add.s32 	%r508, %r500, %r505;
	add.s32 	%r509, %r507, %r506;
	neg.s32 	%r510, %r509;
	setp.ne.s32 	%p307, %r508, %r510;
	selp.u16 	%rs227, 1, 0, %p307;
	selp.s32 	%r511, -1, 0, %p307;
	selp.u32 	%r399, 1, 0, %p307;
	mov.b32 	%r400, 1;
	mov.b32 	%r421, 0;
	mov.b32 	%r422, -1;
	// begin inline asm
	shfl.sync.up.b32 %r398, %r399, %r400, %r421, %r422;
	// end inline asm
	cvt.s32.s8 	%r512, %r398;
	setp.ne.s32 	%p308, %r512, %r511;
	selp.u16 	%rs310, 1, 0, %p308;
	setp.lt.s32 	%p309, %r340, 1;
	selp.b16 	%rs311, %rs227, %rs310, %p309;
	cvt.u32.u16 	%r404, %rs311;
	mov.b32 	%r405, 2;
	// begin inline asm
	shfl.sync.up.b32 %r403, %r404, %r405, %r421, %r422;
	// end inline asm
	cvt.s32.s8 	%r513, %r403;
	neg.s32 	%r514, %r404;
	setp.ne.s32 	%p310, %r513, %r514;
	selp.u16 	%rs312, 1, 0, %p310;
	setp.lt.s32 	%p311, %r340, 2;
	selp.b16 	%rs313, %rs311, %rs312, %p311;
	cvt.u32.u16 	%r409, %rs313;
	mov.b32 	%r410, 4;
	// begin inline asm
	shfl.sync.up.b32 %r408, %r409, %r410, %r421, %r422;
	// end inline asm
	cvt.s32.s8 	%r515, %r408;
	neg.s32 	%r516, %r409;
	setp.ne.s32 	%p312, %r515, %r516;
	selp.u16 	%rs314, 1, 0, %p312;
	setp.lt.s32 	%p313, %r340, 4;
	selp.b16 	%rs315, %rs313, %rs314, %p313;
	cvt.u32.u16 	%r414, %rs315;
	mov.b32 	%r415, 8;
	// begin inline asm
	shfl.sync.up.b32 %r413, %r414, %r415, %r421, %r422;
	// end inline asm
	cvt.s32.s8 	%r517, %r413;
	neg.s32 	%r518, %r414;
	setp.ne.s32 	%p314, %r517, %r518;
	selp.u16 	%rs316, 1, 0, %p314;
	setp.lt.s32 	%p315, %r340, 8;
	selp.b16 	%rs317, %rs315, %rs316, %p315;
	cvt.u32.u16 	%r419, %rs317;
	mov.b32 	%r420, 16;
	// begin inline asm
	shfl.sync.up.b32 %r418, %r419, %r420, %r421, %r422;
	// end inline asm
	cvt.s32.s8 	%r519, %r418;
	neg.s32 	%r520, %r419;
	setp.ne.s32 	%p316, %r519, %r520;
	selp.u16 	%rs228, 1, 0, %p316;
	setp.lt.s32 	%p317, %r340, 16;
	selp.b16 	%rs229, %rs317, %rs228, %p317;
	setp.ne.s32 	%p318, %r340, 31;
	@%p318 bra 	$L__BB14_156;
	mov.u32 	%r521, _ZZN3cub18CUB_300001_SM_10006detail4scan16DeviceScanKernelINS2_10policy_hubIbibjN4cuda3std3__44plusIvEEE10Policy1000EN6thrust24THRUST_300001_SM_1000_NS10device_ptrIbEENSE_IiEENS0_13ScanTileStateIbLb1EEES9_NS1_10InputValueIbPbEEjbLb0EbEEvT0_T1_T2_iT3_T4_T5_E12temp_storage;
	add.s32 	%r522, %r521, %r161;
	st.shared.u8 	[%r522+16], %rs228;
$L__BB14_156:
	bar.sync 	0;
	ld.shared.v2.b32 	{%r523, %r524}, [_ZZN3cub18CUB_300001_SM_10006detail4scan16DeviceScanKernelINS2_10policy_hubIbibjN4cuda3std3__44plusIvEEE10Policy1000EN6thrust24THRUST_300001_SM_1000_NS10device_ptrIbEENSE_IiEENS0_13ScanTileStateIbLb1EEES9_NS1_10InputValueIbPbEEjbLb0EbEEvT0_T1_T2_iT3_T4_T5_E12temp_storage+16];
	mov.b64 	%rd22, {%r525, %r524};
	bfe.u32 	%r526, %r523, 0, 8;
	cvt.u16.u32 	%rs318, %r526;
	bfe.s32 	%r527, %r523, 0, 8;
	bfe.s32 	%r528, %r523, 8, 8;
	neg.s32 	%r529, %r528;
	setp.ne.s32 	%p319, %r527, %r529;
	setp.eq.s32 	%p320, %r161, 2;
	selp.u16 	%rs319, 1, 0, %p319;
	selp.b16 	%rs320, %rs319, %rs318, %p320;
	selp.u32 	%r530, 1, 0, %p319;
	bfe.s32 	%r531, %r523, 16, 8;
	neg.s32 	%r532, %r531;
	setp.ne.s32 	%p321, %r530, %r532;
	setp.eq.s32 	%p322, %r161, 3;
	selp.u16 	%rs321, 1, 0, %p321;
	selp.b16 	%rs322, %rs321, %rs320, %p322;
	selp.u32 	%r533, 1, 0, %p321;
	bfe.s32 	%r534, %r523, 24, 8;
	neg.s32 	%r535, %r534;
	setp.ne.s32 	%p323, %r533, %r535;
	setp.eq.s32 	%p324, %r161, 4;
	selp.u16 	%rs323, 1, 0, %p323;
	selp.b16 	%rs324, %rs323, %rs322, %p324;
	selp.u32 	%r536, 1, 0, %p323;
	bfe.s32 	%r537, %r524, 0, 8;
	neg.s32 	%r538, %r537;
	setp.ne.s32 	%p325, %r536, %r538;
	setp.eq.s32 	%p326, %r161, 5;
	selp.u16 	%rs325, 1, 0, %p325;
	selp.b16 	%rs230, %rs325, %rs324, %p326;
	shr.u64 	%rd23, %rd22, 40;
	cvt.u32.u64 	%r539, %rd23;
	selp.u32 	%r250, 1, 0, %p325;
	cvt.s32.s8 	%r540, %r539;
	neg.s32 	%r251, %r540;
	setp.lt.u32 	%p327, %r126, 32;
	@%p327 bra 	$L__BB14_158;
	setp.ne.s16 	%p328, %rs229, %rs227;
	selp.s16 	%rs326, -1, 0, %p328;
	and.b16  	%rs327, %rs326, 255;
	and.b16  	%rs328, %rs230, 255;
	setp.ne.s16 	%p329, %rs328, %rs327;
	selp.u16 	%rs329, 1, 0, %p329;
	setp.eq.s32 	%p330, %r340, 0;
	selp.b16 	%rs534, %rs230, %rs329, %p330;
	bra.uni 	$L__BB14_202;
$L__BB14_158:
	setp.ne.s32 	%p331, %r126, 0;
	mul.wide.s32 	%rd24, %r1, 4;
	add.s64 	%rd12, %rd18, %rd24;
	@%p331 bra 	$L__BB14_160;
	setp.ne.s32 	%p332, %r250, %r251;
	selp.u16 	%rs330, 1, 0, %p332;
	st.shared.u8 	[_ZZN3cub18CUB_300001_SM_10006detail4scan16DeviceScanKernelINS2_10policy_hubIbibjN4cuda3std3__44plusIvEEE10Policy1000EN6thrust24THRUST_300001_SM_1000_NS10device_ptrIbEENSE_IiEENS0_13ScanTileStateIbLb1EEES9_NS1_10InputValueIbPbEEjbLb0EbEEvT0_T1_T2_iT3_T4_T5_E12temp_storage+3], %rs330;
	add.s64 	%rd25, %rd12, 128;
	selp.b32 	%r541, 356, 100, %p332;
	// begin inline asm
	st.relaxed.gpu.u32 [%rd25], %r541;
	// end inline asm
$L__BB14_160:
	mov.u32 	%r252, %nctaid.x;
	setp.gt.u32 	%p333, %r252, 499;
	@%p333 bra 	$L__BB14_162;
	membar.cta;
	bra.uni 	$L__BB14_163;
$L__BB14_162:
	mov.b32 	%r542, 1140;
	// begin inline asm
	nanosleep.u32 %r542;
	// end inline asm
$L__BB14_163:
	ld.param.u32 	%r2023, [_ZN3cub18CUB_300001_SM_10006detail4scan16DeviceScanKernelINS2_10policy_hubIbibjN4cuda3std3__44plusIvEEE10Policy1000EN6thrust24THRUST_300001_SM_1000_NS10device_ptrIbEENSE_IiEENS0_13ScanTileStateIbLb1EEES9_NS1_10InputValueIbPbEEjbLb0EbEEvT0_T1_T2_iT3_T4_T5__param_3];
	mov.u32 	%r544, %ctaid.x;
	add.s32 	%r545, %r2023, %r544;
	not.b32 	%r546, %r126;
	add.s32 	%r547, %r545, %r546;
	mul.wide.s32 	%rd27, %r547, 4;
	add.s64 	%rd28, %rd18, %rd27;
	add.s64 	%rd26, %rd28, 128;
	// begin inline asm
	ld.relaxed.gpu.u32 %r2029, [%rd26];
	// end inline asm
$L__BB14_164:
	cvt.u16.u32 	%rs528, %r2029;
	and.b16  	%rs331, %rs528, 255;
	setp.eq.s16 	%p334, %rs331, 99;
	mov.b32 	%r548, -1;
	vote.sync.any.pred 	%p335, %p334, %r548;
	not.pred 	%p336, %p335;
	@%p336 bra 	$L__BB14_169;
	@%p333 bra 	$L__BB14_167;
	membar.cta;
	bra.uni 	$L__BB14_168;
$L__BB14_167:
	mov.b32 	%r774, 168;
	// begin inline asm
	nanosleep.u32 %r774;
	// end inline asm
$L__BB14_168:
	// begin inline asm
	ld.relaxed.gpu.u32 %r2029, [%rd26];
	// end inline asm
	bra.uni 	$L__BB14_164;
$L__BB14_169:
	shr.u32 	%r256, %r2029, 8;
	cvt.u16.u32 	%rs523, %r256;
	and.b16  	%rs332, %rs528, 255;
	setp.eq.s16 	%p337, %rs332, 101;
	mov.b32 	%r555, -1;
	vote.sync.ballot.b32 	%r556, %p337, %r555;
	// begin inline asm
	mov.u32 %r550, %lanemask_ge;
	// end inline asm
	and.b32  	%r557, %r556, %r550;
	or.b32  	%r558, %r557, -2147483648;
	add.s32 	%r559, %r558, -1;
	not.b32 	%r560, %r558;
	and.b32  	%r561, %r560, %r559;
	popc.b32 	%r258, %r561;
	and.b32  	%r552, %r256, 255;
	mov.b32 	%r553, 1;
	// begin inline asm
	shfl.sync.down.b32 %r551, %r552, %r553, %r258, %r555;
	// end inline asm
	setp.ge.s32 	%p339, %r340, %r258;
	@%p339 bra 	$L__BB14_171;
	cvt.s32.s8 	%r562, %r551;
	cvt.s32.s8 	%r563, %r256;
	neg.s32 	%r564, %r563;
	setp.ne.s32 	%p340, %r562, %r564;
	selp.u16 	%rs523, 1, 0, %p340;
$L__BB14_171:
	cvt.u32.u16 	%r570, %rs523;
	and.b32  	%r566, %r570, 255;
	mov.b32 	%r567, 2;
	mov.b32 	%r569, -1;
	// begin inline asm
	shfl.sync.down.b32 %r565, %r566, %r567, %r258, %r569;
	// end inline asm
	add.s32 	%r571, %r340, 2;
	setp.gt.s32 	%p341, %r571, %r258;
	@%p341 bra 	$L__BB14_173;
	cvt.s32.s8 	%r572, %r565;
	cvt.u32.u16 	%r573, %rs523;
	cvt.s32.s8 	%r574, %r573;
	neg.s32 	%r575, %r574;
	setp.ne.s32 	%p342, %r572, %r575;
	selp.u16 	%rs523, 1, 0, %p342;
$L__BB14_173:
	cvt.u32.u16 	%r581, %rs523;
	and.b32  	%r577, %r581, 255;
	mov.b32 	%r578, 4;
	mov.b32 	%r580, -1;
	// begin inline asm
	shfl.sync.down.b32 %r576, %r577, %r578, %r258, %r580;
	// end inline asm
	add.s32 	%r582, %r340, 4;
	setp.gt.s32 	%p343, %r582, %r258;
	@%p343 bra 	$L__BB14_175;
	cvt.s32.s8 	%r583, %r576;
	cvt.u32.u16 	%r584, %rs523;
	cvt.s32.s8 	%r585, %r584;
	neg.s32 	%r586, %r585;
	setp.ne.s32 	%p344, %r583, %r586;
	selp.u16 	%rs523, 1, 0, %p344;
$L__BB14_175:
	cvt.u32.u16 	%r592, %rs523;
	and.b32  	%r588, %r592, 255;
	mov.b32 	%r589, 8;
	mov.b32 	%r591, -1;
	// begin inline asm
	shfl.sync.down.b32 %r587, %r588, %r589, %r258, %r591;
	// end inline asm
	add.s32 	%r593, %r340, 8;
	setp.gt.s32 	%p345, %r593, %r258;
	@%p345 bra 	$L__BB14_177;
	cvt.s32.s8 	%r594, %r587;
	cvt.u32.u16 	%r595, %rs523;
	cvt.s32.s8 	%r596, %r595;
	neg.s32 	%r597, %r596;
	setp.ne.s32 	%p346, %r594, %r597;
	selp.u16 	%rs523, 1, 0, %p346;
$L__BB14_177:
	cvt.u32.u16 	%r603, %rs523;
	and.b32  	%r599, %r603, 255;
	mov.b32 	%r600, 16;
	mov.b32 	%r602, -1;
	// begin inline asm
	shfl.sync.down.b32 %r598, %r599, %r600, %r258, %r602;
	// end inline asm
	add.s32 	%r604, %r340, 16;
	setp.gt.s32 	%p347, %r604, %r258;
	@%p347 bra 	$L__BB14_179;
	cvt.s32.s8 	%r605, %r598;
	cvt.u32.u16 	%r606, %rs523;
	cvt.s32.s8 	%r607, %r606;
	neg.s32 	%r608, %r607;
	setp.ne.s32 	%p348, %r605, %r608;
	selp.u16 	%rs523, 1, 0, %p348;
$L__BB14_179:
	ld.param.u32 	%r2024, [_ZN3cub18CUB_300001_SM_10006detail4scan16DeviceScanKernelINS2_10policy_hubIbibjN4cuda3std3__44plusIvEEE10Policy1000EN6thrust24THRUST_300001_SM_1000_NS10device_ptrIbEENSE_IiEENS0_13ScanTileStateIbLb1EEES9_NS1_10InputValueIbPbEEjbLb0EbEEvT0_T1_T2_iT3_T4_T5__param_3];
	mov.u32 	%r609, %ctaid.x;
	add.s32 	%r610, %r2024, %r609;
	not.b32 	%r611, %r126;
	add.s32 	%r2030, %r610, %r611;
	add.s64 	%rd14, %rd18, 128;
$L__BB14_180:
	and.b16  	%rs333, %rs528, 255;
	setp.ne.s16 	%p349, %rs333, 101;
	mov.b32 	%r612, -1;
	vote.sync.all.pred 	%p350, %p349, %r612;
	not.pred 	%p351, %p350;
	@%p351 bra 	$L__BB14_198;
	mul.wide.s32 	%rd31, %r2030, 4;
	add.s64 	%rd32, %rd14, %rd31;
	add.s64 	%rd30, %rd32, -128;
	// begin inline asm
	ld.relaxed.gpu.u32 %r2031, [%rd30];
	// end inline asm
$L__BB14_182:
	cvt.u16.u32 	%rs528, %r2031;
	and.b16  	%rs338, %rs528, 255;
	setp.eq.s16 	%p359, %rs338, 99;
	mov.b32 	%r707, -1;
	vote.sync.any.pred 	%p360, %p359, %r707;
	not.pred 	%p361, %p360;
	@%p361 bra 	$L__BB14_187;
	@%p333 bra 	$L__BB14_185;
	membar.cta;
	bra.uni 	$L__BB14_186;
$L__BB14_185:
	mov.b32 	%r772, 168;
	// begin inline asm
	nanosleep.u32 %r772;
	// end inline asm
$L__BB14_186:
	// begin inline asm
	ld.relaxed.gpu.u32 %r2031, [%rd30];
	// end inline asm
	bra.uni 	$L__BB14_182;
$L__BB14_187:
	shr.u32 	%r269, %r2031, 8;
	cvt.u16.u32 	%rs530, %r269;
	and.b16  	%rs339, %rs528, 255;
	setp.eq.s16 	%p362, %rs339, 101;
	mov.b32 	%r713, -1;
	vote.sync.ballot.b32 	%r714, %p362, %r713;
	and.b32  	%r715, %r714, %r550;
	or.b32  	%r716, %r715, -2147483648;
	add.s32 	%r717, %r716, -1;
	not.b32 	%r718, %r716;
	and.b32  	%r719, %r718, %r717;
	popc.b32 	%r270, %r719;
	and.b32  	%r710, %r269, 255;
	mov.b32 	%r711, 1;
	// begin inline asm
	shfl.sync.down.b32 %r709, %r710, %r711, %r270, %r713;
	// end inline asm
	setp.ge.s32 	%p364, %r340, %r270;
	@%p364 bra 	$L__BB14_189;
	cvt.s32.s8 	%r720, %r709;
	cvt.s32.s8 	%r721, %r269;
	neg.s32 	%r722, %r721;
	setp.ne.s32 	%p365, %r720, %r722;
	selp.u16 	%rs530, 1, 0, %p365;
$L__BB14_189:
	cvt.u32.u16 	%r728, %rs530;
	and.b32  	%r724, %r728, 255;
	mov.b32 	%r725, 2;
	mov.b32 	%r727, -1;
	// begin inline asm
	shfl.sync.down.b32 %r723, %r724, %r725, %r270, %r727;
	// end inline asm
	add.s32 	%r729, %r340, 2;
	setp.gt.s32 	%p366, %r729, %r270;
	@%p366 bra 	$L__BB14_191;
	cvt.s32.s8 	%r730, %r723;
	cvt.u32.u16 	%r731, %rs530;
	cvt.s32.s8 	%r732, %r731;
	neg.s32 	%r733, %r732;
	setp.ne.s32 	%p367, %r730, %r733;
	selp.u16 	%rs530, 1, 0, %p367;
$L__BB14_191:
	cvt.u32.u16 	%r739, %rs530;
	and.b32  	%r735, %r739, 255;
	mov.b32 	%r736, 4;
	mov.b32 	%r738, -1;
	// begin inline asm
	shfl.sync.down.b32 %r734, %r735, %r736, %r270, %r738;
	// end inline asm
	add.s32 	%r740, %r340, 4;
	setp.gt.s32 	%p368, %r740, %r270;
	@%p368 bra 	$L__BB14_193;
	cvt.s32.s8 	%r741, %r734;
	cvt.u32.u16 	%r742, %rs530;
	cvt.s32.s8 	%r743, %r742;
	neg.s32 	%r744, %r743;
	setp.ne.s32 	%p369, %r741, %r744;
	selp.u16 	%rs530, 1, 0, %p369;
$L__BB14_193:
	cvt.u32.u16 	%r750, %rs530;
	and.b32  	%r746, %r750, 255;
	mov.b32 	%r747, 8;
	mov.b32 	%r749, -1;
	// begin inline asm
	shfl.sync.down.b32 %r745, %r746, %r747, %r270, %r749;
	// end inline asm
	add.s32 	%r751, %r340, 8;
	setp.gt.s32 	%p370, %r751, %r270;
	@%p370 bra 	$L__BB14_195;
	cvt.s32.s8 	%r752, %r745;
	cvt.u32.u16 	%r753, %rs530;
	cvt.s32.s8 	%r754, %r753;
	neg.s32 	%r755, %r754;
	setp.ne.s32 	%p371, %r752, %r755;
	selp.u16 	%rs530, 1, 0, %p371;
$L__BB14_195:
	cvt.u32.u16 	%r761, %rs530;
	and.b32  	%r757, %r761, 255;
	mov.b32 	%r758, 16;
	mov.b32 	%r760, -1;
	// begin inline asm
	shfl.sync.down.b32 %r756, %r757, %r758, %r270, %r760;
	// end inline asm
	add.s32 	%r762, %r340, 16;
	setp.gt.s32 	%p372, %r762, %r270;
	@%p372 bra 	$L__BB14_197;
	cvt.s32.s8 	%r763, %r756;
	cvt.u32.u16 	%r764, %rs530;
	cvt.s32.s8 	%r765, %r764;
	neg.s32 	%r766, %r765;
	setp.ne.s32 	%p373, %r763, %r766;
	selp.u16 	%rs530, 1, 0, %p373;
$L__BB14_197:
	cvt.u32.u16 	%r767, %rs530;
	cvt.s32.s8 	%r768, %r767;
	cvt.u32.u16 	%r769, %rs523;
	cvt.s32.s8 	%r770, %r769;
	neg.s32 	%r771, %r770;
	setp.ne.s32 	%p374, %r768, %r771;
	selp.u16 	%rs523, 1, 0, %p374;
	add.s32 	%r2030, %r2030, -32;
	bra.uni 	$L__BB14_180;
$L__BB14_198:
	@%p331 bra 	$L__BB14_200;
	setp.ne.s32 	%p353, %r250, %r251;
	selp.s16 	%rs334, -1, 0, %p353;
	and.b16  	%rs335, %rs334, 255;
	and.b16  	%rs336, %rs523, 255;
	setp.ne.s16 	%p354, %rs336, %rs335;
	selp.u16 	%rs337, 1, 0, %p354;
	add.s64 	%rd29, %rd12, 128;
	selp.b32 	%r614, 357, 101, %p354;
	// begin inline asm
	st.relaxed.gpu.u32 [%rd29], %r614;
	// end inline asm
	st.shared.u8 	[_ZZN3cub18CUB_300001_SM_10006detail4scan16DeviceScanKernelINS2_10policy_hubIbibjN4cuda3std3__44plusIvEEE10Policy1000EN6thrust24THRUST_300001_SM_1000_NS10device_ptrIbEENSE_IiEENS0_13ScanTileStateIbLb1EEES9_NS1_10InputValueIbPbEEjbLb0EbEEvT0_T1_T2_iT3_T4_T5_E12temp_storage+1], %rs523;
	st.shared.u8 	[_ZZN3cub18CUB_300001_SM_10006detail4scan16DeviceScanKernelINS2_10policy_hubIbibjN4cuda3std3__44plusIvEEE10Policy1000EN6thrust24THRUST_300001_SM_1000_NS10device_ptrIbEENSE_IiEENS0_13ScanTileStateIbLb1EEES9_NS1_10InputValueIbPbEEjbLb0EbEEvT0_T1_T2_iT3_T4_T5_E12temp_storage+2], %rs337;
$L__BB14_200:
	setp.ne.s32 	%p355, %r340, 0;
	setp.ne.s16 	%p356, %rs229, %rs227;
	selp.u16 	%rs534, 1, 0, %p356;
	@%p355 bra 	$L__BB14_202;
	st.shared.u8 	[_ZZN3cub18CUB_300001_SM_10006detail4scan16DeviceScanKernelINS2_10policy_hubIbibjN4cuda3std3__44plusIvEEE10Policy1000EN6thrust24THRUST_300001_SM_1000_NS10device_ptrIbEENSE_IiEENS0_13ScanTileStateIbLb1EEES9_NS1_10InputValueIbPbEEjbLb0EbEEvT0_T1_T2_iT3_T4_T5_E12temp_storage+28], %rs523;
	mov.u16 	%rs534, %rs523;
$L__BB14_202:
	bar.sync 	0;
	setp.eq.s32 	%p357, %r126, 0;
	@%p357 bra 	$L__BB14_204;
	ld.shared.s8 	%r615, [_ZZN3cub18CUB_300001_SM_10006detail4scan16DeviceScanKernelINS2_10policy_hubIbibjN4cuda3std3__44plusIvEEE10Policy1000EN6thrust24THRUST_300001_SM_1000_NS10device_ptrIbEENSE_IiEENS0_13ScanTileStateIbLb1EEES9_NS1_10InputValueIbPbEEjbLb0EbEEvT0_T1_T2_iT3_T4_T5_E12temp_storage+28];
	cvt.u32.u16 	%r616, %rs534;
	cvt.s32.s8 	%r617, %r616;
	neg.s32 	%r618, %r617;
	setp.ne.s32 	%p358, %r615, %r618;
	selp.u16 	%rs534, 1, 0, %p358;
$L__BB14_204:
	cvt.u32.u16 	%r619, %rs534;
	cvt.s32.s8 	%r620, %r619;
	neg.s32 	%r621, %r207;
	setp.ne.s32 	%p589, %r620, %r621;
	selp.u32 	%r622, 1, 0, %p589;
	neg.s32 	%r623, %r208;
	setp.ne.s32 	%p590, %r622, %r623;
	selp.u32 	%r624, 1, 0, %p590;
	neg.s32 	%r625, %r209;
	setp.ne.s32 	%p591, %r624, %r625;
	selp.u32 	%r626, 1, 0, %p591;
	neg.s32 	%r627, %r210;
	setp.ne.s32 	%p592, %r626, %r627;
	selp.u32 	%r628, 1, 0, %p592;
	neg.s32 	%r629, %r211;
	setp.ne.s32 	%p593, %r628, %r629;
	selp.u32 	%r630, 1, 0, %p593;
	neg.s32 	%r631, %r212;
	setp.ne.s32 	%p594, %r630, %r631;
	selp.u32 	%r632, 1, 0, %p594;
	neg.s32 	%r633, %r213;
	setp.ne.s32 	%p595, %r632, %r633;
	selp.u32 	%r634, 1, 0, %p595;
	neg.s32 	%r635, %r214;
	setp.ne.s32 	%p596, %r634, %r635;
	selp.u32 	%r636, 1, 0, %p596;
	neg.s32 	%r637, %r215;
	setp.ne.s32 	%p597, %r636, %r637;
	selp.u32 	%r638, 1, 0, %p597;
	neg.s32 	%r639, %r216;
	setp.ne.s32 	%p598, %r638, %r639;
	selp.u32 	%r640, 1, 0, %p598;
	neg.s32 	%r641, %r217;
	setp.ne.s32 	%p599, %r640, %r641;
	selp.u32 	%r642, 1, 0, %p599;
	neg.s32 	%r643, %r218;
	setp.ne.s32 	%p600, %r642, %r643;
	selp.u32 	%r644, 1, 0, %p600;
	neg.s32 	%r645, %r219;
	setp.ne.s32 	%p601, %r644, %r645;
	selp.u32 	%r646, 1, 0, %p601;
	neg.s32 	%r647, %r220;
	setp.ne.s32 	%p602, %r646, %r647;
	selp.u32 	%r648, 1, 0, %p602;
	neg.s32 	%r649, %r221;
	setp.ne.s32 	%p603, %r648, %r649;
	selp.u32 	%r650, 1, 0, %p603;
	neg.s32 	%r651, %r222;
	setp.ne.s32 	%p604, %r650, %r651;
	selp.u32 	%r652, 1, 0, %p604;
	neg.s32 	%r653, %r223;
	setp.ne.s32 	%p605, %r652, %r653;
	selp.u32 	%r654, 1, 0, %p605;
	neg.s32 	%r655, %r224;
	setp.ne.s32 	%p606, %r654, %r655;
	selp.u32 	%r656, 1, 0, %p606;
	neg.s32 	%r657, %r225;
	setp.ne.s32 	%p607, %r656, %r657;
	selp.u32 	%r658, 1, 0, %p607;
	neg.s32 	%r659, %r226;
	setp.ne.s32 	%p608, %r658, %r659;
	selp.u32 	%r660, 1, 0, %p608;
	neg.s32 	%r661, %r227;
	setp.ne.s32 	%p609, %r660, %r661;
	selp.u32 	%r662, 1, 0, %p609;
	neg.s32 	%r663, %r228;
	setp.ne.s32 	%p610, %r662, %r663;
	selp.u32 	%r664, 1, 0, %p610;
	neg.s32 	%r665, %r229;
	setp.ne.s32 	%p611, %r664, %r665;
	selp.u32 	%r666, 1, 0, %p611;
	neg.s32 	%r667, %r230;
	setp.ne.s32 	%p612, %r666, %r667;
	selp.u32 	%r668, 1, 0, %p612;
	neg.s32 	%r669, %r231;
	setp.ne.s32 	%p613, %r668, %r669;
	selp.u32 	%r670, 1, 0, %p613;
	neg.s32 	%r671, %r232;
	setp.ne.s32 	%p614, %r670, %r671;
	selp.u32 	%r672, 1, 0, %p614;
	neg.s32 	%r673, %r233;
	setp.ne.s32 	%p615, %r672, %r673;
	selp.u32 	%r674, 1, 0, %p615;
	neg.s32 	%r675, %r234;
	setp.ne.s32 	%p616, %r674, %r675;
	selp.u32 	%r676, 1, 0, %p616;
	neg.s32 	%r677, %r235;
	setp.ne.s32 	%p617, %r676, %r677;
	selp.u32 	%r678, 1, 0, %p617;
	neg.s32 	%r679, %r236;
	setp.ne.s32 	%p618, %r678, %r679;
	selp.u32 	%r680, 1, 0, %p618;
	neg.s32 	%r681, %r237;
	setp.ne.s32 	%p619, %r680, %r681;
	selp.u32 	%r682, 1, 0, %p619;
	neg.s32 	%r683, %r238;
	setp.ne.s32 	%p620, %r682, %r683;
	selp.u32 	%r684, 1, 0, %p620;
	neg.s32 	%r685, %r239;
	setp.ne.s32 	%p621, %r684, %r685;
	selp.u32 	%r686, 1, 0, %p621;
	neg.s32 	%r687, %r240;
	setp.ne.s32 	%p622, %r686, %r687;
	selp.u32 	%r688, 1, 0, %p622;
	neg.s32 	%r689, %r241;
	setp.ne.s32 	%p623, %r688, %r689;
	selp.u32 	%r690, 1, 0, %p623;
	neg.s32 	%r691, %r242;
	setp.ne.s32 	%p624, %r690, %r691;
	selp.u32 	%r692, 1, 0, %p624;
	neg.s32 	%r693, %r243;
	setp.ne.s32 	%p625, %r692, %r693;
	selp.u32 	%r694, 1, 0, %p625;
	neg.s32 	%r695, %r244;
	setp.ne.s32 	%p626, %r694, %r695;
	selp.u32 	%r696, 1, 0, %p626;
	neg.s32 	%r697, %r245;
	setp.ne.s32 	%p627, %r696, %r697;
	selp.u32 	%r698, 1, 0, %p627;
	neg.s32 	%r699, %r246;
	setp.ne.s32 	%p628, %r698, %r699;
	selp.u32 	%r700, 1, 0, %p628;
	neg.s32 	%r701, %r247;
	setp.ne.s32 	%p629, %r700, %r701;
	selp.u32 	%r702, 1, 0, %p629;
	neg.s32 	%r703, %r248;
	setp.ne.s32 	%p630, %r702, %r703;
	selp.u32 	%r704, 1, 0, %p630;
	neg.s32 	%r705, %r249;
	setp.ne.s32 	%p631, %r704, %r705;
$L__BB14_205:
	bar.sync 	0;
	selp.u32 	%r1008, 1, 0, %p591;
	selp.u32 	%r1009, 1, 0, %p590;
	prmt.b32 	%r1010, %r1009, %r1008, 0x3340U;
	selp.u32 	%r1011, 1, 0, %p589;
	cvt.u32.u16 	%r1012, %rs534;
	prmt.b32 	%r1013, %r1012, %r1011, 0x3340U;
	prmt.b32 	%r1014, %r1013, %r1010, 0x5410U;
	st.shared.u32 	[%r163], %r1014;
	selp.u32 	%r1015, 1, 0, %p595;
	selp.u32 	%r1016, 1, 0, %p594;
	prmt.b32 	%r1017, %r1016, %r1015, 0x3340U;
	selp.u32 	%r1018, 1, 0, %p593;
	selp.u32 	%r1019, 1, 0, %p592;
	prmt.b32 	%r1020, %r1019, %r1018, 0x3340U;
	prmt.b32 	%r1021, %r1020, %r1017, 0x5410U;
	st.shared.u32 	[%r163+4], %r1021;
	selp.u32 	%r1022, 1, 0, %p599;
	selp.u32 	%r1023, 1, 0, %p598;
	prmt.b32 	%r1024, %r1023, %r1022, 0x3340U;
	selp.u32 	%r1025, 1, 0, %p597;
	selp.u32 	%r1026, 1, 0, %p596;
	prmt.b32 	%r1027, %r1026, %r1025, 0x3340U;
	prmt.b32 	%r1028, %r1027, %r1024, 0x5410U;
	st.shared.u32 	[%r163+8], %r1028;
	selp.u32 	%r1029, 1, 0, %p603;
	selp.u32 	%r1030, 1, 0, %p602;
	prmt.b32 	%r1031, %r1030, %r1029, 0x3340U;
	selp.u32 	%r1032, 1, 0, %p601;
	selp.u32 	%r1033, 1, 0, %p600;
	prmt.b32 	%r1034, %r1033, %r1032, 0x3340U;
	prmt.b32 	%r1035, %r1034, %r1031, 0x5410U;
	st.shared.u32 	[%r163+12], %r1035;
	selp.u32 	%r1036, 1, 0, %p607;
	selp.u32 	%r1037, 1, 0, %p606;
	prmt.b32 	%r1038, %r1037, %r1036, 0x3340U;
	selp.u32 	%r1039, 1, 0, %p605;
	selp.u32 	%r1040, 1, 0, %p604;
	prmt.b32 	%r1041, %r1040, %r1039, 0x3340U;
	prmt.b32 	%r1042, %r1041, %r1038, 0x5410U;
	st.shared.u32 	[%r163+16], %r1042;
	selp.u32 	%r1043, 1, 0, %p611;
	selp.u32 	%r1044, 1, 0, %p610;
	prmt.b32 	%r1045, %r1044, %r1043, 0x3340U;
	selp.u32 	%r1046, 1, 0, %p609;
	selp.u32 	%r1047, 1, 0, %p608;
	prmt.b32 	%r1048, %r1047, %r1046, 0x3340U;
	prmt.b32 	%r1049, %r1048, %r1045, 0x5410U;
	st.shared.u32 	[%r163+20], %r1049;
	selp.u32 	%r1050, 1, 0, %p615;
	selp.u32 	%r1051, 1, 0, %p614;
	prmt.b32 	%r1052, %r1051, %r1050, 0x3340U;
	selp.u32 	%r1053, 1, 0, %p613;
	selp.u32 	%r1054, 1, 0, %p612;
	prmt.b32 	%r1055, %r1054, %r1053, 0x3340U;
	prmt.b32 	%r1056, %r1055, %r1052, 0x5410U;
	st.shared.u32 	[%r163+24], %r1056;
	selp.u32 	%r1057, 1, 0, %p619;
	selp.u32 	%r1058, 1, 0, %p618;
	prmt.b32 	%r1059, %r1058, %r1057, 0x3340U;
	selp.u32 	%r1060, 1, 0, %p617;
	selp.u32 	%r1061, 1, 0, %p616;
	prmt.b32 	%r1062, %r1061, %r1060, 0x3340U;
	prmt.b32 	%r1063, %r1062, %r1059, 0x5410U;
	st.shared.u32 	[%r163+28], %r1063;
	selp.u32 	%r1064, 1, 0, %p623;
	selp.u32 	%r1065, 1, 0, %p622;
	prmt.b32 	%r1066, %r1065, %r1064, 0x3340U;
	selp.u32 	%r1067, 1, 0, %p621;
	selp.u32 	%r1068, 1, 0, %p620;
	prmt.b32 	%r1069, %r1068, %r1067, 0x3340U;
	prmt.b32 	%r1070, %r1069, %r1066, 0x5410U;
	st.shared.u32 	[%r163+32], %r1070;
	selp.u32 	%r1071, 1, 0, %p627;
	selp.u32 	%r1072, 1, 0, %p626;
	prmt.b32 	%r1073, %r1072, %r1071, 0x3340U;
	selp.u32 	%r1074, 1, 0, %p625;
	selp.u32 	%r1075, 1, 0, %p624;
	prmt.b32 	%r1076, %r1075, %r1074, 0x3340U;
	prmt.b32 	%r1077, %r1076, %r1073, 0x5410U;
	st.shared.u32 	[%r163+36], %r1077;
	selp.u32 	%r1078, 1, 0, %p631;
	selp.u32 	%r1079, 1, 0, %p630;
	prmt.b32 	%r1080, %r1079, %r1078, 0x3340U;
	selp.u32 	%r1081, 1, 0, %p629;
	selp.u32 	%r1082, 1, 0, %p628;
	prmt.b32 	%r1083, %r1082, %r1081, 0x3340U;
	prmt.b32 	%r1084, %r1083, %r1080, 0x5410U;
	st.shared.u32 	[%r163+40], %r1084;
	bar.warp.sync 	-1;
	ld.shared.u8 	%rs264, [%r162];
	ld.shared.u8 	%rs265, [%r162+32];
	ld.shared.u8 	%rs266, [%r162+64];
	ld.shared.u8 	%rs267, [%r162+96];
	ld.shared.u8 	%rs268, [%r162+128];
	ld.shared.u8 	%rs269, [%r162+160];
	ld.shared.u8 	%rs270, [%r162+192];
	ld.shared.u8 	%rs271, [%r162+224];
	ld.shared.u8 	%rs272, [%r162+256];
	ld.shared.u8 	%rs273, [%r162+288];
	ld.shared.u8 	%rs274, [%r162+320];
	ld.shared.u8 	%rs275, [%r162+352];
	ld.shared.u8 	%rs276, [%r162+384];
	ld.shared.u8 	%rs277, [%r162+416];
	ld.shared.u8 	%rs278, [%r162+448];
	ld.shared.u8 	%rs279, [%r162+480];
	ld.shared.u8 	%rs280, [%r162+512];
	ld.shared.u8 	%rs281, [%r162+544];
	ld.shared.u8 	%rs282, [%r162+576];
	ld.shared.u8 	%rs283, [%r162+608];
	ld.shared.u8 	%rs284, [%r162+640];
	ld.shared.u8 	%rs285, [%r162+672];
	ld.shared.u8 	%rs286, [%r162+704];
	ld.shared.u8 	%rs287, [%r162+736];
	ld.shared.u8 	%rs288, [%r162+768];
	ld.shared.u8 	%rs289, [%r162+800];
	ld.shared.u8 	%rs290, [%r162+832];
	ld.shared.u8 	%rs291, [%r162+864];
	ld.shared.u8 	%rs292, [%r162+896];
	ld.shared.u8 	%rs293, [%r162+928];
	ld.shared.u8 	%rs294, [%r162+960];
	ld.shared.u8 	%rs295, [%r162+992];
	ld.shared.u8 	%rs296, [%r162+1024];
	ld.shared.u8 	%rs297, [%r162+1056];
	ld.shared.u8 	%rs298, [%r162+1088];
	ld.shared.u8 	%rs299, [%r162+1120];
	ld.shared.u8 	%rs300, [%r162+1152];
	ld.shared.u8 	%rs301, [%r162+1184];
	ld.shared.u8 	%rs302, [%r162+1216];
	ld.shared.u8 	%rs303, [%r162+1248];
	ld.shared.u8 	%rs304, [%r162+1280];
	ld.shared.u8 	%rs305, [%r162+1312];
	ld.shared.u8 	%rs306, [%r162+1344];
	ld.shared.u8 	%rs307, [%r162+1376];
	setp.ne.s32 	%p402, %r126, 0;
	@%p402 bra 	$L__BB14_207;
	st.volatile.shared.u32 	[_ZZN3cub18CUB_300001_SM_10006detail4scan16DeviceScanKernelINS2_10policy_hubIbibjN4cuda3std3__44plusIvEEE10Policy1000EN6thrust24THRUST_300001_SM_1000_NS10device_ptrIbEENSE_IiEENS0_13ScanTileStateIbLb1EEES9_NS1_10InputValueIbPbEEjbLb0EbEEvT0_T1_T2_iT3_T4_T5_E12temp_storage+8448], %r3;
$L__BB14_207:
	ld.param.u32 	%r2025, [_ZN3cub18CUB_300001_SM_10006detail4scan16DeviceScanKernelINS2_10policy_hubIbibjN4cuda3std3__44plusIvEEE10Policy1000EN6thrust24THRUST_300001_SM_1000_NS10device_ptrIbEENSE_IiEENS0_13ScanTileStateIbLb1EEES9_NS1_10InputValueIbPbEEjbLb0EbEEvT0_T1_T2_iT3_T4_T5__param_3];
	cvt.u32.u64 	%r1085, %rd10;
	bar.sync 	0;
	ld.volatile.shared.u32 	%r277, [_ZZN3cub18CUB_300001_SM_10006detail4scan16DeviceScanKernelINS2_10policy_hubIbibjN4cuda3std3__44plusIvEEE10Policy1000EN6thrust24THRUST_300001_SM_1000_NS10device_ptrIbEENSE_IiEENS0_13ScanTileStateIbLb1EEES9_NS1_10InputValueIbPbEEjbLb0EbEEvT0_T1_T2_iT3_T4_T5_E12temp_storage+8448];
	mov.u32 	%r1086, %ctaid.x;
	add.s32 	%r1087, %r2025, %r1086;
	mul.lo.s32 	%r1088, %r1087, 8448;
	cvt.u64.u32 	%rd37, %r1088;
	add.s64 	%rd38, %rd10, %rd37;
	setp.ge.s32 	%p403, %r1085, %r277;
	shl.b64 	%rd39, %rd38, 2;
	add.s64 	%rd15, %rd4, %rd39;
	@%p403 bra 	$L__BB14_209;
	cvt.u32.u16 	%r1089, %rs264;
	cvt.s32.s8 	%r1090, %r1089;
	st.global.u32 	[%rd15], %r1090;
$L__BB14_209:
	setp.ge.s32 	%p404, %r127, %r277;
	@%p404 bra 	$L__BB14_211;
	cvt.u32.u16 	%r1091, %rs265;
	cvt.s32.s8 	%r1092, %r1091;
	st.global.u32 	[%rd15+128], %r1092;
$L__BB14_211:
	setp.ge.s32 	%p405, %r128, %r277;
	@%p405 bra 	$L__BB14_213;
	cvt.u32.u16 	%r1093, %rs266;
	cvt.s32.s8 	%r1094, %r1093;
	st.global.u32 	[%rd15+256], %r1094;
$L__BB14_213:
	setp.ge.s32 	%p406, %r129, %r277;
	@%p406 bra 	$L__BB14_215;
	cvt.u32.u16 	%r1095, %rs267;
	cvt.s32.s8 	%r1096, %r1095;
	st.global.u32 	[%rd15+384], %r1096;
$L__BB14_215:
	setp.ge.s32 	%p407, %r130, %r277;
	@%p407 bra 	$L__BB14_217;
	cvt.u32.u16 	%r1097, %rs268;
	cvt.s32.s8 	%r1098, %r1097;
	st.global.u32 	[%rd15+512], %r1098;
$L__BB14_217:
	setp.ge.s32 	%p408, %r131, %r277;
	@%p408 bra 	$L__BB14_219;
	cvt.u32.u16 	%r1099, %rs269;
	cvt.s32.s8 	%r1100, %r1099;
	st.global.u32 	[%rd15+640], %r1100;
$L__BB14_219:
	mov.u32 	%r1101, %tid.x;
	and.b32  	%r1102, %r1101, 992;
	mul.lo.s32 	%r1103, %r1102, 44;
	and.b32  	%r1104, %r1101, 31;
	or.b32  	%r1105, %r1103, %r1104;
	add.s32 	%r1106, %r1105, 192;
	setp.ge.s32 	%p409, %r1106, %r277;
	@%p409 bra 	$L__BB14_221;
	cvt.u32.u16 	%r1107, %rs270;
	cvt.s32.s8 	%r1108, %r1107;
	st.global.u32 	[%rd15+768], %r1108;
$L__BB14_221:
	setp.ge.s32 	%p410, %r132, %r277;
	@%p410 bra 	$L__BB14_223;
	cvt.u32.u16 	%r1109, %rs271;
	cvt.s32.s8 	%r1110, %r1109;
	st.global.u32 	[%rd15+896], %r1110;
$L__BB14_223:
	setp.ge.s32 	%p411, %r133, %r277;
	@%p411 bra 	$L__BB14_225;
	cvt.u32.u16 	%r1111, %rs272;
	cvt.s32.s8 	%r1112, %r1111;
	st.global.u32 	[%rd15+1024], %r1112;
$L__BB14_225:
	setp.ge.s32 	%p412, %r134, %r277;
	@%p412 bra 	$L__BB14_227;
	cvt.u32.u16 	%r1113, %rs273;
	cvt.s32.s8 	%r1114, %r1113;
	st.global.u32 	[%rd15+1152], %r1114;
$L__BB14_227:
	add.s32 	%r1120, %r1105, 320;
	setp.ge.s32 	%p413, %r1120, %r277;
	@%p413 bra 	$L__BB14_229;
	cvt.u32.u16 	%r1121, %rs274;
	cvt.s32.s8 	%r1122, %r1121;
	st.global.u32 	[%rd15+1280], %r1122;
$L__BB14_229:
	add.s32 	%r1128, %r1105, 352;
	setp.ge.s32 	%p414, %r1128, %r277;
	@%p414 bra 	$L__BB14_231;
	cvt.u32.u16 	%r1129, %rs275;
	cvt.s32.s8 	%r1130, %r1129;
	st.global.u32 	[%rd15+1408], %r1130;
$L__BB14_231:
	setp.ge.s32 	%p415, %r135, %r277;
	@%p415 bra 	$L__BB14_233;
	cvt.u32.u16 	%r1131, %rs276;
	cvt.s32.s8 	%r1132, %r1131;
	st.global.u32 	[%rd15+1536], %r1132;
$L__BB14_233:
	add.s32 	%r1138, %r1105, 416;
	setp.ge.s32 	%p416, %r1138, %r277;
	@%p416 bra 	$L__BB14_235;
	cvt.u32.u16 	%r1139, %rs277;
	cvt.s32.s8 	%r1140, %r1139;
	st.global.u32 	[%rd15+1664], %r1140;
$L__BB14_235:
	setp.ge.s32 	%p417, %r136, %r277;
	@%p417 bra 	$L__BB14_237;
	cvt.u32.u16 	%r1141, %rs278;
	cvt.s32.s8 	%r1142, %r1141;
	st.global.u32 	[%rd15+1792], %r1142;
$L__BB14_237:
	setp.ge.s32 	%p418, %r137, %r277;
	@%p418 bra 	$L__BB14_239;
	cvt.u32.u16 	%r1143, %rs279;
	cvt.s32.s8 	%r1144, %r1143;
	st.global.u32 	[%rd15+1920], %r1144;
$L__BB14_239:
	setp.ge.s32 	%p419, %r138, %r277;
	@%p419 bra 	$L__BB14_241;
	cvt.u32.u16 	%r1145, %rs280;
	cvt.s32.s8 	%r1146, %r1145;
	st.global.u32 	[%rd15+2048], %r1146;
$L__BB14_241:
	setp.ge.s32 	%p420, %r139, %r277;
	@%p420 bra 	$L__BB14_243;
	cvt.u32.u16 	%r1147, %rs281;
	cvt.s32.s8 	%r1148, %r1147;
	st.global.u32 	[%rd15+2176], %r1148;
$L__BB14_243:
	add.s32 	%r1154, %r1105, 576;
	setp.ge.s32 	%p421, %r1154, %r277;
	@%p421 bra 	$L__BB14_245;
	cvt.u32.u16 	%r1155, %rs282;
	cvt.s32.s8 	%r1156, %r1155;
	st.global.u32 	[%rd15+2304], %r1156;
$L__BB14_245:
	setp.ge.s32 	%p422, %r140, %r277;
	@%p422 bra 	$L__BB14_247;
	cvt.u32.u16 	%r1157, %rs283;
	cvt.s32.s8 	%r1158, %r1157;
	st.global.u32 	[%rd15+2432], %r1158;
$L__BB14_247:
	setp.ge.s32 	%p423, %r141, %r277;
	@%p423 bra 	$L__BB14_249;
	cvt.u32.u16 	%r1159, %rs284;
	cvt.s32.s8 	%r1160, %r1159;
	st.global.u32 	[%rd15+2560], %r1160;
$L__BB14_249:
	setp.ge.s32 	%p424, %r142, %r277;
	@%p424 bra 	$L__BB14_251;
	cvt.u32.u16 	%r1161, %rs285;
	cvt.s32.s8 	%r1162, %r1161;
	st.global.u32 	[%rd15+2688], %r1162;
$L__BB14_251:
	add.s32 	%r1168, %r1105, 704;
	setp.ge.s32 	%p425, %r1168, %r277;
	@%p425 bra 	$L__BB14_253;
	cvt.u32.u16 	%r1169, %rs286;
	cvt.s32.s8 	%r1170, %r1169;
	st.global.u32 	[%rd15+2816], %r1170;
$L__BB14_253:
	setp.ge.s32 	%p426, %r143, %r277;
	@%p426 bra 	$L__BB14_255;
	cvt.u32.u16 	%r1171, %rs287;
	cvt.s32.s8 	%r1172, %r1171;
	st.global.u32 	[%rd15+2944], %r1172;
$L__BB14_255:
	add.s32 	%r1178, %r1105, 768;
	setp.ge.s32 	%p427, %r1178, %r277;
	@%p427 bra 	$L__BB14_257;
	cvt.u32.u16 	%r1179, %rs288;
	cvt.s32.s8 	%r1180, %r1179;
	st.global.u32 	[%rd15+3072], %r1180;
$L__BB14_257:
	setp.ge.s32 	%p428, %r144, %r277;
	@%p428 bra 	$L__BB14_259;
	cvt.u32.u16 	%r1181, %rs289;
	cvt.s32.s8 	%r1182, %r1181;
	st.global.u32 	[%rd15+3200], %r1182;
$L__BB14_259:
	add.s32 	%r1188, %r1105, 832;
	setp.ge.s32 	%p429, %r1188, %r277;
	@%p429 bra 	$L__BB14_261;
	cvt.u32.u16 	%r1189, %rs290;
	cvt.s32.s8 	%r1190, %r1189;
	st.global.u32 	[%rd15+3328], %r1190;
$L__BB14_261:
	setp.ge.s32 	%p430, %r145, %r277;
	@%p430 bra 	$L__BB14_263;
	cvt.u32.u16 	%r1191, %rs291;
	cvt.s32.s8 	%r1192, %r1191;
	st.global.u32 	[%rd15+3456], %r1192;
$L__BB14_263:
	add.s32 	%r1198, %r1105, 896;
	setp.ge.s32 	%p431, %r1198, %r277;
	@%p431 bra 	$L__BB14_265;
	cvt.u32.u16 	%r1199, %rs292;
	cvt.s32.s8 	%r1200, %r1199;
	st.global.u32 	[%rd15+3584], %r1200;
$L__BB14_265:
	setp.ge.s32 	%p432, %r146, %r277;
	@%p432 bra 	$L__BB14_267;
	cvt.u32.u16 	%r1201, %rs293;
	cvt.s32.s8 	%r1202, %r1201;
	st.global.u32 	[%rd15+3712], %r1202;
$L__BB14_267:
	setp.ge.s32 	%p433, %r147, %r277;
	@%p433 bra 	$L__BB14_269;
	cvt.u32.u16 	%r1203, %rs294;
	cvt.s32.s8 	%r1204, %r1203;
	st.global.u32 	[%rd15+3840], %r1204;
$L__BB14_269:
	setp.ge.s32 	%p434, %r148, %r277;
	@%p434 bra 	$L__BB14_271;
	cvt.u32.u16 	%r1205, %rs295;
	cvt.s32.s8 	%r1206, %r1205;
	st.global.u32 	[%rd15+3968], %r1206;
$L__BB14_271:
	add.s32 	%r1212, %r1105, 1024;
	setp.ge.s32 	%p435, %r1212, %r277;
	@%p435 bra 	$L__BB14_273;
	cvt.u32.u16 	%r1213, %rs296;
	cvt.s32.s8 	%r1214, %r1213;
	st.global.u32 	[%rd15+4096], %r1214;
$L__BB14_273:
	setp.ge.s32 	%p436, %r149, %r277;
	@%p436 bra 	$L__BB14_275;
	cvt.u32.u16 	%r1215, %rs297;
	cvt.s32.s8 	%r1216, %r1215;
	st.global.u32 	[%rd15+4224], %r1216;
$L__BB14_275:
	setp.ge.s32 	%p437, %r150, %r277;
	@%p437 bra 	$L__BB14_277;
	cvt.u32.u16 	%r1217, %rs298;
	cvt.s32.s8 	%r1218, %r1217;
	st.global.u32 	[%rd15+4352], %r1218;
$L__BB14_277:
	setp.ge.s32 	%p438, %r151, %r277;
	@%p438 bra 	$L__BB14_279;
	cvt.u32.u16 	%r1219, %rs299;
	cvt.s32.s8 	%r1220, %r1219;
	st.global.u32 	[%rd15+4480], %r1220;
$L__BB14_279:
	setp.ge.s32 	%p439, %r152, %r277;
	@%p439 bra 	$L__BB14_281;
	cvt.u32.u16 	%r1221, %rs300;
	cvt.s32.s8 	%r1222, %r1221;
	st.global.u32 	[%rd15+4608], %r1222;
$L__BB14_281:
	setp.ge.s32 	%p440, %r153, %r277;
	@%p440 bra 	$L__BB14_283;
	cvt.u32.u16 	%r1223, %rs301;
	cvt.s32.s8 	%r1224, %r1223;
	st.global.u32 	[%rd15+4736], %r1224;
$L__BB14_283:
	setp.ge.s32 	%p441, %r154, %r277;
	@%p441 bra 	$L__BB14_285;
	cvt.u32.u16 	%r1225, %rs302;
	cvt.s32.s8 	%r1226, %r1225;
	st.global.u32 	[%rd15+4864], %r1226;
$L__BB14_285:
	setp.ge.s32 	%p442, %r155, %r277;
	@%p442 bra 	$L__BB14_287;
	cvt.u32.u16 	%r1227, %rs303;
	cvt.s32.s8 	%r1228, %r1227;
	st.global.u32 	[%rd15+4992], %r1228;
$L__BB14_287:
	setp.ge.s32 	%p443, %r156, %r277;
	@%p443 bra 	$L__BB14_289;
	cvt.u32.u16 	%r1229, %rs304;
	cvt.s32.s8 	%r1230, %r1229;
	st.global.u32 	[%rd15+5120], %r1230;
$L__BB14_289:
	setp.ge.s32 	%p444, %r157, %r277;
	@%p444 bra 	$L__BB14_291;
	cvt.u32.u16 	%r1231, %rs305;
	cvt.s32.s8 	%r1232, %r1231;
	st.global.u32 	[%rd15+5248], %r1232;
$L__BB14_291:
	setp.ge.s32 	%p445, %r158, %r277;
	@%p445 bra 	$L__BB14_293;
	cvt.u32.u16 	%r1233, %rs306;
	cvt.s32.s8 	%r1234, %r1233;
	st.global.u32 	[%rd15+5376], %r1234;
$L__BB14_293:
	setp.ge.s32 	%p446, %r159, %r277;
	@%p446 bra 	$L__BB14_295;
	cvt.u32.u16 	%r1235, %rs307;
	cvt.s32.s8 	%r1236, %r1235;
	st.global.u32 	[%rd15+5504], %r1236;
$L__BB14_295:
	ret;

}
	// .globl	_ZN3cub18CUB_300001_SM_10006detail4scan16DeviceScanKernelINS2_10policy_hubIbibmN4cuda3std3__44plusIvEEE10Policy1000EN6thrust24THRUST_300001_SM_1000_NS10device_ptrIbEENSE_IiEENS0_13ScanTileStateIbLb1EEES9_NS1_10InputValueIbPbEEmbLb0EbEEvT0_T1_T2_iT3_T4_T5_
.visible .entry _ZN3cub18CUB_300001_SM_10006detail4scan16DeviceScanKernelINS2_10policy_hubIbibmN4cuda3std3__44plusIvEEE10Policy1000EN6thrust24THRUST_300001_SM_1000_NS10device_ptrIbEENSE_IiEENS0_13ScanTileStateIbLb1EEES9_NS1_10InputValueIbPbEEmbLb0EbEEvT0_T1_T2_iT3_T4_T5_(
	.param .align 8 .b8 _ZN3cub18CUB_300001_SM_10006detail4scan16DeviceScanKernelINS2_10policy_hubIbibmN4cuda3std3__44plusIvEEE10Policy1000EN6thrust24THRUST_300001_SM_1000_NS10device_ptrIbEENSE_IiEENS0_13ScanTileStateIbLb1EEES9_NS1_10InputValueIbPbEEmbLb0EbEEvT0_T1_T2_iT3_T4_T5__param_0[8],
	.param .align 8 .b8 _ZN3cub18CUB_300001_SM_10006detail4scan16DeviceScanKernelINS2_10policy_hubIbibmN4cuda3std3__44plusIvEEE10Policy1000EN6thrust24THRUST_300001_SM_1000_NS10device_ptrIbEENSE_IiEENS0_13ScanTileStateIbLb1EEES9_NS1_10InputValueIbPbEEmbLb0EbEEvT0_T1_T2_iT3_T4_T5__param_1[8],
	.param .align 8 .b8 _ZN3cub18CUB_300001_SM_10006detail4scan16DeviceScanKernelINS2_10policy_hubIbibmN4cuda3std3__44plusIvEEE10Policy1000EN6thrust24THRUST_300001_SM_1000_NS10device_ptrIbEENSE_IiEENS0_13ScanTileStateIbLb1EEES9_NS1_10InputValueIbPbEEmbLb0EbEEvT0_T1_T2_iT3_T4_T5__param_2[8],
	.param .u32 _ZN3cub18CUB_300001_SM_10006detail4scan16DeviceScanKernelINS2_10policy_hubIbibmN4cuda3std3__44plusIvEEE10Policy1000EN6thrust24THRUST_300001_SM_1000_NS10device_ptrIbEENSE_IiEENS0_13ScanTileStateIbLb1EEES9_NS1_10InputValueIbPbEEmbLb0EbEEvT0_T1_T2_iT3_T4_T5__param_3,
	.param .align 1 .b8 _ZN3cub18CUB_300001_SM_10006detail4scan16DeviceScanKernelINS2_10policy_hubIbibmN4cuda3std3__44plusIvEEE10Policy1000EN6thrust24THRUST_300001_SM_1000_NS10device_ptrIbEENSE_IiEENS0_13ScanTileStateIbLb1EEES9_NS1_10InputValueIbPbEEmbLb0EbEEvT0_T1_T2_iT3_T4_T5__param_4[1],
	.param .align 8 .b8 _ZN3cub18CUB_300001_SM_10006detail4scan16DeviceScanKernelINS2_10policy_hubIbibmN4cuda3std3__44plusIvEEE10Policy1000EN6thrust24THRUST_300001_SM_1000_NS10device_ptrIbEENSE_IiEENS0_13ScanTileStateIbLb1EEES9_NS1_10InputValueIbPbEEmbLb0EbEEvT0_T1_T2_iT3_T4_T5__param_5[16],
	.param .u64 _ZN3cub18CUB_300001_SM_10006detail4scan16DeviceScanKernelINS2_10policy_hubIbibmN4cuda3std3__44plusIvEEE10Policy1000EN6thrust24THRUST_300001_SM_1000_NS10device_ptrIbEENSE_IiEENS0_13ScanTileStateIbLb1EEES9_NS1_10InputValueIbPbEEmbLb0EbEEvT0_T1_T2_iT3_T4_T5__param_6
)
.maxntid 192
{
	.reg .pred 	%p<632>;
	.reg .b16 	%rs<537>;
	.reg .b32 	%r<2038>;
	.reg .b64 	%rd<61>;
	// demoted variable
	.shared .align 16 .b8 _ZZN3cub18CUB_300001_SM_10006detail4scan16DeviceScanKernelINS2_10policy_hubIbibmN4cuda3std3__44plusIvEEE10Policy1000EN6thrust24THRUST_300001_SM_1000_NS10device_ptrIbEENSE_IiEENS0_13ScanTileStateIbLb1EEES9_NS1_10InputValueIbPbEEmbLb0EbEEvT0_T1_T2_iT3_T4_T5_E12temp_storage[8464];
	ld.param.u32 	%r276, [_ZN3cub18CUB_300001_SM_10006detail4scan16DeviceScanKernelINS2_10policy_hubIbibmN4cuda3std3__44plusIvEEE10Policy1000EN6thrust24THRUST_300001_SM_1000_NS10device_ptrIbEENSE_IiEENS0_13ScanTileStateIbLb1EEES9_NS1_10InputValueIbPbEEmbLb0EbEEvT0_T1_T2_iT3_T4_T5__param_5];
	bfe.u32 	%r277, %r276, 0, 8;
	cvt.u16.u32 	%rs308, %r277;
	and.b16  	%rs309, %rs308, 255;
	ld.param.u64 	%rd20, [_ZN3cub18CUB_300001_SM_10006detail4scan16DeviceScanKernelINS2_10policy_hubIbibmN4cuda3std3__44plusIvEEE10Policy1000EN6thrust24THRUST_300001_SM_1000_NS10device_ptrIbEENSE_IiEENS0_13ScanTileStateIbLb1EEES9_NS1_10InputValueIbPbEEmbLb0EbEEvT0_T1_T2_iT3_T4_T5__param_2];
	ld.param.u64 	%rd19, [_ZN3cub18CUB_300001_SM_10006detail4scan16DeviceScanKernelINS2_10policy_hubIbibmN4cuda3std3__44plusIvEEE10Policy1000EN6thrust24THRUST_300001_SM_1000_NS10device_ptrIbEENSE_IiEENS0_13ScanTileStateIbLb1EEES9_NS1_10InputValueIbPbEEmbLb0EbEEvT0_T1_T2_iT3_T4_T5__param_1];
	ld.param.u64 	%rd18, [_ZN3cub18CUB_300001_SM_10006detail4scan16DeviceScanKernelINS2_10policy_hubIbibmN4cuda3std3__44plusIvEEE10Policy1000EN6thrust24THRUST_300001_SM_1000_NS10device_ptrIbEENSE_IiEENS0_13ScanTileStateIbLb1EEES9_NS1_10InputValueIbPbEEmbLb0EbEEvT0_T1_T2_iT3_T4_T5__param_0];
	ld.param.u64 	%rd1, [_ZN3cub18CUB_300001_SM_10006detail4scan16DeviceScanKernelINS2_10policy_hubIbibmN4cuda3std3__44plusIvEEE10Policy1000EN6thrust24THRUST_300001_SM_1000_NS10device_ptrIbEENSE_IiEENS0_13ScanTileStateIbLb1EEES9_NS1_10InputValueIbPbEEmbLb0EbEEvT0_T1_T2_iT3_T4_T5__param_5+8];
	ld.param.u64 	%rd21, [_ZN3cub18CUB_300001_SM_10006detail4scan16DeviceScanKernelINS2_10policy_hubIbibmN4cuda3std3__44plusIvEEE10Policy1000EN6thrust24THRUST_300001_SM_1000_NS10device_ptrIbEENSE_IiEENS0_13ScanTileStateIbLb1EEES9_NS1_10InputValueIbPbEEmbLb0EbEEvT0_T1_T2_iT3_T4_T5__param_6];
	setp.eq.s16 	%p259, %rs309, 0;
	@%p259 bra 	$L__BB15_2;
	cvta.to.global.u64 	%rd22, %rd1;
	ld.global.u8 	%rs462, [%rd22];
	bra.uni 	$L__BB15_3;
$L__BB15_2:
	cvt.u16.u64 	%rs462, %rd1;
$L__BB15_3:
	ld.param.u32 	%r2029, [_ZN3cub18CUB_300001_SM_10006detail4scan16DeviceScanKernelINS2_10policy_hubIbibmN4cuda3std3__44plusIvEEE10Policy1000EN6thrust24THRUST_300001_SM_1000_NS10device_ptrIbEENSE_IiEENS0_13ScanTileStateIbLb1EEES9_NS1_10InputValueIbPbEEmbLb0EbEEvT0_T1_T2_iT3_T4_T5__param_3];
	cvta.to.global.u64 	%rd3, %rd18;
	cvta.to.global.u64 	%rd4, %rd19;
	mov.u32 	%r278, %ctaid.x;
	add.s32 	%r1, %r2029, %r278;
	mul.wide.s32 	%rd5, %r1, 8448;
	sub.s64 	%rd6, %rd21, %rd5;
	setp.lt.u64 	%p260, %rd6, 8449;
	@%p260 bra 	$L__BB15_61;
	mov.u32 	%r2, %tid.x;
	and.b32  	%r1245, %r2, 31;
	and.b32  	%r1246, %r2, 992;
	mul.lo.s32 	%r1247, %r1246, 44;
	or.b32  	%r1248, %r1247, %r1245;
	cvt.u64.u32 	%rd41, %r1248;
	add.s64 	%rd7, %rd5, %rd41;
	add.s64 	%rd42, %rd3, %rd7;
	ld.global.u8 	%rs363, [%rd42];
	ld.global.u8 	%rs364, [%rd42+32];
	ld.global.u8 	%rs365, [%rd42+64];
	ld.global.u8 	%rs366, [%rd42+96];
	ld.global.u8 	%rs367, [%rd42+128];
	ld.global.u8 	%rs368, [%rd42+160];
	ld.global.u8 	%rs369, [%rd42+192];
	ld.global.u8 	%rs370, [%rd42+224];
	ld.global.u8 	%rs371, [%rd42+256];
	ld.global.u8 	%rs372, [%rd42+288];
	ld.global.u8 	%rs373, [%rd42+320];
	ld.global.u8 	%rs374, [%rd42+352];
	ld.global.u8 	%rs375, [%rd42+384];
	ld.global.u8 	%rs376, [%rd42+416];
	ld.global.u8 	%rs377, [%rd42+448];
	ld.global.u8 	%rs378, [%rd42+480];
	ld.global.u8 	%rs379, [%rd42+512];
	ld.global.u8 	%rs380, [%rd42+544];
	ld.global.u8 	%rs381, [%rd42+576];
	ld.global.u8 	%rs382, [%rd42+608];
	ld.global.u8 	%rs383, [%rd42+640];
	ld.global.u8 	%rs384, [%rd42+672];
	ld.global.u8 	%rs385, [%rd42+704];
	ld.global.u8 	%rs386, [%rd42+736];
	ld.global.u8 	%rs387, [%rd42+768];
	ld.global.u8 	%rs388, [%rd42+800];
	ld.global.u8 	%rs389, [%rd42+832];
	ld.global.u8 	%rs390, [%rd42+864];
	ld.global.u8 	%rs391, [%rd42+896];
	ld.global.u8 	%rs392, [%rd42+928];
	ld.global.u8 	%rs393, [%rd42+960];
	ld.global.u8 	%rs394, [%rd42+992];
	ld.global.u8 	%rs395, [%rd42+1024];
	ld.global.u8 	%rs396, [%rd42+1056];
	ld.global.u8 	%rs397, [%rd42+1088];
	ld.global.u8 	%rs398, [%rd42+1120];
	ld.global.u8 	%rs399, [%rd42+1152];
	ld.global.u8 	%rs400, [%rd42+1184];
	ld.global.u8 	%rs401, [%rd42+1216];
	ld.global.u8 	%rs402, [%rd42+1248];
	ld.global.u8 	%rs403, [%rd42+1280];
	ld.global.u8 	%rs404, [%rd42+1312];
	ld.global.u8 	%rs405, [%rd42+1344];
	ld.global.u8 	%rs406, [%rd42+1376];
	// begin inline asm
	mov.u32 %r1244, %laneid;
	// end inline asm
	shr.u32 	%r4, %r2, 5;
	mad.lo.s32 	%r1249, %r4, 1408, %r1244;
	mov.u32 	%r1250, _ZZN3cub18CUB_300001_SM_10006detail4scan16DeviceScanKernelINS2_10policy_hubIbibmN4cuda3std3__44plusIvEEE10Policy1000EN6thrust24THRUST_300001_SM_1000_NS10device_ptrIbEENSE_IiEENS0_13ScanTileStateIbLb1EEES9_NS1_10InputValueIbPbEEmbLb0EbEEvT0_T1_T2_iT3_T4_T5_E12temp_storage;
	add.s32 	%r5, %r1250, %r1249;
	st.shared.u8 	[%r5], %rs363;
	st.shared.u8 	[%r5+32], %rs364;
	st.shared.u8 	[%r5+64], %rs365;
	st.shared.u8 	[%r5+96], %rs366;
	st.shared.u8 	[%r5+128], %rs367;
	st.shared.u8 	[%r5+160], %rs368;
	st.shared.u8 	[%r5+192], %rs369;
	st.shared.u8 	[%r5+224], %rs370;
	st.shared.u8 	[%r5+256], %rs371;
	st.shared.u8 	[%r5+288], %rs372;
	st.shared.u8 	[%r5+320], %rs373;
	st.shared.u8 	[%r5+352], %rs374;
	st.shared.u8 	[%r5+384], %rs375;
	st.shared.u8 	[%r5+416], %rs376;
	st.shared.u8 	[%r5+448], %rs377;
	st.shared.u8 	[%r5+480], %rs378;
	st.shared.u8 	[%r5+512], %rs379;
	st.shared.u8 	[%r5+544], %rs380;
	st.shared.u8 	[%r5+576], %rs381;
	st.shared.u8 	[%r5+608], %rs382;
	st.shared.u8 	[%r5+640], %rs383;
	st.shared.u8 	[%r5+672], %rs384;
	st.shared.u8 	[%r5+704], %rs385;
	st.shared.u8 	[%r5+736], %rs386;
	st.shared.u8 	[%r5+768], %rs387;
	st.shared.u8 	[%r5+800], %rs388;
	st.shared.u8 	[%r5+832], %rs389;
	st.shared.u8 	[%r5+864], %rs390;
	st.shared.u8 	[%r5+896], %rs391;
	st.shared.u8 	[%r5+928], %rs392;
	st.shared.u8 	[%r5+960], %rs393;
	st.shared.u8 	[%r5+992], %rs394;
	st.shared.u8 	[%r5+1024], %rs395;
	st.shared.u8 	[%r5+1056], %rs396;
	st.shared.u8 	[%r5+1088], %rs397;
	st.shared.u8 	[%r5+1120], %rs398;
	st.shared.u8 	[%r5+1152], %rs399;
	st.shared.u8 	[%r5+1184], %rs400;
	st.shared.u8 	[%r5+1216], %rs401;
	st.shared.u8 	[%r5+1248], %rs402;
	st.shared.u8 	[%r5+1280], %rs403;
	st.shared.u8 	[%r5+1312], %rs404;
	st.shared.u8 	[%r5+1344], %rs405;
	st.shared.u8 	[%r5+1376], %rs406;
	bar.warp.sync 	-1;
	mad.lo.s32 	%r6, %r1244, 43, %r5;
	ld.shared.u32 	%r1251, [%r6];
	bfe.u32 	%r1252, %r1251, 0, 8;
	cvt.u16.u32 	%rs4, %r1252;
	bfe.u32 	%r1253, %r1251, 8, 8;
	cvt.u16.u32 	%rs5, %r1253;
	bfe.u32 	%r1254, %r1251, 16, 8;
	cvt.u16.u32 	%rs6, %r1254;
	bfe.u32 	%r1255, %r1251, 24, 8;
	cvt.u16.u32 	%rs7, %r1255;
	ld.shared.u32 	%r1256, [%r6+4];
	bfe.u32 	%r1257, %r1256, 0, 8;
	cvt.u16.u32 	%rs8, %r1257;
	bfe.u32 	%r1258, %r1256, 8, 8;
	cvt.u16.u32 	%rs9, %r1258;
	bfe.u32 	%r1259, %r1256, 16, 8;
	cvt.u16.u32 	%rs10, %r1259;
	bfe.u32 	%r1260, %r1256, 24, 8;
	cvt.u16.u32 	%rs11, %r1260;
	ld.shared.u32 	%r1261, [%r6+8];
	bfe.u32 	%r1262, %r1261, 0, 8;
	cvt.u16.u32 	%rs12, %r1262;
	bfe.u32 	%r1263, %r1261, 8, 8;
	cvt.u16.u32 	%rs13, %r1263;
	bfe.u32 	%r1264, %r1261, 16, 8;
	cvt.u16.u32 	%rs14, %r1264;
	bfe.u32 	%r1265, %r1261, 24, 8;
	cvt.u16.u32 	%rs15, %r1265;
	ld.shared.u32 	%r1266, [%r6+12];
	bfe.u32 	%r1267, %r1266, 0, 8;
	cvt.u16.u32 	%rs16, %r1267;
	bfe.u32 	%r1268, %r1266, 8, 8;
	cvt.u16.u32 	%rs17, %r1268;
	bfe.u32 	%r1269, %r1266, 16, 8;
	cvt.u16.u32 	%rs18, %r1269;
	bfe.u32 	%r1270, %r1266, 24, 8;
	cvt.u16.u32 	%rs19, %r1270;
	ld.shared.u32 	%r1271, [%r6+16];
	bfe.u32 	%r1272, %r1271, 0, 8;
	cvt.u16.u32 	%rs20, %r1272;
	bfe.u32 	%r1273, %r1271, 8, 8;
	cvt.u16.u32 	%rs21, %r1273;
	bfe.u32 	%r1274, %r1271, 16, 8;
	cvt.u16.u32 	%rs22, %r1274;
	bfe.u32 	%r1275, %r1271, 24, 8;
	cvt.u16.u32 	%rs23, %r1275;
	ld.shared.u32 	%r1276, [%r6+20];
	bfe.u32 	%r1277, %r1276, 0, 8;
	cvt.u16.u32 	%rs24, %r1277;
	bfe.u32 	%r1278, %r1276, 8, 8;
	cvt.u16.u32 	%rs25, %r1278;
	bfe.u32 	%r1279, %r1276, 16, 8;
	cvt.u16.u32 	%rs26, %r1279;
	bfe.u32 	%r1280, %r1276, 24, 8;
	cvt.u16.u32 	%rs27, %r1280;
	ld.shared.u32 	%r1281, [%r6+24];
	bfe.u32 	%r1282, %r1281, 0, 8;
	cvt.u16.u32 	%rs28, %r1282;
	bfe.u32 	%r1283, %r1281, 8, 8;
	cvt.u16.u32 	%rs29, %r1283;
	bfe.u32 	%r1284, %r1281, 16, 8;
	cvt.u16.u32 	%rs30, %r1284;
	bfe.u32 	%r1285, %r1281, 24, 8;
	cvt.u16.u32 	%rs31, %r1285;
	ld.shared.u32 	%r1286, [%r6+28];
	bfe.u32 	%r1287, %r1286, 0, 8;
	cvt.u16.u32 	%rs32, %r1287;
	bfe.u32 	%r1288, %r1286, 8, 8;
	cvt.u16.u32 	%rs33, %r1288;
	bfe.u32 	%r1289, %r1286, 16, 8;
	cvt.u16.u32 	%rs34, %r1289;
	bfe.u32 	%r1290, %r1286, 24, 8;
	cvt.u16.u32 	%rs35, %r1290;
	ld.shared.u32 	%r1291, [%r6+32];
	bfe.u32 	%r1292, %r1291, 0, 8;
	cvt.u16.u32 	%rs36, %r1292;
	bfe.u32 	%r1293, %r1291, 8, 8;
	cvt.u16.u32 	%rs37, %r1293;
	bfe.u32 	%r1294, %r1291, 16, 8;
	cvt.u16.u32 	%rs38, %r1294;
	bfe.u32 	%r1295, %r1291, 24, 8;
	cvt.u16.u32 	%rs39, %r1295;
	ld.shared.u32 	%r1296, [%r6+36];
	bfe.u32 	%r1297, %r1296, 0, 8;
	cvt.u16.u32 	%rs40, %r1297;
	bfe.u32 	%r1298, %r1296, 8, 8;
	cvt.u16.u32 	%rs41, %r1298;
	bfe.u32 	%r1299, %r1296, 16, 8;
	cvt.u16.u32 	%rs42, %r1299;
	bfe.u32 	%r1300, %r1296, 24, 8;
	cvt.u16.u32 	%rs43, %r1300;
	ld.shared.u32 	%r1301, [%r6+40];
	bfe.u32 	%r1302, %r1301, 0, 8;
	cvt.u16.u32 	%rs44, %r1302;
	bfe.u32 	%r1303, %r1301, 8, 8;
	cvt.u16.u32 	%rs45, %r1303;
	bfe.u32 	%r1304, %r1301, 16, 8;
	cvt.u16.u32 	%rs46, %r1304;
	bfe.u32 	%r1305, %r1301, 24, 8;
	cvt.u16.u32 	%rs47, %r1305;
	bar.sync 	0;
	setp.ne.s32 	%p447, %r1, 0;
	@%p447 bra 	$L__BB15_9;
	cvt.u32.u16 	%r1695, %rs4;
	cvt.s32.s8 	%r7, %r1695;
	cvt.u32.u16 	%r1696, %rs5;
	cvt.s32.s8 	%r8, %r1696;
	cvt.u32.u16 	%r1697, %rs6;
	cvt.s32.s8 	%r9, %r1697;
	cvt.u32.u16 	%r1698, %rs7;
	cvt.s32.s8 	%r10, %r1698;
	cvt.u32.u16 	%r1699, %rs8;
	cvt.s32.s8 	%r11, %r1699;
	cvt.u32.u16 	%r1700, %rs9;
	cvt.s32.s8 	%r12, %r1700;
	cvt.u32.u16 	%r1701, %rs10;
	cvt.s32.s8 	%r13, %r1701;
	cvt.u32.u16 	%r1702, %rs11;
	cvt.s32.s8 	%r14, %r1702;
	cvt.u32.u16 	%r1703, %rs12;
	cvt.s32.s8 	%r15, %r1703;
	cvt.u32.u16 	%r1704, %rs13;
	cvt.s32.s8 	%r16, %r1704;
	cvt.u32.u16 	%r1705, %rs14;
	cvt.s32.s8 	%r17, %r1705;
	cvt.u32.u16 	%r1706, %rs15;
	cvt.s32.s8 	%r18, %r1706;
	cvt.u32.u16 	%r1707, %rs16;
	cvt.s32.s8 	%r19, %r1707;
	cvt.u32.u16 	%r1708, %rs17;
	cvt.s32.s8 	%r20, %r1708;
	cvt.u32.u16 	%r1709, %rs18;
	cvt.s32.s8 	%r21, %r1709;
	cvt.u32.u16 	%r1710, %rs19;
	cvt.s32.s8 	%r22, %r1710;
	cvt.u32.u16 	%r1711, %rs20;
	cvt.s32.s8 	%r23, %r1711;
	cvt.u32.u16 	%r1712, %rs21;
	cvt.s32.s8 	%r24, %r1712;
	cvt.u32.u16 	%r1713, %rs22;
	cvt.s32.s8 	%r25, %r1713;
	cvt.u32.u16 	%r1714, %rs23;
	cvt.s32.s8 	%r26, %r1714;
	cvt.u32.u16 	%r1715, %rs24;
	cvt.s32.s8 	%r27, %r1715;
	cvt.u32.u16 	%r1716, %rs25;
	cvt.s32.s8 	%r28, %r1716;
	cvt.u32.u16 	%r1717, %rs26;
	cvt.s32.s8 	%r29, %r1717;
	cvt.u32.u16 	%r1718, %rs27;
	cvt.s32.s8 	%r30, %r1718;
	cvt.u32.u16 	%r1719, %rs28;
	cvt.s32.s8 	%r31, %r1719;
	cvt.u32.u16 	%r1720, %rs29;
	cvt.s32.s8 	%r32, %r1720;
	cvt.u32.u16 	%r1721, %rs30;
	cvt.s32.s8 	%r33, %r1721;
	cvt.u32.u16 	%r1722, %rs31;
	cvt.s32.s8 	%r34, %r1722;
	cvt.u32.u16 	%r1723, %rs32;
	cvt.s32.s8 	%r35, %r1723;
	cvt.u32.u16 	%r1724, %rs33;
	cvt.s32.s8 	%r36, %r1724;
	cvt.u32.u16 	%r1725, %rs34;
	cvt.s32.s8 	%r37, %r1725;
	cvt.u32.u16 	%r1726, %rs35;
	cvt.s32.s8 	%r38, %r1726;
	cvt.u32.u16 	%r1727, %rs36;
	cvt.s32.s8 	%r39, %r1727;
	cvt.u32.u16 	%r1728, %rs37;
	cvt.s32.s8 	%r40, %r1728;
	cvt.u32.u16 	%r1729, %rs38;
	cvt.s32.s8 	%r41, %r1729;
	cvt.u32.u16 	%r1730, %rs39;
	cvt.s32.s8 	%r42, %r1730;
	cvt.u32.u16 	%r1731, %rs40;
	cvt.s32.s8 	%r43, %r1731;
	cvt.u32.u16 	%r1732, %rs41;
	cvt.s32.s8 	%r44, %r1732;
	cvt.u32.u16 	%r1733, %rs42;
	cvt.s32.s8 	%r45, %r1733;
	cvt.u32.u16 	%r1734, %rs43;
	cvt.s32.s8 	%r46, %r1734;
	cvt.u32.u16 	%r1735, %rs44;
	cvt.s32.s8 	%r47, %r1735;
	cvt.u32.u16 	%r1736, %rs45;
	cvt.s32.s8 	%r48, %r1736;
	cvt.u32.u16 	%r1737, %rs46;
	cvt.s32.s8 	%r49, %r1737;
	cvt.u32.u16 	%r1738, %rs47;
	cvt.s32.s8 	%r1739, %r1738;
	add.s32 	%r1740, %r8, %r7;
	add.s32 	%r1741, %r10, %r9;
	add.s32 	%r1742, %r12, %r11;
	add.s32 	%r1743, %r14, %r13;
	add.s32 	%r1744, %r16, %r15;
	add.s32 	%r1745, %r18, %r17;
	add.s32 	%r1746, %r20, %r19;
	add.s32 	%r1747, %r22, %r21;
	add.s32 	%r1748, %r24, %r23;
	add.s32 	%r1749, %r26, %r25;
	add.s32 	%r1750, %r28, %r27;
	add.s32 	%r1751, %r30, %r29;
	add.s32 	%r1752, %r32, %r31;
	add.s32 	%r1753, %r34, %r33;
	add.s32 	%r1754, %r36, %r35;
	add.s32 	%r1755, %r38, %r37;
	add.s32 	%r1756, %r40, %r39;
	add.s32 	%r1757, %r42, %r41;
	add.s32 	%r1758, %r44, %r43;
	add.s32 	%r1759, %r46, %r45;
	add.s32 	%r1760, %r48, %r47;
	add.s32 	%r1761, %r1739, %r49;
	add.s32 	%r1762, %r1741, %r1740;
	add.s32 	%r1763, %r1743, %r1742;
	add.s32 	%r1764, %r1745, %r1744;
	add.s32 	%r1765, %r1747, %r1746;
	add.s32 	%r1766, %r1749, %r1748;
	add.s32 	%r1767, %r1751, %r1750;
	add.s32 	%r1768, %r1753, %r1752;
	add.s32 	%r1769, %r1755, %r1754;
	add.s32 	%r1770, %r1757, %r1756;
	add.s32 	%r1771, %r1759, %r1758;
	add.s32 	%r1772, %r1761, %r1760;
	add.s32 	%r1773, %r1763, %r1762;
	add.s32 	%r1774, %r1765, %r1764;
	add.s32 	%r1775, %r1767, %r1766;
	add.s32 	%r1776, %r1769, %r1768;
	add.s32 	%r1777, %r1771, %r1770;
	add.s32 	%r1778, %r1774, %r1773;
	add.s32 	%r1779, %r1776, %r1775;
	add.s32 	%r1780, %r1772, %r1777;
	add.s32 	%r1781, %r1779, %r1778;
	neg.s32 	%r1782, %r1781;
	setp.ne.s32 	%p518, %r1780, %r1782;
	selp.u16 	%rs48, 1, 0, %p518;
	selp.s32 	%r1783, -1, 0, %p518;
	selp.u32 	%r1671, 1, 0, %p518;
	mov.b32 	%r1672, 1;
	mov.b32 	%r1693, 0;
	mov.b32 	%r1694, -1;
	// begin inline asm
	shfl.sync.up.b32 %r1670, %r1671, %r1672, %r1693, %r1694;
	// end inline asm
	cvt.s32.s8 	%r1784, %r1670;
	setp.ne.s32 	%p519, %r1784, %r1783;
	selp.u16 	%rs437, 1, 0, %p519;
	setp.lt.s32 	%p520, %r1244, 1;
	selp.b16 	%rs438, %rs48, %rs437, %p520;
	cvt.u32.u16 	%r1676, %rs438;
	mov.b32 	%r1677, 2;
	// begin inline asm
	shfl.sync.up.b32 %r1675, %r1676, %r1677, %r1693, %r1694;
	// end inline asm
	cvt.s32.s8 	%r1785, %r1675;
	neg.s32 	%r1786, %r1676;
	setp.ne.s32 	%p521, %r1785, %r1786;
	selp.u16 	%rs439, 1, 0, %p521;
	setp.lt.s32 	%p522, %r1244, 2;
	selp.b16 	%rs440, %rs438, %rs439, %p522;
	cvt.u32.u16 	%r1681, %rs440;
	mov.b32 	%r1682, 4;
	// begin inline asm
	shfl.sync.up.b32 %r1680, %r1681, %r1682, %r1693, %r1694;
	// end inline asm
	cvt.s32.s8 	%r1787, %r1680;
	neg.s32 	%r1788, %r1681;
	setp.ne.s32 	%p523, %r1787, %r1788;
	selp.u16 	%rs441, 1, 0, %p523;
	setp.lt.s32 	%p524, %r1244, 4;
	selp.b16 	%rs442, %rs440, %rs441, %p524;
	cvt.u32.u16 	%r1686, %rs442;
	mov.b32 	%r1687, 8;
	// begin inline asm
	shfl.sync.up.b32 %r1685, %r1686, %r1687, %r1693, %r1694;
	// end inline asm
	cvt.s32.s8 	%r1789, %r1685;
	neg.s32 	%r1790, %r1686;
	setp.ne.s32 	%p525, %r1789, %r1790;
	selp.u16 	%rs443, 1, 0, %p525;
	setp.lt.s32 	%p526, %r1244, 8;
	selp.b16 	%rs49, %rs442, %rs443, %p526;
	cvt.u32.u16 	%r1691, %rs49;
	mov.b32 	%r1692, 16;
	// begin inline asm
	shfl.sync.up.b32 %r1690, %r1691, %r1692, %r1693, %r1694;
	// end inline asm
	cvt.s32.s8 	%r1791, %r1690;
	neg.s32 	%r1792, %r1691;
	setp.ne.s32 	%p527, %r1791, %r1792;
	selp.u16 	%rs50, 1, 0, %p527;
	setp.ne.s32 	%p528, %r1244, 31;
	@%p528 bra 	$L__BB15_7;
	add.s32 	%r1794, %r1250, %r4;
	st.shared.u8 	[%r1794+16], %rs50;
$L__BB15_7:
	setp.lt.s32 	%p529, %r1244, 16;
	selp.b16 	%rs444, %rs49, %rs50, %p529;
	setp.ne.s16 	%p530, %rs444, %rs48;
	bar.sync 	0;
	ld.shared.v2.b32 	{%r1795, %r1796}, [_ZZN3cub18CUB_300001_SM_10006detail4scan16DeviceScanKernelINS2_10policy_hubIbibmN4cuda3std3__44plusIvEEE10Policy1000EN6thrust24THRUST_300001_SM_1000_NS10device_ptrIbEENSE_IiEENS0_13ScanTileStateIbLb1EEES9_NS1_10InputValueIbPbEEmbLb0EbEEvT0_T1_T2_iT3_T4_T5_E12temp_storage+16];
	mov.b64 	%rd56, {%r1797, %r1796};
	bfe.u32 	%r1798, %r1795, 0, 8;
	cvt.u16.u32 	%rs445, %r1798;
	bfe.s32 	%r1799, %r1795, 0, 8;
	bfe.s32 	%r1800, %r1795, 8, 8;
	neg.s32 	%r1801, %r1800;
	setp.ne.s32 	%p531, %r1799, %r1801;
	setp.eq.s32 	%p532, %r4, 2;
	selp.u16 	%rs446, 1, 0, %p531;
	selp.b16 	%rs447, %rs446, %rs445, %p532;
	selp.u32 	%r1802, 1, 0, %p531;
	bfe.s32 	%r1803, %r1795, 16, 8;
	neg.s32 	%r1804, %r1803;
	setp.ne.s32 	%p533, %r1802, %r1804;
	setp.eq.s32 	%p534, %r4, 3;
	selp.u16 	%rs448, 1, 0, %p533;
	selp.b16 	%rs449, %rs448, %rs447, %p534;
	selp.u32 	%r1805, 1, 0, %p533;
	bfe.s32 	%r1806, %r1795, 24, 8;
	neg.s32 	%r1807, %r1806;
	setp.ne.s32 	%p535, %r1805, %r1807;
	setp.eq.s32 	%p536, %r4, 4;
	selp.u16 	%rs450, 1, 0, %p535;
	selp.b16 	%rs451, %rs450, %rs449, %p536;
	selp.u32 	%r1808, 1, 0, %p535;
	bfe.s32 	%r1809, %r1796, 0, 8;
	neg.s32 	%r1810, %r1809;
	setp.ne.s32 	%p537, %r1808, %r1810;
	setp.eq.s32 	%p538, %r4, 5;
	selp.u16 	%rs452, 1, 0, %p537;
	selp.b16 	%rs453, %rs452, %rs451, %p538;
	shr.u64 	%rd57, %rd56, 40;
	cvt.u32.u64 	%r1811, %rd57;
	selp.u32 	%r1812, 1, 0, %p537;
	cvt.s32.s8 	%r1813, %r1811;
	neg.s32 	%r1814, %r1813;
	setp.ne.s32 	%p539, %r1812, %r1814;
	cvt.u32.u16 	%r1815, %rs462;
	cvt.s32.s8 	%r1816, %r1815;
	cvt.u32.u16 	%r1817, %rs453;
	cvt.s32.s8 	%r1818, %r1817;
	neg.s32 	%r1819, %r1818;
	setp.ne.s32 	%p540, %r1816, %r1819;
	selp.u16 	%rs454, 1, 0, %p540;
	setp.lt.u32 	%p541, %r2, 32;
	selp.b16 	%rs455, %rs462, %rs454, %p541;
	and.b16  	%rs456, %rs455, 255;
	selp.s16 	%rs457, -1, 0, %p530;
	and.b16  	%rs458, %rs457, 255;
	setp.ne.s16 	%p542, %rs456, %rs458;
	selp.u16 	%rs459, 1, 0, %p542;
	setp.eq.s32 	%p543, %r1244, 0;
	selp.b16 	%rs475, %rs455, %rs459, %p543;
	cvt.u32.u16 	%r1820, %rs475;
	cvt.s32.s8 	%r1821, %r1820;
	neg.s32 	%r1822, %r7;
	setp.ne.s32 	%p588, %r1821, %r1822;
	selp.u32 	%r1823, 1, 0, %p588;
	neg.s32 	%r1824, %r8;
	setp.ne.s32 	%p587, %r1823, %r1824;
	selp.u32 	%r1825, 1, 0, %p587;
	neg.s32 	%r1826, %r9;
	setp.ne.s32 	%p586, %r1825, %r1826;
	selp.u32 	%r1827, 1, 0, %p586;
	neg.s32 	%r1828, %r10;
	setp.ne.s32 	%p585, %r1827, %r1828;
	selp.u32 	%r1829, 1, 0, %p585;
	neg.s32 	%r1830, %r11;
	setp.ne.s32 	%p584, %r1829, %r1830;
	selp.u32 	%r1831, 1, 0, %p584;
	neg.s32 	%r1832, %r12;
	setp.ne.s32 	%p583, %r1831, %r1832;
	selp.u32 	%r1833, 1, 0, %p583;
	neg.s32 	%r1834, %r13;
	setp.ne.s32 	%p582, %r1833, %r1834;
	selp.u32 	%r1835, 1, 0, %p582;
	neg.s32 	%r1836, %r14;
	setp.ne.s32 	%p581, %r1835, %r1836;
	selp.u32 	%r1837, 1, 0, %p581;
	neg.s32 	%r1838, %r15;
	setp.ne.s32 	%p580, %r1837, %r1838;
	selp.u32 	%r1839, 1, 0, %p580;
	neg.s32 	%r1840, %r16;
	setp.ne.s32 	%p579, %r1839, %r1840;
	selp.u32 	%r1841, 1, 0, %p579;
	neg.s32 	%r1842, %r17;
	setp.ne.s32 	%p578, %r1841, %r1842;
	selp.u32 	%r1843, 1, 0, %p578;
	neg.s32 	%r1844, %r18;
	setp.ne.s32 	%p577, %r1843, %r1844;
	selp.u32 	%r1845, 1, 0, %p577;
	neg.s32 	%r1846, %r19;
	setp.ne.s32 	%p576, %r1845, %r1846;
	selp.u32 	%r1847, 1, 0, %p576;
	neg.s32 	%r1848, %r20;
	setp.ne.s32 	%p575, %r1847, %r1848;
	selp.u32 	%r1849, 1, 0, %p575;
	neg.s32 	%r1850, %r21;
	setp.ne.s32 	%p574, %r1849, %r1850;
	selp.u32 	%r1851, 1, 0, %p574;
	neg.s32 	%r1852, %r22;
	setp.ne.s32 	%p573, %r1851, %r1852;
	selp.u32 	%r1853, 1, 0, %p573;
	neg.s32 	%r1854, %r23;
	setp.ne.s32 	%p572, %r1853, %r1854;
	selp.u32 	%r1855, 1, 0, %p572;
	neg.s32 	%r1856, %r24;
	setp.ne.s32 	%p571, %r1855, %r1856;
	selp.u32 	%r1857, 1, 0, %p571;
	neg.s32 	%r1858, %r25;
	setp.ne.s32 	%p570, %r1857, %r1858;
	selp.u32 	%r1859, 1, 0, %p570;
	neg.s32 	%r1860, %r26;
	setp.ne.s32 	%p569, %r1859, %r1860;
	selp.u32 	%r1861, 1, 0, %p569;
	neg.s32 	%r1862, %r27;
	setp.ne.s32 	%p568, %r1861, %r1862;
	selp.u32 	%r1863, 1, 0, %p568;
	neg.s32 	%r1864, %r28;
	setp.ne.s32 	%p567, %r1863, %r1864;
	selp.u32 	%r1865, 1, 0, %p567;
	neg.s32 	%r1866, %r29;
	setp.ne.s32 	%p566, %r1865, %r1866;
	selp.u32 	%r1867, 1, 0, %p566;
	neg.s32 	%r1868, %r30;
	setp.ne.s32 	%p565, %r1867, %r1868;
	selp.u32 	%r1869, 1, 0, %p565;
	neg.s32 	%r1870, %r31;
	setp.ne.s32 	%p564, %r1869, %r1870;
	selp.u32 	%r1871, 1, 0, %p564;
	neg.s32 	%r1872, %r32;
	setp.ne.s32 	%p563, %r1871, %r1872;
	selp.u32 	%r1873, 1, 0, %p563;
	neg.s32 	%r1874, %r33;
	setp.ne.s32 	%p562, %r1873, %r1874;
	selp.u32 	%r1875, 1, 0, %p562;
	neg.s32 	%r1876, %r34;
	setp.ne.s32 	%p561, %r1875, %r1876;
	selp.u32 	%r1877, 1, 0, %p561;
	neg.s32 	%r1878, %r35;
	setp.ne.s32 	%p560, %r1877, %r1878;
	selp.u32 	%r1879, 1, 0, %p560;
	neg.s32 	%r1880, %r36;
	setp.ne.s32 	%p559, %r1879, %r1880;
	selp.u32 	%r1881, 1, 0, %p559;
	neg.s32 	%r1882, %r37;
	setp.ne.s32 	%p558, %r1881, %r1882;
	selp.u32 	%r1883, 1, 0, %p558;
	neg.s32 	%r1884, %r38;
	setp.ne.s32 	%p557, %r1883, %r1884;
	selp.u32 	%r1885, 1, 0, %p557;
	neg.s32 	%r1886, %r39;
	setp.ne.s32 	%p556, %r1885, %r1886;
	selp.u32 	%r1887, 1, 0, %p556;
	neg.s32 	%r1888, %r40;
	setp.ne.s32 	%p555, %r1887, %r1888;
	selp.u32 	%r1889, 1, 0, %p555;
	neg.s32 	%r1890, %r41;
	setp.ne.s32 	%p554, %r1889, %r1890;
	selp.u32 	%r1891, 1, 0, %p554;
	neg.s32 	%r1892, %r42;
	setp.ne.s32 	%p553, %r1891, %r1892;
	selp.u32 	%r1893, 1, 0, %p553;
	neg.s32 	%r1894, %r43;
	setp.ne.s32 	%p552, %r1893, %r1894;
	selp.u32 	%r1895, 1, 0, %p552;
	neg.s32 	%r1896, %r44;
	setp.ne.s32 	%p551, %r1895, %r1896;
	selp.u32 	%r1897, 1, 0, %p551;
	neg.s32 	%r1898, %r45;
	setp.ne.s32 	%p550, %r1897, %r1898;
	selp.u32 	%r1899, 1, 0, %p550;
	neg.s32 	%r1900, %r46;
	setp.ne.s32 	%p549, %r1899, %r1900;
	selp.u32 	%r1901, 1, 0, %p549;
	neg.s32 	%r1902, %r47;
	setp.ne.s32 	%p548, %r1901, %r1902;
	selp.u32 	%r1903, 1, 0, %p548;
	neg.s32 	%r1904, %r48;
	setp.ne.s32 	%p547, %r1903, %r1904;
	selp.u32 	%r1905, 1, 0, %p547;
	neg.s32 	%r1906, %r49;
	setp.ne.s32 	%p546, %r1905, %r1906;
	selp.s16 	%rs52, -1, 0, %p539;
	setp.ne.s32 	%p544, %r2, 0;
	@%p544 bra 	$L__BB15_60;
	and.b16  	%rs460, %rs52, 255;
	and.b16  	%rs461, %rs462, 255;
	setp.eq.s16 	%p545, %rs461, %rs460;
	add.s64 	%rd58, %rd20, 128;
	selp.b32 	%r1907, 101, 357, %p545;
	// begin inline asm
	st.relaxed.gpu.u32 [%rd58], %r1907;
	// end inline asm
	bra.uni 	$L__BB15_60;
$L__BB15_9:
	cvt.u32.u16 	%r1331, %rs4;
	cvt.s32.s8 	%r50, %r1331;
	cvt.u32.u16 	%r1332, %rs5;
	cvt.s32.s8 	%r51, %r1332;
	cvt.u32.u16 	%r1333, %rs6;
	cvt.s32.s8 	%r52, %r1333;
	cvt.u32.u16 	%r1334, %rs7;
	cvt.s32.s8 	%r53, %r1334;
	cvt.u32.u16 	%r1335, %rs8;
	cvt.s32.s8 	%r54, %r1335;
	cvt.u32.u16 	%r1336, %rs9;
	cvt.s32.s8 	%r55, %r1336;
	cvt.u32.u16 	%r1337, %rs10;
	cvt.s32.s8 	%r56, %r1337;
	cvt.u32.u16 	%r1338, %rs11;
	cvt.s32.s8 	%r57, %r1338;
	cvt.u32.u16 	%r1339, %rs12;
	cvt.s32.s8 	%r58, %r1339;
	cvt.u32.u16 	%r1340, %rs13;
	cvt.s32.s8 	%r59, %r1340;
	cvt.u32.u16 	%r1341, %rs14;
	cvt.s32.s8 	%r60, %r1341;
	cvt.u32.u16 	%r1342, %rs15;
	cvt.s32.s8 	%r61, %r1342;
	cvt.u32.u16 	%r1343, %rs16;
	cvt.s32.s8 	%r62, %r1343;
	cvt.u32.u16 	%r1344, %rs17;
	cvt.s32.s8 	%r63, %r1344;
	cvt.u32.u16 	%r1345, %rs18;
	cvt.s32.s8 	%r64, %r1345;
	cvt.u32.u16 	%r1346, %rs19;
	cvt.s32.s8 	%r65, %r1346;
	cvt.u32.u16 	%r1347, %rs20;
	cvt.s32.s8 	%r66, %r1347;
	cvt.u32.u16 	%r1348, %rs21;
	cvt.s32.s8 	%r67, %r1348;
	cvt.u32.u16 	%r1349, %rs22;
	cvt.s32.s8 	%r68, %r1349;
	cvt.u32.u16 	%r1350, %rs23;
	cvt.s32.s8 	%r69, %r1350;
	cvt.u32.u16 	%r1351, %rs24;
	cvt.s32.s8 	%r70, %r1351;
	cvt.u32.u16 	%r1352, %rs25;
	cvt.s32.s8 	%r71, %r1352;
	cvt.u32.u16 	%r1353, %rs26;
	cvt.s32.s8 	%r72, %r1353;
	cvt.u32.u16 	%r1354, %rs27;
	cvt.s32.s8 	%r73, %r1354;
	cvt.u32.u16 	%r1355, %rs28;
	cvt.s32.s8 	%r74, %r1355;
	cvt.u32.u16 	%r1356, %rs29;
	cvt.s32.s8 	%r75, %r1356;
	cvt.u32.u16 	%r1357, %rs30;
	cvt.s32.s8 	%r76, %r1357;
	cvt.u32.u16 	%r1358, %rs31;
	cvt.s32.s8 	%r77, %r1358;
	cvt.u32.u16 	%r1359, %rs32;
	cvt.s32.s8 	%r78, %r1359;
	cvt.u32.u16 	%r1360, %rs33;
	cvt.s32.s8 	%r79, %r1360;
	cvt.u32.u16 	%r1361, %rs34;
	cvt.s32.s8 	%r80, %r1361;
	cvt.u32.u16 	%r1362, %rs35;
	cvt.s32.s8 	%r81, %r1362;
	cvt.u32.u16 	%r1363, %rs36;
	cvt.s32.s8 	%r82, %r1363;
	cvt.u32.u16 	%r1364, %rs37;
	cvt.s32.s8 	%r83, %r1364;
	cvt.u32.u16 	%r1365, %rs38;
	cvt.s32.s8 	%r84, %r1365;
	cvt.u32.u16 	%r1366, %rs39;
	cvt.s32.s8 	%r85, %r1366;
	cvt.u32.u16 	%r1367, %rs40;
	cvt.s32.s8 	%r86, %r1367;
	cvt.u32.u16 	%r1368, %rs41;
	cvt.s32.s8 	%r87, %r1368;
	cvt.u32.u16 	%r1369, %rs42;
	cvt.s32.s8 	%r88, %r1369;
	cvt.u32.u16 	%r1370, %rs43;
	cvt.s32.s8 	%r89, %r1370;
	cvt.u32.u16 	%r1371, %rs44;
	cvt.s32.s8 	%r90, %r1371;
	cvt.u32.u16 	%r1372, %rs45;
	cvt.s32.s8 	%r91, %r1372;
	cvt.u32.u16 	%r1373, %rs46;
	cvt.s32.s8 	%r92, %r1373;
	cvt.u32.u16 	%r1374, %rs47;
	cvt.s32.s8 	%r1375, %r1374;
	add.s32 	%r1376, %r51, %r50;
	add.s32 	%r1377, %r53, %r52;
	add.s32 	%r1378, %r55, %r54;
	add.s32 	%r1379, %r57, %r56;
	add.s32 	%r1380, %r59, %r58;
	add.s32 	%r1381, %r61, %r60;
	add.s32 	%r1382, %r63, %r62;
	add.s32 	%r1383, %r65, %r64;
	add.s32 	%r1384, %r67, %r66;
	add.s32 	%r1385, %r69, %r68;
	add.s32 	%r1386, %r71, %r70;
	add.s32 	%r1387, %r73, %r72;
	add.s32 	%r1388, %r75, %r74;
	add.s32 	%r1389, %r77, %r76;
	add.s32 	%r1390, %r79, %r78;
	add.s32 	%r1391, %r81, %r80;
	add.s32 	%r1392, %r83, %r82;
	add.s32 	%r1393, %r85, %r84;
	add.s32 	%r1394, %r87, %r86;
	add.s32 	%r1395, %r89, %r88;
	add.s32 	%r1396, %r91, %r90;
	add.s32 	%r1397, %r1375, %r92;
	add.s32 	%r1398, %r1377, %r1376;
	add.s32 	%r1399, %r1379, %r1378;
	add.s32 	%r1400, %r1381, %r1380;
	add.s32 	%r1401, %r1383, %r1382;
	add.s32 	%r1402, %r1385, %r1384;
	add.s32 	%r1403, %r1387, %r1386;
	add.s32 	%r1404, %r1389, %r1388;
	add.s32 	%r1405, %r1391, %r1390;
	add.s32 	%r1406, %r1393, %r1392;
	add.s32 	%r1407, %r1395, %r1394;
	add.s32 	%r1408, %r1397, %r1396;
	add.s32 	%r1409, %r1399, %r1398;
	add.s32 	%r1410, %r1401, %r1400;
	add.s32 	%r1411, %r1403, %r1402;
	add.s32 	%r1412, %r1405, %r1404;
	add.s32 	%r1413, %r1407, %r1406;
	add.s32 	%r1414, %r1410, %r1409;
	add.s32 	%r1415, %r1412, %r1411;
	add.s32 	%r1416, %r1408, %r1413;
	add.s32 	%r1417, %r1415, %r1414;
	neg.s32 	%r1418, %r1417;
	setp.ne.s32 	%p448, %r1416, %r1418;
	selp.u16 	%rs53, 1, 0, %p448;
	selp.s32 	%r1419, -1, 0, %p448;
	selp.u32 	%r1307, 1, 0, %p448;
	mov.b32 	%r1308, 1;
	mov.b32 	%r1329, 0;
	mov.b32 	%r1330, -1;
	// begin inline asm
	shfl.sync.up.b32 %r1306, %r1307, %r1308, %r1329, %r1330;
	// end inline asm
	cvt.s32.s8 	%r1420, %r1306;
	setp.ne.s32 	%p449, %r1420, %r1419;
	selp.u16 	%rs407, 1, 0, %p449;
	setp.lt.s32 	%p450, %r1244, 1;
	selp.b16 	%rs408, %rs53, %rs407, %p450;
	cvt.u32.u16 	%r1312, %rs408;
	mov.b32 	%r1313, 2;
	// begin inline asm
	shfl.sync.up.b32 %r1311, %r1312, %r1313, %r1329, %r1330;
	// end inline asm
	cvt.s32.s8 	%r1421, %r1311;
	neg.s32 	%r1422, %r1312;
	setp.ne.s32 	%p451, %r1421, %r1422;
	selp.u16 	%rs409, 1, 0, %p451;
	setp.lt.s32 	%p452, %r1244, 2;
	selp.b16 	%rs410, %rs408, %rs409, %p452;
	cvt.u32.u16 	%r1317, %rs410;
	mov.b32 	%r1318, 4;
	// begin inline asm
	shfl.sync.up.b32 %r1316, %r1317, %r1318, %r1329, %r1330;
	// end inline asm
	cvt.s32.s8 	%r1423, %r1316;
	neg.s32 	%r1424, %r1317;
	setp.ne.s32 	%p453, %r1423, %r1424;
	selp.u16 	%rs411, 1, 0, %p453;
	setp.lt.s32 	%p454, %r1244, 4;
	selp.b16 	%rs412, %rs410, %rs411, %p454;
	cvt.u32.u16 	%r1322, %rs412;
	mov.b32 	%r1323, 8;
	// begin inline asm
	shfl.sync.up.b32 %r1321, %r1322, %r1323, %r1329, %r1330;
	// end inline asm
	cvt.s32.s8 	%r1425, %r1321;
	neg.s32 	%r1426, %r1322;
	setp.ne.s32 	%p455, %r1425, %r1426;
	selp.u16 	%rs413, 1, 0, %p455;
	setp.lt.s32 	%p456, %r1244, 8;
	selp.b16 	%rs414, %rs412, %rs413, %p456;
	cvt.u32.u16 	%r1327, %rs414;
	mov.b32 	%r1328, 16;
	// begin inline asm
	shfl.sync.up.b32 %r1326, %r1327, %r1328, %r1329, %r1330;
	// end inline asm
	cvt.s32.s8 	%r1427, %r1326;
	neg.s32 	%r1428, %r1327;
	setp.ne.s32 	%p457, %r1427, %r1428;
	selp.u16 	%rs54, 1, 0, %p457;
	setp.lt.s32 	%p458, %r1244, 16;
	selp.b16 	%rs55, %rs414, %rs54, %p458;
	setp.ne.s32 	%p459, %r1244, 31;
	@%p459 bra 	$L__BB15_11;
	add.s32 	%r1430, %r1250, %r4;
	st.shared.u8 	[%r1430+16], %rs54;
$L__BB15_11:
	bar.sync 	0;
	ld.shared.v2.b32 	{%r1431, %r1432}, [_ZZN3cub18CUB_300001_SM_10006detail4scan16DeviceScanKernelINS2_10policy_hubIbibmN4cuda3std3__44plusIvEEE10Policy1000EN6thrust24THRUST_300001_SM_1000_NS10device_ptrIbEENSE_IiEENS0_13ScanTileStateIbLb1EEES9_NS1_10InputValueIbPbEEmbLb0EbEEvT0_T1_T2_iT3_T4_T5_E12temp_storage+16];
	mov.b64 	%rd43, {%r1433, %r1432};
	bfe.u32 	%r1434, %r1431, 0, 8;
	cvt.u16.u32 	%rs415, %r1434;
	bfe.s32 	%r1435, %r1431, 0, 8;
	bfe.s32 	%r1436, %r1431, 8, 8;
	neg.s32 	%r1437, %r1436;
	setp.ne.s32 	%p460, %r1435, %r1437;
	setp.eq.s32 	%p461, %r4, 2;
	selp.u16 	%rs416, 1, 0, %p460;
	selp.b16 	%rs417, %rs416, %rs415, %p461;
	selp.u32 	%r1438, 1, 0, %p460;
	bfe.s32 	%r1439, %r1431, 16, 8;
	neg.s32 	%r1440, %r1439;
	setp.ne.s32 	%p462, %r1438, %r1440;
	setp.eq.s32 	%p463, %r4, 3;
	selp.u16 	%rs418, 1, 0, %p462;
	selp.b16 	%rs419, %rs418, %rs417, %p463;
	selp.u32 	%r1441, 1, 0, %p462;
	bfe.s32 	%r1442, %r1431, 24, 8;
	neg.s32 	%r1443, %r1442;
	setp.ne.s32 	%p464, %r1441, %r1443;
	setp.eq.s32 	%p465, %r4, 4;
	selp.u16 	%rs420, 1, 0, %p464;
	selp.b16 	%rs421, %rs420, %rs419, %p465;
	selp.u32 	%r1444, 1, 0, %p464;
	bfe.s32 	%r1445, %r1432, 0, 8;
	neg.s32 	%r1446, %r1445;
	setp.ne.s32 	%p466, %r1444, %r1446;
	setp.eq.s32 	%p467, %r4, 5;
	selp.u16 	%rs422, 1, 0, %p466;
	selp.b16 	%rs56, %rs422, %rs421, %p467;
	shr.u64 	%rd44, %rd43, 40;
	cvt.u32.u64 	%r1447, %rd44;
	selp.u32 	%r93, 1, 0, %p466;
	cvt.s32.s8 	%r1448, %r1447;
	neg.s32 	%r94, %r1448;
	setp.lt.u32 	%p468, %r2, 32;
	@%p468 bra 	$L__BB15_13;
	setp.ne.s16 	%p469, %rs55, %rs53;
	selp.s16 	%rs423, -1, 0, %p469;
	and.b16  	%rs424, %rs423, 255;
	and.b16  	%rs425, %rs56, 255;
	setp.ne.s16 	%p470, %rs425, %rs424;
	selp.u16 	%rs426, 1, 0, %p470;
	setp.eq.s32 	%p471, %r1244, 0;
	selp.b16 	%rs475, %rs56, %rs426, %p471;
	bra.uni 	$L__BB15_57;
$L__BB15_13:
	setp.ne.s32 	%p472, %r2, 0;
	mul.wide.s32 	%rd45, %r1, 4;
	add.s64 	%rd8, %rd20, %rd45;
	@%p472 bra 	$L__BB15_15;
	setp.ne.s32 	%p473, %r93, %r94;
	selp.u16 	%rs427, 1, 0, %p473;
	st.shared.u8 	[_ZZN3cub18CUB_300001_SM_10006detail4scan16DeviceScanKernelINS2_10policy_hubIbibmN4cuda3std3__44plusIvEEE10Policy1000EN6thrust24THRUST_300001_SM_1000_NS10device_ptrIbEENSE_IiEENS0_13ScanTileStateIbLb1EEES9_NS1_10InputValueIbPbEEmbLb0EbEEvT0_T1_T2_iT3_T4_T5_E12temp_storage+3], %rs427;
	add.s64 	%rd46, %rd8, 128;
	selp.b32 	%r1449, 356, 100, %p473;
	// begin inline asm
	st.relaxed.gpu.u32 [%rd46], %r1449;
	// end inline asm
$L__BB15_15:
	not.b32 	%r1450, %r2;
	add.s32 	%r2033, %r1, %r1450;
	mov.u32 	%r96, %nctaid.x;
	setp.gt.u32 	%p474, %r96, 499;
	@%p474 bra 	$L__BB15_17;
	membar.cta;
	bra.uni 	$L__BB15_18;
$L__BB15_17:
	mov.b32 	%r1451, 1140;
	// begin inline asm
	nanosleep.u32 %r1451;
	// end inline asm
$L__BB15_18:
	mul.wide.s32 	%rd48, %r2033, 4;
	add.s64 	%rd49, %rd20, %rd48;
	add.s64 	%rd47, %rd49, 128;
	// begin inline asm
	ld.relaxed.gpu.u32 %r2032, [%rd47];
	// end inline asm
$L__BB15_19:
	cvt.u16.u32 	%rs468, %r2032;
	and.b16  	%rs428, %rs468, 255;
	setp.eq.s16 	%p475, %rs428, 99;
	mov.b32 	%r1453, -1;
	vote.sync.any.pred 	%p476, %p475, %r1453;
	not.pred 	%p477, %p476;
	@%p477 bra 	$L__BB15_24;
	setp.gt.u32 	%p517, %r96, 499;
	@%p517 bra 	$L__BB15_22;
	membar.cta;
	bra.uni 	$L__BB15_23;
$L__BB15_22:
	mov.b32 	%r1668, 168;
	// begin inline asm
	nanosleep.u32 %r1668;
	// end inline asm
$L__BB15_23:
	// begin inline asm
	ld.relaxed.gpu.u32 %r2032, [%rd47];
	// end inline asm
	bra.uni 	$L__BB15_19;
$L__BB15_24:
	shr.u32 	%r100, %r2032, 8;
	cvt.u16.u32 	%rs464, %r100;
	setp.eq.s16 	%p478, %rs428, 101;
	mov.b32 	%r1460, -1;
	vote.sync.ballot.b32 	%r1461, %p478, %r1460;
	// begin inline asm
	mov.u32 %r1455, %lanemask_ge;
	// end inline asm
	and.b32  	%r1462, %r1461, %r1455;
	or.b32  	%r1463, %r1462, -2147483648;
	add.s32 	%r1464, %r1463, -1;
	not.b32 	%r1465, %r1463;
	and.b32  	%r1466, %r1465, %r1464;
	popc.b32 	%r102, %r1466;
	and.b32  	%r1457, %r100, 255;
	mov.b32 	%r1458, 1;
	// begin inline asm
	shfl.sync.down.b32 %r1456, %r1457, %r1458, %r102, %r1460;
	// end inline asm
	setp.ge.s32 	%p480, %r1244, %r102;
	@%p480 bra 	$L__BB15_26;
	cvt.s32.s8 	%r1467, %r1456;
	cvt.s32.s8 	%r1468, %r100;
	neg.s32 	%r1469, %r1468;
	setp.ne.s32 	%p481, %r1467, %r1469;
	selp.u16 	%rs464, 1, 0, %p481;
$L__BB15_26:
	cvt.u32.u16 	%r1475, %rs464;
	and.b32  	%r1471, %r1475, 255;
	mov.b32 	%r1472, 2;
	mov.b32 	%r1474, -1;
	// begin inline asm
	shfl.sync.down.b32 %r1470, %r1471, %r1472, %r102, %r1474;
	// end inline asm
	add.s32 	%r105, %r1244, 2;
	setp.gt.s32 	%p482, %r105, %r102;
	@%p482 bra 	$L__BB15_28;
	cvt.s32.s8 	%r1476, %r1470;
	cvt.s32.s8 	%r1478, %r1475;
	neg.s32 	%r1479, %r1478;
	setp.ne.s32 	%p483, %r1476, %r1479;
	selp.u16 	%rs464, 1, 0, %p483;
$L__BB15_28:
	cvt.u32.u16 	%r1485, %rs464;
	and.b32  	%r1481, %r1485, 255;
	mov.b32 	%r1482, 4;
	mov.b32 	%r1484, -1;
	// begin inline asm
	shfl.sync.down.b32 %r1480, %r1481, %r1482, %r102, %r1484;
	// end inline asm
	add.s32 	%r107, %r1244, 4;
	setp.gt.s32 	%p484, %r107, %r102;
	@%p484 bra 	$L__BB15_30;
	cvt.s32.s8 	%r1486, %r1480;
	cvt.s32.s8 	%r1488, %r1485;
	neg.s32 	%r1489, %r1488;
	setp.ne.s32 	%p485, %r1486, %r1489;
	selp.u16 	%rs464, 1, 0, %p485;
$L__BB15_30:
	cvt.u32.u16 	%r1495, %rs464;
	and.b32  	%r1491, %r1495, 255;
	mov.b32 	%r1492, 8;
	mov.b32 	%r1494, -1;
	// begin inline asm
	shfl.sync.down.b32 %r1490, %r1491, %r1492, %r102, %r1494;
	// end inline asm
	add.s32 	%r109, %r1244, 8;
	setp.gt.s32 	%p486, %r109, %r102;
	@%p486 bra 	$L__BB15_32;
	cvt.s32.s8 	%r1496, %r1490;
	cvt.s32.s8 	%r1498, %r1495;
	neg.s32 	%r1499, %r1498;
	setp.ne.s32 	%p487, %r1496, %r1499;
	selp.u16 	%rs464, 1, 0, %p487;
$L__BB15_32:
	cvt.u32.u16 	%r1505, %rs464;
	and.b32  	%r1501, %r1505, 255;
	mov.b32 	%r1502, 16;
	mov.b32 	%r1504, -1;
	// begin inline asm
	shfl.sync.down.b32 %r1500, %r1501, %r1502, %r102, %r1504;
	// end inline asm
	add.s32 	%r111, %r1244, 16;
	setp.gt.s32 	%p488, %r111, %r102;
	@%p488 bra 	$L__BB15_34;
	cvt.s32.s8 	%r1506, %r1500;
	cvt.s32.s8 	%r1508, %r1505;
	neg.s32 	%r1509, %r1508;
	setp.ne.s32 	%p489, %r1506, %r1509;
	selp.u16 	%rs464, 1, 0, %p489;
$L__BB15_34:
	add.s64 	%rd10, %rd20, 128;
$L__BB15_35:
	and.b16  	%rs430, %rs468, 255;
	setp.ne.s16 	%p490, %rs430, 101;
	mov.b32 	%r1510, -1;
	vote.sync.all.pred 	%p491, %p490, %r1510;
	not.pred 	%p492, %p491;
	@%p492 bra 	$L__BB15_53;
	mul.wide.s32 	%rd52, %r2033, 4;
	add.s64 	%rd53, %rd10, %rd52;
	add.s64 	%rd51, %rd53, -128;
	// begin inline asm
	ld.relaxed.gpu.u32 %r2034, [%rd51];
	// end inline asm
$L__BB15_37:
	cvt.u16.u32 	%rs468, %r2034;
	and.b16  	%rs435, %rs468, 255;
	setp.eq.s16 	%p500, %rs435, 99;
	mov.b32 	%r1605, -1;
	vote.sync.any.pred 	%p501, %p500, %r1605;
	not.pred 	%p502, %p501;
	@%p502 bra 	$L__BB15_42;
	setp.gt.u32 	%p516, %r96, 499;
	@%p516 bra 	$L__BB15_40;
	membar.cta;
	bra.uni 	$L__BB15_41;
$L__BB15_40:
	mov.b32 	%r1666, 168;
	// begin inline asm
	nanosleep.u32 %r1666;
	// end inline asm
$L__BB15_41:
	// begin inline asm
	ld.relaxed.gpu.u32 %r2034, [%rd51];
	// end inline asm
	bra.uni 	$L__BB15_37;
$L__BB15_42:
	shr.u32 	%r116, %r2034, 8;
	cvt.u16.u32 	%rs471, %r116;
	setp.eq.s16 	%p503, %rs435, 101;
	mov.b32 	%r1611, -1;
	vote.sync.ballot.b32 	%r1612, %p503, %r1611;
	and.b32  	%r1613, %r1612, %r1455;
	or.b32  	%r1614, %r1613, -2147483648;
	add.s32 	%r1615, %r1614, -1;
	not.b32 	%r1616, %r1614;
	and.b32  	%r1617, %r1616, %r1615;
	popc.b32 	%r117, %r1617;
	and.b32  	%r1608, %r116, 255;
	mov.b32 	%r1609, 1;
	// begin inline asm
	shfl.sync.down.b32 %r1607, %r1608, %r1609, %r117, %r1611;
	// end inline asm
	setp.ge.s32 	%p505, %r1244, %r117;
	@%p505 bra 	$L__BB15_44;
	cvt.s32.s8 	%r1618, %r1607;
	cvt.s32.s8 	%r1619, %r116;
	neg.s32 	%r1620, %r1619;
	setp.ne.s32 	%p506, %r1618, %r1620;
	selp.u16 	%rs471, 1, 0, %p506;
$L__BB15_44:
	cvt.u32.u16 	%r1626, %rs471;
	and.b32  	%r1622, %r1626, 255;
	mov.b32 	%r1623, 2;
	mov.b32 	%r1625, -1;
	// begin inline asm
	shfl.sync.down.b32 %r1621, %r1622, %r1623, %r117, %r1625;
	// end inline asm
	setp.gt.s32 	%p507, %r105, %r117;
	@%p507 bra 	$L__BB15_46;
	cvt.s32.s8 	%r1627, %r1621;
	cvt.s32.s8 	%r1629, %r1626;
	neg.s32 	%r1630, %r1629;
	setp.ne.s32 	%p508, %r1627, %r1630;
	selp.u16 	%rs471, 1, 0, %p508;
$L__BB15_46:
	cvt.u32.u16 	%r1636, %rs471;
	and.b32  	%r1632, %r1636, 255;
	mov.b32 	%r1633, 4;
	mov.b32 	%r1635, -1;
	// begin inline asm
	shfl.sync.down.b32 %r1631, %r1632, %r1633, %r117, %r1635;
	// end inline asm
	setp.gt.s32 	%p509, %r107, %r117;
	@%p509 bra 	$L__BB15_48;
	cvt.s32.s8 	%r1637, %r1631;
	cvt.s32.s8 	%r1639, %r1636;
	neg.s32 	%r1640, %r1639;
	setp.ne.s32 	%p510, %r1637, %r1640;
	selp.u16 	%rs471, 1, 0, %p510;
$L__BB15_48:
	cvt.u32.u16 	%r1646, %rs471;
	and.b32  	%r1642, %r1646, 255;
	mov.b32 	%r1643, 8;
	mov.b32 	%r1645, -1;
	// begin inline asm
	shfl.sync.down.b32 %r1641, %r1642, %r1643, %r117, %r1645;
	// end inline asm
	setp.gt.s32 	%p511, %r109, %r117;
	@%p511 bra 	$L__BB15_50;
	cvt.s32.s8 	%r1647, %r1641;
	cvt.s32.s8 	%r1649, %r1646;
	neg.s32 	%r1650, %r1649;
	setp.ne.s32 	%p512, %r1647, %r1650;
	selp.u16 	%rs471, 1, 0, %p512;
$L__BB15_50:
	cvt.u32.u16 	%r1656, %rs471;
	and.b32  	%r1652, %r1656, 255;
	mov.b32 	%r1653, 16;
	mov.b32 	%r1655, -1;
	// begin inline asm
	shfl.sync.down.b32 %r1651, %r1652, %r1653, %r117, %r1655;
	// end inline asm
	setp.gt.s32 	%p513, %r111, %r117;
	@%p513 bra 	$L__BB15_52;
	cvt.s32.s8 	%r1657, %r1651;
	cvt.s32.s8 	%r1659, %r1656;
	neg.s32 	%r1660, %r1659;
	setp.ne.s32 	%p514, %r1657, %r1660;
	selp.u16 	%rs471, 1, 0, %p514;
$L__BB15_52:
	cvt.u32.u16 	%r1661, %rs471;
	cvt.s32.s8 	%r1662, %r1661;
	cvt.u32.u16 	%r1663, %rs464;
	cvt.s32.s8 	%r1664, %r1663;
	neg.s32 	%r1665, %r1664;
	setp.ne.s32 	%p515, %r1662, %r1665;
	selp.u16 	%rs464, 1, 0, %p515;
	add.s32 	%r2033, %r2033, -32;
	bra.uni 	$L__BB15_35;
$L__BB15_53:
	setp.ne.s32 	%p493, %r2, 0;
	@%p493 bra 	$L__BB15_55;
	setp.ne.s32 	%p494, %r93, %r94;
	selp.s16 	%rs431, -1, 0, %p494;
	and.b16  	%rs432, %rs431, 255;
	and.b16  	%rs433, %rs464, 255;
	setp.ne.s16 	%p495, %rs433, %rs432;
	selp.u16 	%rs434, 1, 0, %p495;
	add.s64 	%rd50, %rd8, 128;
	selp.b32 	%r1512, 357, 101, %p495;
	// begin inline asm
	st.relaxed.gpu.u32 [%rd50], %r1512;
	// end inline asm
	st.shared.u8 	[_ZZN3cub18CUB_300001_SM_10006detail4scan16DeviceScanKernelINS2_10policy_hubIbibmN4cuda3std3__44plusIvEEE10Policy1000EN6thrust24THRUST_300001_SM_1000_NS10device_ptrIbEENSE_IiEENS0_13ScanTileStateIbLb1EEES9_NS1_10InputValueIbPbEEmbLb0EbEEvT0_T1_T2_iT3_T4_T5_E12temp_storage+1], %rs464;
	st.shared.u8 	[_ZZN3cub18CUB_300001_SM_10006detail4scan16DeviceScanKernelINS2_10policy_hubIbibmN4cuda3std3__44plusIvEEE10Policy1000EN6thrust24THRUST_300001_SM_1000_NS10device_ptrIbEENSE_IiEENS0_13ScanTileStateIbLb1EEES9_NS1_10InputValueIbPbEEmbLb0EbEEvT0_T1_T2_iT3_T4_T5_E12temp_storage+2], %rs434;
$L__BB15_55:
	setp.ne.s32 	%p496, %r1244, 0;
	setp.ne.s16 	%p497, %rs55, %rs53;
	selp.u16 	%rs475, 1, 0, %p497;
	@%p496 bra 	$L__BB15_57;
	st.shared.u8 	[_ZZN3cub18CUB_300001_SM_10006detail4scan16DeviceScanKernelINS2_10policy_hubIbibmN4cuda3std3__44plusIvEEE10Policy1000EN6thrust24THRUST_300001_SM_1000_NS10device_ptrIbEENSE_IiEENS0_13ScanTileStateIbLb1EEES9_NS1_10InputValueIbPbEEmbLb0EbEEvT0_T1_T2_iT3_T4_T5_E12temp_storage+28], %rs464;
	mov.u16 	%rs475, %rs464;
$L__BB15_57:
	bar.sync 	0;
	setp.eq.s32 	%p498, %r2, 0;
	@%p498 bra 	$L__BB15_59;
	ld.shared.s8 	%r1513, [_ZZN3cub18CUB_300001_SM_10006detail4scan16DeviceScanKernelINS2_10policy_hubIbibmN4cuda3std3__44plusIvEEE10Policy1000EN6thrust24THRUST_300001_SM_1000_NS10device_ptrIbEENSE_IiEENS0_13ScanTileStateIbLb1EEES9_NS1_10InputValueIbPbEEmbLb0EbEEvT0_T1_T2_iT3_T4_T5_E12temp_storage+28];
	cvt.u32.u16 	%r1514, %rs475;
	cvt.s32.s8 	%r1515, %r1514;
	neg.s32 	%r1516, %r1515;
	setp.ne.s32 	%p499, %r1513, %r1516;
	selp.u16 	%rs475, 1, 0, %p499;
$L__BB15_59:
	cvt.u32.u16 	%r1517, %rs475;
	cvt.s32.s8 	%r1518, %r1517;
	neg.s32 	%r1519, %r50;
	setp.ne.s32 	%p588, %r1518, %r1519;
	selp.u32 	%r1520, 1, 0, %p588;
	neg.s32 	%r1521, %r51;
	setp.ne.s32 	%p587, %r1520, %r1521;
	selp.u32 	%r1522, 1, 0, %p587;
	neg.s32 	%r1523, %r52;
	setp.ne.s32 	%p586, %r1522, %r1523;
	selp.u32 	%r1524, 1, 0, %p586;
	neg.s32 	%r1525, %r53;
	setp.ne.s32 	%p585, %r1524, %r1525;
	selp.u32 	%r1526, 1, 0, %p585;
	neg.s32 	%r1527, %r54;
	setp.ne.s32 	%p584, %r1526, %r1527;
	selp.u32 	%r1528, 1, 0, %p584;
	neg.s32 	%r1529, %r55;
	setp.ne.s32 	%p583, %r1528, %r1529;
	selp.u32 	%r1530, 1, 0, %p583;
	neg.s32 	%r1531, %r56;
	setp.ne.s32 	%p582, %r1530, %r1531;
	selp.u32 	%r1532, 1, 0, %p582;
	neg.s32 	%r1533, %r57;
	setp.ne.s32 	%p581, %r1532, %r1533;
	selp.u32 	%r1534, 1, 0, %p581;
	neg.s32 	%r1535, %r58;
	setp.ne.s32 	%p580, %r1534, %r1535;
	selp.u32 	%r1536, 1, 0, %p580;
	neg.s32 	%r1537, %r59;
	setp.ne.s32 	%p579, %r1536, %r1537;
	selp.u32 	%r1538, 1, 0, %p579;
	neg.s32 	%r1539, %r60;
	setp.ne.s32 	%p578, %r1538, %r1539;
	selp.u32 	%r1540, 1, 0, %p578;
	neg.s32 	%r1541, %r61;
	setp.ne.s32 	%p577, %r1540, %r1541;
	selp.u32 	%r1542, 1, 0, %p577;
	neg.s32 	%r1543, %r62;
	setp.ne.s32 	%p576, %r1542, %r1543;
	selp.u32 	%r1544, 1, 0, %p576;
	neg.s32 	%r1545, %r63;
	setp.ne.s32 	%p575, %r1544, %r1545;
	selp.u32 	%r1546, 1, 0, %p575;
	neg.s32 	%r1547, %r64;
	setp.ne.s32 	%p574, %r1546, %r1547;
	selp.u32 	%r1548, 1, 0, %p574;
	neg.s32 	%r1549, %r65;
	setp.ne.s32 	%p573, %r1548, %r1549;
	selp.u32 	%r1550, 1, 0, %p573;
	neg.s32 	%r1551, %r66;
	setp.ne.s32 	%p572, %r1550, %r1551;
	selp.u32 	%r1552, 1, 0, %p572;
	neg.s32 	%r1553, %r67;
	setp.ne.s32 	%p571, %r1552, %r1553;
	selp.u32 	%r1554, 1, 0, %p571;
	neg.s32 	%r1555, %r68;
	setp.ne.s32 	%p570, %r1554, %r1555;
	selp.u32 	%r1556, 1, 0, %p570;
	neg.s32 	%r1557, %r69;
	setp.ne.s32 	%p569, %r1556, %r1557;
	selp.u32 	%r1558, 1, 0, %p569;
	neg.s32 	%r1559, %r70;
	setp.ne.s32 	%p568, %r1558, %r1559;
	selp.u32 	%r1560, 1, 0, %p568;
	neg.s32 	%r1561, %r71;
	setp.ne.s32 	%p567, %r1560, %r1561;
	selp.u32 	%r1562, 1, 0, %p567;
	neg.s32 	%r1563, %r72;
	setp.ne.s32 	%p566, %r1562, %r1563;
	selp.u32 	%r1564, 1, 0, %p566;
	neg.s32 	%r1565, %r73;
	setp.ne.s32 	%p565, %r1564, %r1565;
	selp.u32 	%r1566, 1, 0, %p565;
	neg.s32 	%r1567, %r74;
	setp.ne.s32 	%p564, %r1566, %r1567;
	selp.u32 	%r1568, 1, 0, %p564;
	neg.s32 	%r1569, %r75;
	setp.ne.s32 	%p563, %r1568, %r1569;
	selp.u32 	%r1570, 1, 0, %p563;
	neg.s32 	%r1571, %r76;
	setp.ne.s32 	%p562, %r1570, %r1571;
	selp.u32 	%r1572, 1, 0, %p562;
	neg.s32 	%r1573, %r77;
	setp.ne.s32 	%p561, %r1572, %r1573;
	selp.u32 	%r1574, 1, 0, %p561;
	neg.s32 	%r1575, %r78;
	setp.ne.s32 	%p560, %r1574, %r1575;
	selp.u32 	%r1576, 1, 0, %p560;
	neg.s32 	%r1577, %r79;
	setp.ne.s32 	%p559, %r1576, %r1577;
	selp.u32 	%r1578, 1, 0, %p559;
	neg.s32 	%r1579, %r80;
	setp.ne.s32 	%p558, %r1578, %r1579;
	selp.u32 	%r1580, 1, 0, %p558;
	neg.s32 	%r1581, %r81;
	setp.ne.s32 	%p557, %r1580, %r1581;
	selp.u32 	%r1582, 1, 0, %p557;
	neg.s32 	%r1583, %r82;
	setp.ne.s32 	%p556, %r1582, %r1583;
	selp.u32 	%r1584, 1, 0, %p556;
	neg.s32 	%r1585, %r83;
	setp.ne.s32 	%p555, %r1584, %r1585;
	selp.u32 	%r1586, 1, 0, %p555;
	neg.s32 	%r1587, %r84;
	setp.ne.s32 	%p554, %r1586, %r1587;
	selp.u32 	%r1588, 1, 0, %p554;
	neg.s32 	%r1589, %r85;
	setp.ne.s32 	%p553, %r1588, %r1589;
	selp.u32 	%r1590, 1, 0, %p553;
	neg.s32 	%r1591, %r86;
	setp.ne.s32 	%p552, %r1590, %r1591;
	selp.u32 	%r1592, 1, 0, %p552;
	neg.s32 	%r1593, %r87;
	setp.ne.s32 	%p551, %r1592, %r1593;
	selp.u32 	%r1594, 1, 0, %p551;
	neg.s32 	%r1595, %r88;
	setp.ne.s32 	%p550, %r1594, %r1595;
	selp.u32 	%r1596, 1, 0, %p550;
	neg.s32 	%r1597, %r89;
	setp.ne.s32 	%p549, %r1596, %r1597;
	selp.u32 	%r1598, 1, 0, %p549;
	neg.s32 	%r1599, %r90;
	setp.ne.s32 	%p548, %r1598, %r1599;
	selp.u32 	%r1600, 1, 0, %p548;
	neg.s32 	%r1601, %r91;
	setp.ne.s32 	%p547, %r1600, %r1601;
	selp.u32 	%r1602, 1, 0, %p547;
	neg.s32 	%r1603, %r92;
	setp.ne.s32 	%p546, %r1602, %r1603;
$L__BB15_60:
	bar.sync 	0;
	selp.u32 	%r1908, 1, 0, %p586;
	selp.u32 	%r1909, 1, 0, %p587;
	prmt.b32 	%r1910, %r1909, %r1908, 0x3340U;
	selp.u32 	%r1911, 1, 0, %p588;
	cvt.u32.u16 	%r1912, %rs475;
	prmt.b32 	%r1913, %r1912, %r1911, 0x3340U;
	prmt.b32 	%r1914, %r1913, %r1910, 0x5410U;
	st.shared.u32 	[%r6], %r1914;
	selp.u32 	%r1915, 1, 0, %p582;
	selp.u32 	%r1916, 1, 0, %p583;
	prmt.b32 	%r1917, %r1916, %r1915, 0x3340U;
	selp.u32 	%r1918, 1, 0, %p584;
	selp.u32 	%r1919, 1, 0, %p585;
	prmt.b32 	%r1920, %r1919, %r1918, 0x3340U;
	prmt.b32 	%r1921, %r1920, %r1917, 0x5410U;
	st.shared.u32 	[%r6+4], %r1921;
	selp.u32 	%r1922, 1, 0, %p578;
	selp.u32 	%r1923, 1, 0, %p579;
	prmt.b32 	%r1924, %r1923, %r1922, 0x3340U;
	selp.u32 	%r1925, 1, 0, %p580;
	selp.u32 	%r1926, 1, 0, %p581;
	prmt.b32 	%r1927, %r1926, %r1925, 0x3340U;
	prmt.b32 	%r1928, %r1927, %r1924, 0x5410U;
	st.shared.u32 	[%r6+8], %r1928;
	selp.u32 	%r1929, 1, 0, %p574;
	selp.u32 	%r1930, 1, 0, %p575;
	prmt.b32 	%r1931, %r1930, %r1929, 0x3340U;
	selp.u32 	%r1932, 1, 0, %p576;
	selp.u32 	%r1933, 1, 0, %p577;
	prmt.b32 	%r1934, %r1933, %r1932, 0x3340U;
	prmt.b32 	%r1935, %r1934, %r1931, 0x5410U;
	st.shared.u32 	[%r6+12], %r1935;
	selp.u32 	%r1936, 1, 0, %p570;
	selp.u32 	%r1937, 1, 0, %p571;
	prmt.b32 	%r1938, %r1937, %r1936, 0x3340U;
	selp.u32 	%r1939, 1, 0, %p572;
	selp.u32 	%r1940, 1, 0, %p573;
	prmt.b32 	%r1941, %r1940, %r1939, 0x3340U;
	prmt.b32 	%r1942, %r1941, %r1938, 0x5410U;
	st.shared.u32 	[%r6+16], %r1942;
	selp.u32 	%r1943, 1, 0, %p566;
	selp.u32 	%r1944, 1, 0, %p567;
	prmt.b32 	%r1945, %r1944, %r1943, 0x3340U;
	selp.u32 	%r1946, 1, 0, %p568;
	selp.u32 	%r1947, 1, 0, %p569;
	prmt.b32 	%r1948, %r1947, %r1946, 0x3340U;
	prmt.b32 	%r1949, %r1948, %r1945, 0x5410U;
	st.shared.u32 	[%r6+20], %r1949;
	selp.u32 	%r1950, 1, 0, %p562;
	selp.u32 	%r1951, 1, 0, %p563;
	prmt.b32 	%r1952, %r1951, %r1950, 0x3340U;
	selp.u32 	%r1953, 1, 0, %p564;
	selp.u32 	%r1954, 1, 0, %p565;
	prmt.b32 	%r1955, %r1954, %r1953, 0x3340U;
	prmt.b32 	%r1956, %r1955, %r1952, 0x5410U;
	st.shared.u32 	[%r6+24], %r1956;
	selp.u32 	%r1957, 1, 0, %p558;
	selp.u32 	%r1958, 1, 0, %p559;
	prmt.b32 	%r1959, %r1958, %r1957, 0x3340U;
	selp.u32 	%r1960, 1, 0, %p560;
	selp.u32 	%r1961, 1, 0, %p561;
	prmt.b32 	%r1962, %r1961, %r1960, 0x3340U;
	prmt.b32 	%r1963, %r1962, %r1959, 0x5410U;
	st.shared.u32 	[%r6+28], %r1963;
	selp.u32 	%r1964, 1, 0, %p554;
	selp.u32 	%r1965, 1, 0, %p555;
	prmt.b32 	%r1966, %r1965, %r1964, 0x3340U;
	selp.u32 	%r1967, 1, 0, %p556;
	selp.u32 	%r1968, 1, 0, %p557;
	prmt.b32 	%r1969, %r1968, %r1967, 0x3340U;
	prmt.b32 	%r1970, %r1969, %r1966, 0x5410U;
	st.shared.u32 	[%r6+32], %r1970;
	selp.u32 	%r1971, 1, 0, %p550;
	selp.u32 	%r1972, 1, 0, %p551;
	prmt.b32 	%r1973, %r1972, %r1971, 0x3340U;
	selp.u32 	%r1974, 1, 0, %p552;
	selp.u32 	%r1975, 1, 0, %p553;
	prmt.b32 	%r1976, %r1975, %r1974, 0x3340U;
	prmt.b32 	%r1977, %r1976, %r1973, 0x5410U;
	st.shared.u32 	[%r6+36], %r1977;
	selp.u32 	%r1978, 1, 0, %p546;
	selp.u32 	%r1979, 1, 0, %p547;
	prmt.b32 	%r1980, %r1979, %r1978, 0x3340U;
	selp.u32 	%r1981, 1, 0, %p548;
	selp.u32 	%r1982, 1, 0, %p549;
	prmt.b32 	%r1983, %r1982, %r1981, 0x3340U;
	prmt.b32 	%r1984, %r1983, %r1980, 0x5410U;
	st.shared.u32 	[%r6+40], %r1984;
	bar.warp.sync 	-1;
	ld.shared.s8 	%r1985, [%r5];
	ld.shared.s8 	%r1986, [%r5+32];
	ld.shared.s8 	%r1987, [%r5+64];
	ld.shared.s8 	%r1988, [%r5+96];
	ld.shared.s8 	%r1989, [%r5+128];
	ld.shared.s8 	%r1990, [%r5+160];
	ld.shared.s8 	%r1991, [%r5+192];
	ld.shared.s8 	%r1992, [%r5+224];
	ld.shared.s8 	%r1993, [%r5+256];
	ld.shared.s8 	%r1994, [%r5+288];
	ld.shared.s8 	%r1995, [%r5+320];
	ld.shared.s8 	%r1996, [%r5+352];
	ld.shared.s8 	%r1997, [%r5+384];
	ld.shared.s8 	%r1998, [%r5+416];
	ld.shared.s8 	%r1999, [%r5+448];
	ld.shared.s8 	%r2000, [%r5+480];
	ld.shared.s8 	%r2001, [%r5+512];
	ld.shared.s8 	%r2002, [%r5+544];
	ld.shared.s8 	%r2003, [%r5+576];
	ld.shared.s8 	%r2004, [%r5+608];
	ld.shared.s8 	%r2005, [%r5+640];
	ld.shared.s8 	%r2006, [%r5+672];
	ld.shared.s8 	%r2007, [%r5+704];
	ld.shared.s8 	%r2008, [%r5+736];
	ld.shared.s8 	%r2009, [%r5+768];
	ld.shared.s8 	%r2010, [%r5+800];
	ld.shared.s8 	%r2011, [%r5+832];
	ld.shared.s8 	%r2012, [%r5+864];
	ld.shared.s8 	%r2013, [%r5+896];
	ld.shared.s8 	%r2014, [%r5+928];
	ld.shared.s8 	%r2015, [%r5+960];
	ld.shared.s8 	%r2016, [%r5+992];
	ld.shared.s8 	%r2017, [%r5+1024];
	ld.shared.s8 	%r2018, [%r5+1056];
	ld.shared.s8 	%r2019, [%r5+1088];
	ld.shared.s8 	%r2020, [%r5+1120];
	ld.shared.s8 	%r2021, [%r5+1152];
	ld.shared.s8 	%r2022, [%r5+1184];
	ld.shared.s8 	%r2023, [%r5+1216];
	ld.shared.s8 	%r2024, [%r5+1248];
	ld.shared.s8 	%r2025, [%r5+1280];
	ld.shared.s8 	%r2026, [%r5+1312];
	ld.shared.s8 	%r2027, [%r5+1344];
	ld.shared.s8 	%r2028, [%r5+1376];
	shl.b64 	%rd59, %rd7, 2;
	add.s64 	%rd60, %rd4, %rd59;
	st.global.u32 	[%rd60], %r1985;
	st.global.u32 	[%rd60+128], %r1986;
	st.global.u32 	[%rd60+256], %r1987;
	st.global.u32 	[%rd60+384], %r1988;
	st.global.u32 	[%rd60+512], %r1989;
	st.global.u32 	[%rd60+640], %r1990;
	st.global.u32 	[%rd60+768], %r1991;
	st.global.u32 	[%rd60+896], %r1992;
	st.global.u32 	[%rd60+1024], %r1993;
	st.global.u32 	[%rd60+1152], %r1994;
	st.global.u32 	[%rd60+1280], %r1995;
	st.global.u32 	[%rd60+1408], %r1996;
	st.global.u32 	[%rd60+1536], %r1997;
	st.global.u32 	[%rd60+1664], %r1998;
	st.global.u32 	[%rd60+1792], %r1999;
	st.global.u32 	[%rd60+1920], %r2000;
	st.global.u32 	[%rd60+2048], %r2001;
	st.global.u32 	[%rd60+2176], %r2002;
	st.global.u32 	[%rd60+2304], %r2003;
	st.global.u32 	[%rd60+2432], %r2004;
	st.global.u32 	[%rd60+2560], %r2005;
	st.global.u32 	[%rd60+2688], %r2006;
	st.global.u32 	[%rd60+2816], %r2007;
	st.global.u32 	[%rd60+2944], %r2008;
	st.global.u32 	[%rd60+3072], %r2009;
	st.global.u32 	[%rd60+3200], %r2010;
	st.global.u32 	[%rd60+3328], %r2011;
	st.global.u32 	[%rd60+3456], %r2012;
	st.global.u32 	[%rd60+3584], %r2013;
	st.global.u32 	[%rd60+3712], %r2014;
	st.global.u32 	[%rd60+3840], %r2015;
	st.global.u32 	[%rd60+3968], %r2016;
	st.global.u32 	[%rd60+4096], %r2017;
	st.global.u32 	[%rd60+4224], %r2018;
	st.global.u32 	[%rd60+4352], %r2019;
	st.global.u32 	[%rd60+4480], %r2020;
	st.global.u32 	[%rd60+4608], %r2021;
	st.global.u32 	[%rd60+4736], %r2022;
	st.global.u32 	[%rd60+4864], %r2023;
	st.global.u32 	[%rd60+4992], %r2024;
	st.global.u32 	[%rd60+5120], %r2025;
	st.global.u32 	[%rd60+5248], %r2026;
	st.global.u32 	[%rd60+5376], %r2027;
	st.global.u32 	[%rd60+5504], %r2028;
	bra.uni 	$L__BB15_295;
$L__BB15_61:
	setp.eq.s64 	%p261, %rd6, 0;
	@%p261 bra 	$L__BB15_295;
	cvt.u32.u64 	%r124, %rd6;
	add.s64 	%rd23, %rd3, %rd5;
	mov.u32 	%r125, %tid.x;
	ld.global.u8 	%rs521, [%rd23];
	and.b32  	%r279, %r125, 31;
	and.b32  	%r280, %r125, 992;
	mul.lo.s32 	%r281, %r280, 44;
	or.b32  	%r282, %r281, %r279;
	setp.ge.u32 	%p262, %r282, %r124;
	cvt.u64.u32 	%rd12, %r282;
	add.s64 	%rd13, %rd23, %rd12;
	mov.u16 	%rs478, %rs521;
	@%p262 bra 	$L__BB15_64;
	ld.global.u8 	%rs478, [%rd13];
$L__BB15_64:
	cvt.u32.u64 	%r283, %rd12;
	add.s32 	%r126, %r283, 32;
	setp.ge.u32 	%p263, %r126, %r124;
	mov.u16 	%rs479, %rs521;
	@%p263 bra 	$L__BB15_66;
	ld.global.u8 	%rs479, [%rd13+32];
$L__BB15_66:
	add.s32 	%r127, %r283, 64;
	setp.ge.u32 	%p264, %r127, %r124;
	mov.u16 	%rs480, %rs521;
	@%p264 bra 	$L__BB15_68;
	ld.global.u8 	%rs480, [%rd13+64];
$L__BB15_68:
	add.s32 	%r128, %r283, 96;
	setp.ge.u32 	%p265, %r128, %r124;
	mov.u16 	%rs481, %rs521;
	@%p265 bra 	$L__BB15_70;
	ld.global.u8 	%rs481, [%rd13+96];
$L__BB15_70:
	add.s32 	%r129, %r283, 128;
	setp.ge.u32 	%p266, %r129, %r124;
	mov.u16 	%rs482, %rs521;
	@%p266 bra 	$L__BB15_72;
	ld.global.u8 	%rs482, [%rd13+128];
$L__BB15_72:
	add.s32 	%r130, %r283, 160;
	setp.ge.u32 	%p267, %r130, %r124;
	mov.u16 	%rs483, %rs521;
	@%p267 bra 	$L__BB15_74;
	ld.global.u8 	%rs483, [%rd13+160];
$L__BB15_74:
	add.s32 	%r131, %r283, 192;
	setp.ge.u32 	%p268, %r131, %r124;
	mov.u16 	%rs484, %rs521;
	@%p268 bra 	$L__BB15_76;
	ld.global.u8 	%rs484, [%rd13+192];
$L__BB15_76:
	add.s32 	%r290, %r283, 224;
	setp.ge.u32 	%p269, %r290, %r124;
	mov.u16 	%rs485, %rs521;
	@%p269 bra 	$L__BB15_78;
	ld.global.u8 	%rs485, [%rd13+224];
$L__BB15_78:
	add.s32 	%r132, %r283, 256;
	setp.ge.u32 	%p270, %r132, %r124;
	mov.u16 	%rs486, %rs521;
	@%p270 bra 	$L__BB15_80;
	ld.global.u8 	%rs486, [%rd13+256];
$L__BB15_80:
	add.s32 	%r293, %r283, 288;
	setp.ge.u32 	%p271, %r293, %r124;
	mov.u16 	%rs487, %rs521;
	@%p271 bra 	$L__BB15_82;
	ld.global.u8 	%rs487, [%rd13+288];
$L__BB15_82:
	add.s32 	%r295, %r283, 320;
	setp.ge.u32 	%p272, %r295, %r124;
	mov.u16 	%rs488, %rs521;
	@%p272 bra 	$L__BB15_84;
	ld.global.u8 	%rs488, [%rd13+320];
$L__BB15_84:
	add.s32 	%r297, %r283, 352;
	setp.ge.u32 	%p273, %r297, %r124;
	mov.u16 	%rs489, %rs521;
	@%p273 bra 	$L__BB15_86;
	ld.global.u8 	%rs489, [%rd13+352];
$L__BB15_86:
	add.s32 	%r133, %r283, 384;
	setp.ge.u32 	%p274, %r133, %r124;
	mov.u16 	%rs490, %rs521;
	@%p274 bra 	$L__BB15_88;
	ld.global.u8 	%rs490, [%rd13+384];
$L__BB15_88:
	add.s32 	%r300, %r283, 416;
	setp.ge.u32 	%p275, %r300, %r124;
	mov.u16 	%rs491, %rs521;
	@%p275 bra 	$L__BB15_90;
	ld.global.u8 	%rs491, [%rd13+416];
$L__BB15_90:
	add.s32 	%r302, %r283, 448;
	setp.ge.u32 	%p276, %r302, %r124;
	mov.u16 	%rs492, %rs521;
	@%p276 bra 	$L__BB15_92;
	ld.global.u8 	%rs492, [%rd13+448];
$L__BB15_92:
	add.s32 	%r304, %r283, 480;
	setp.ge.u32 	%p277, %r304, %r124;
	mov.u16 	%rs493, %rs521;
	@%p277 bra 	$L__BB15_94;
	ld.global.u8 	%rs493, [%rd13+480];
$L__BB15_94:
	add.s32 	%r306, %r283, 512;
	setp.ge.u32 	%p278, %r306, %r124;
	mov.u16 	%rs494, %rs521;
	@%p278 bra 	$L__BB15_96;
	ld.global.u8 	%rs494, [%rd13+512];
$L__BB15_96:
	add.s32 	%r134, %r283, 544;
	setp.ge.u32 	%p279, %r134, %r124;
	mov.u16 	%rs495, %rs521;
	@%p279 bra 	$L__BB15_98;
	ld.global.u8 	%rs495, [%rd13+544];
$L__BB15_98:
	add.s32 	%r135, %r283, 576;
	setp.ge.u32 	%p280, %r135, %r124;
	mov.u16 	%rs496, %rs521;
	@%p280 bra 	$L__BB15_100;
	ld.global.u8 	%rs496, [%rd13+576];
$L__BB15_100:
	add.s32 	%r136, %r283, 608;
	setp.ge.u32 	%p281, %r136, %r124;
	mov.u16 	%rs497, %rs521;
	@%p281 bra 	$L__BB15_102;
	ld.global.u8 	%rs497, [%rd13+608];
$L__BB15_102:
	add.s32 	%r137, %r283, 640;
	setp.ge.u32 	%p282, %r137, %r124;
	mov.u16 	%rs498, %rs521;
	@%p282 bra 	$L__BB15_104;
	ld.global.u8 	%rs498, [%rd13+640];
$L__BB15_104:
	add.s32 	%r138, %r283, 672;
	setp.ge.u32 	%p283, %r138, %r124;
	mov.u16 	%rs499, %rs521;
	@%p283 bra 	$L__BB15_106;
	ld.global.u8 	%rs499, [%rd13+672];
$L__BB15_106:
	add.s32 	%r313, %r283, 704;
	setp.ge.u32 	%p284, %r313, %r124;
	mov.u16 	%rs500, %rs521;
	@%p284 bra 	$L__BB15_108;
	ld.global.u8 	%rs500, [%rd13+704];
$L__BB15_108:
	add.s32 	%r139, %r283, 736;
	setp.ge.u32 	%p285, %r139, %r124;
	mov.u16 	%rs501, %rs521;
	@%p285 bra 	$L__BB15_110;
	ld.global.u8 	%rs501, [%rd13+736];
$L__BB15_110:
	add.s32 	%r316, %r283, 768;
	setp.ge.u32 	%p286, %r316, %r124;
	mov.u16 	%rs502, %rs521;
	@%p286 bra 	$L__BB15_112;
	ld.global.u8 	%rs502, [%rd13+768];
$L__BB15_112:
	add.s32 	%r140, %r283, 800;
	setp.ge.u32 	%p287, %r140, %r124;
	mov.u16 	%rs503, %rs521;
	@%p287 bra 	$L__BB15_114;
	ld.global.u8 	%rs503, [%rd13+800];
$L__BB15_114:
	add.s32 	%r141, %r283, 832;
	setp.ge.u32 	%p288, %r141, %r124;
	mov.u16 	%rs504, %rs521;
	@%p288 bra 	$L__BB15_116;
	ld.global.u8 	%rs504, [%rd13+832];
$L__BB15_116:
	add.s32 	%r142, %r283, 864;
	setp.ge.u32 	%p289, %r142, %r124;
	mov.u16 	%rs505, %rs521;
	@%p289 bra 	$L__BB15_118;
	ld.global.u8 	%rs505, [%rd13+864];
$L__BB15_118:
	add.s32 	%r321, %r283, 896;
	setp.ge.u32 	%p290, %r321, %r124;
	mov.u16 	%rs506, %rs521;
	@%p290 bra 	$L__BB15_120;
	ld.global.u8 	%rs506, [%rd13+896];
$L__BB15_120:
	add.s32 	%r143, %r283, 928;
	setp.ge.u32 	%p291, %r143, %r124;
	mov.u16 	%rs507, %rs521;
	@%p291 bra 	$L__BB15_122;
	ld.global.u8 	%rs507, [%rd13+928];
$L__BB15_122:
	add.s32 	%r144, %r283, 960;
	setp.ge.u32 	%p292, %r144, %r124;
	mov.u16 	%rs508, %rs521;
	@%p292 bra 	$L__BB15_124;
	ld.global.u8 	%rs508, [%rd13+960];
$L__BB15_124:
	add.s32 	%r145, %r283, 992;
	setp.ge.u32 	%p293, %r145, %r124;
	mov.u16 	%rs509, %rs521;
	@%p293 bra 	$L__BB15_126;
	ld.global.u8 	%rs509, [%rd13+992];
$L__BB15_126:
	add.s32 	%r326, %r283, 1024;
	setp.ge.u32 	%p294, %r326, %r124;
	mov.u16 	%rs510, %rs521;
	@%p294 bra 	$L__BB15_128;
	ld.global.u8 	%rs510, [%rd13+1024];
$L__BB15_128:
	add.s32 	%r146, %r283, 1056;
	setp.ge.u32 	%p295, %r146, %r124;
	mov.u16 	%rs511, %rs521;
	@%p295 bra 	$L__BB15_130;
	ld.global.u8 	%rs511, [%rd13+1056];
$L__BB15_130:
	add.s32 	%r147, %r283, 1088;
	setp.ge.u32 	%p296, %r147, %r124;
	mov.u16 	%rs512, %rs521;
	@%p296 bra 	$L__BB15_132;
	ld.global.u8 	%rs512, [%rd13+1088];
$L__BB15_132:
	add.s32 	%r148, %r283, 1120;
	setp.ge.u32 	%p297, %r148, %r124;
	mov.u16 	%rs513, %rs521;
	@%p297 bra 	$L__BB15_134;
	ld.global.u8 	%rs513, [%rd13+1120];
$L__BB15_134:
	add.s32 	%r149, %r283, 1152;
	setp.ge.u32 	%p298, %r149, %r124;
	mov.u16 	%rs514, %rs521;
	@%p298 bra 	$L__BB15_136;
	ld.global.u8 	%rs514, [%rd13+1152];
$L__BB15_136:
	add.s32 	%r150, %r283, 1184;
	setp.ge.u32 	%p299, %r150, %r124;
	mov.u16 	%rs515, %rs521;
	@%p299 bra 	$L__BB15_138;
	ld.global.u8 	%rs515, [%rd13+1184];
$L__BB15_138:
	cvt.u32.u64 	%r332, %rd12;
	add.s32 	%r151, %r332, 1216;
	setp.ge.u32 	%p300, %r151, %r124;
	mov.u16 	%rs516, %rs521;
	@%p300 bra 	$L__BB15_140;
	ld.global.u8 	%rs516, [%rd13+1216];
$L__BB15_140:
	cvt.u32.u64 	%r333, %rd12;
	add.s32 	%r152, %r333, 1248;
	setp.ge.u32 	%p301, %r152, %r124;
	mov.u16 	%rs517, %rs521;
	@%p301 bra 	$L__BB15_142;
	ld.global.u8 	%rs517, [%rd13+1248];
$L__BB15_142:
	cvt.u32.u64 	%r334, %rd12;
	add.s32 	%r153, %r334, 1280;
	setp.ge.u32 	%p302, %r153, %r124;
	mov.u16 	%rs518, %rs521;
	@%p302 bra 	$L__BB15_144;
	ld.global.u8 	%rs518, [%rd13+1280];
$L__BB15_144:
	cvt.u32.u64 	%r335, %rd12;
	add.s32 	%r154, %r335, 1312;
	setp.ge.u32 	%p303, %r154, %r124;
	mov.u16 	%rs519, %rs521;
	@%p303 bra 	$L__BB15_146;
	ld.global.u8 	%rs519, [%rd13+1312];
$L__BB15_146:
	cvt.u32.u64 	%r336, %rd12;
	add.s32 	%r155, %r336, 1344;
	setp.ge.u32 	%p304, %r155, %r124;
	mov.u16 	%rs520, %rs521;
	@%p304 bra 	$L__BB15_148;
	ld.global.u8 	%rs520, [%rd13+1344];
$L__BB15_148:
	cvt.u32.u64 	%r337, %rd12;
	add.s32 	%r156, %r337, 1376;
	setp.ge.u32 	%p305, %r156, %r124;
	@%p305 bra 	$L__BB15_150;
	ld.global.u8 	%rs521, [%rd13+1376];
$L__BB15_150:
	// begin inline asm
	mov.u32 %r338, %laneid;
	// end inline asm
	shr.u32 	%r158, %r125, 5;
	mad.lo.s32 	%r339, %r158, 1408, %r338;
	mov.u32 	%r340, _ZZN3cub18CUB_300001_SM_10006detail4scan16DeviceScanKernelINS2_10policy_hubIbibmN4cuda3std3__44plusIvEEE10Policy1000EN6thrust24THRUST_300001_SM_1000_NS10device_ptrIbEENSE_IiEENS0_13ScanTileStateIbLb1EEES9_NS1_10InputValueIbPbEEmbLb0EbEEvT0_T1_T2_iT3_T4_T5_E12temp_storage;
	add.s32 	%r159, %r340, %r339;
	st.shared.u8 	[%r159], %rs478;
	st.shared.u8 	[%r159+32], %rs479;
	st.shared.u8 	[%r159+64], %rs480;
	st.shared.u8 	[%r159+96], %rs481;
	st.shared.u8 	[%r159+128], %rs482;
	st.shared.u8 	[%r159+160], %rs483;
	st.shared.u8 	[%r159+192], %rs484;
	st.shared.u8 	[%r159+224], %rs485;
	st.shared.u8 	[%r159+256], %rs486;
	st.shared.u8 	[%r159+288], %rs487;
	st.shared.u8 	[%r159+320], %rs488;
	st.shared.u8 	[%r159+352], %rs489;
	st.shared.u8 	[%r159+384], %rs490;
	st.shared.u8 	[%r159+416], %rs491;
	st.shared.u8 	[%r159+448], %rs492;
	st.shared.u8 	[%r159+480], %rs493;
	st.shared.u8 	[%r159+512], %rs494;
	st.shared.u8 	[%r159+544], %rs495;
	st.shared.u8 	[%r159+576], %rs496;
	st.shared.u8 	[%r159+608], %rs497;
	st.shared.u8 	[%r159+640], %rs498;
	st.shared.u8 	[%r159+672], %rs499;
	st.shared.u8 	[%r159+704], %rs500;
	st.shared.u8 	[%r159+736], %rs501;
	st.shared.u8 	[%r159+768], %rs502;
	st.shared.u8 	[%r159+800], %rs503;
	st.shared.u8 	[%r159+832], %rs504;
	st.shared.u8 	[%r159+864], %rs505;
	st.shared.u8 	[%r159+896], %rs506;
	st.shared.u8 	[%r159+928], %rs507;
	st.shared.u8 	[%r159+960], %rs508;
	st.shared.u8 	[%r159+992], %rs509;
	st.shared.u8 	[%r159+1024], %rs510;
	st.shared.u8 	[%r159+1056], %rs511;
	st.shared.u8 	[%r159+1088], %rs512;
	st.shared.u8 	[%r159+1120], %rs513;
	st.shared.u8 	[%r159+1152], %rs514;
	st.shared.u8 	[%r159+1184], %rs515;
	st.shared.u8 	[%r159+1216], %rs516;
	st.shared.u8 	[%r159+1248], %rs517;
	st.shared.u8 	[%r159+1280], %rs518;
	st.shared.u8 	[%r159+1312], %rs519;
	st.shared.u8 	[%r159+1344], %rs520;
	st.shared.u8 	[%r159+1376], %rs521;
	bar.warp.sync 	-1;
	mad.lo.s32 	%r160, %r338, 43, %r159;
	ld.shared.u32 	%r341, [%r160];
	bfe.u32 	%r342, %r341, 0, 8;
	cvt.u16.u32 	%rs179, %r342;
	bfe.u32 	%r343, %r341, 8, 8;
	cvt.u16.u32 	%rs180, %r343;
	bfe.u32 	%r344, %r341, 16, 8;
	cvt.u16.u32 	%rs181, %r344;
	bfe.u32 	%r345, %r341, 24, 8;
	cvt.u16.u32 	%rs182, %r345;
	ld.shared.u32 	%r346, [%r160+4];
	bfe.u32 	%r347, %r346, 0, 8;
	cvt.u16.u32 	%rs183, %r347;
	bfe.u32 	%r348, %r346, 8, 8;
	cvt.u16.u32 	%rs184, %r348;
	bfe.u32 	%r349, %r346, 16, 8;
	cvt.u16.u32 	%rs185, %r349;
	bfe.u32 	%r350, %r346, 24, 8;
	cvt.u16.u32 	%rs186, %r350;
	ld.shared.u32 	%r351, [%r160+8];
	bfe.u32 	%r352, %r351, 0, 8;
	cvt.u16.u32 	%rs187, %r352;
	bfe.u32 	%r353, %r351, 8, 8;
	cvt.u16.u32 	%rs188, %r353;
	bfe.u32 	%r354, %r351, 16, 8;
	cvt.u16.u32 	%rs189, %r354;
	bfe.u32 	%r355, %r351, 24, 8;
	cvt.u16.u32 	%rs190, %r355;
	ld.shared.u32 	%r356, [%r160+12];
	bfe.u32 	%r357, %r356, 0, 8;
	cvt.u16.u32 	%rs191, %r357;
	bfe.u32 	%r358, %r356, 8, 8;
	cvt.u16.u32 	%rs192, %r358;
	bfe.u32 	%r359, %r356, 16, 8;
	cvt.u16.u32 	%rs193, %r359;
	bfe.u32 	%r360, %r356, 24, 8;
	cvt.u16.u32 	%rs194, %r360;
	ld.shared.u32 	%r361, [%r160+16];
	bfe.u32 	%r362, %r361, 0, 8;
	cvt.u16.u32 	%rs195, %r362;
	bfe.u32 	%r363, %r361, 8, 8;
	cvt.u16.u32 	%rs196, %r363;
	bfe.u32 	%r364, %r361, 16, 8;
	cvt.u16.u32 	%rs197, %r364;
	bfe.u32 	%r365, %r361, 24, 8;
	cvt.u16.u32 	%rs198, %r365;
	ld.shared.u32 	%r366, [%r160+20];
	bfe.u32 	%r367, %r366, 0, 8;
	cvt.u16.u32 	%rs199, %r367;
	bfe.u32 	%r368, %r366, 8, 8;
	cvt.u16.u32 	%rs200, %r368;
	bfe.u32 	%r369, %r366, 16, 8;
	cvt.u16.u32 	%rs201, %r369;
	bfe.u32 	%r370, %r366, 24, 8;
	cvt.u16.u32 	%rs202, %r370;
	ld.shared.u32 	%r371, [%r160+24];
	bfe.u32 	%r372, %r371, 0, 8;
	cvt.u16.u32 	%rs203, %r372;
	bfe.u32 	%r373, %r371, 8, 8;
	cvt.u16.u32 	%rs204, %r373;
	bfe.u32 	%r374, %r371, 16, 8;
	cvt.u16.u32 	%rs205, %r374;
	bfe.u32 	%r375, %r371, 24, 8;
	cvt.u16.u32 	%rs206, %r375;
	ld.shared.u32 	%r376, [%r160+28];
	bfe.u32 	%r377, %r376, 0, 8;
	cvt.u16.u32 	%rs207, %r377;
	bfe.u32 	%r378, %r376, 8, 8;
	cvt.u16.u32 	%rs208, %r378;
	bfe.u32 	%r379, %r376, 16, 8;
	cvt.u16.u32 	%rs209, %r379;
	bfe.u32 	%r380, %r376, 24, 8;
	cvt.u16.u32 	%rs210, %r380;
	ld.shared.u32 	%r381, [%r160+32];
	bfe.u32 	%r382, %r381, 0, 8;
	cvt.u16.u32 	%rs211, %r382;
	bfe.u32 	%r383, %r381, 8, 8;
	cvt.u16.u32 	%rs212, %r383;
	bfe.u32 	%r384, %r381, 16, 8;
	cvt.u16.u32 	%rs213, %r384;
	bfe.u32 	%r385, %r381, 24, 8;
	cvt.u16.u32 	%rs214, %r385;
	ld.shared.u32 	%r386, [%r160+36];
	bfe.u32 	%r387, %r386, 0, 8;
	cvt.u16.u32 	%rs215, %r387;
	bfe.u32 	%r388, %r386, 8, 8;
	cvt.u16.u32 	%rs216, %r388;
	bfe.u32 	%r389, %r386, 16, 8;
	cvt.u16.u32 	%rs217, %r389;
	bfe.u32 	%r390, %r386, 24, 8;
	cvt.u16.u32 	%rs218, %r390;
	ld.shared.u32 	%r391, [%r160+40];
	bfe.u32 	%r392, %r391, 0, 8;
	cvt.u16.u32 	%rs219, %r392;
	bfe.u32 	%r393, %r391, 8, 8;
	cvt.u16.u32 	%rs220, %r393;
	bfe.u32 	%r394, %r391, 16, 8;
	cvt.u16.u32 	%rs221, %r394;
	bfe.u32 	%r395, %r391, 24, 8;
	cvt.u16.u32 	%rs222, %r395;
	bar.sync 	0;
	setp.ne.s32 	%p306, %r1, 0;
	@%p306 bra 	$L__BB15_154;
	cvt.u32.u16 	%r799, %rs179;
	cvt.s32.s8 	%r161, %r799;
	cvt.u32.u16 	%r800, %rs180;
	cvt.s32.s8 	%r162, %r800;
	cvt.u32.u16 	%r801, %rs181;
	cvt.s32.s8 	%r163, %r801;
	cvt.u32.u16 	%r802, %rs182;
	cvt.s32.s8 	%r164, %r802;
	cvt.u32.u16 	%r803, %rs183;
	cvt.s32.s8 	%r165, %r803;
	cvt.u32.u16 	%r804, %rs184;
	cvt.s32.s8 	%r166, %r804;
	cvt.u32.u16 	%r805, %rs185;
	cvt.s32.s8 	%r167, %r805;
	cvt.u32.u16 	%r806, %rs186;
	cvt.s32.s8 	%r168, %r806;
	cvt.u32.u16 	%r807, %rs187;
	cvt.s32.s8 	%r169, %r807;
	cvt.u32.u16 	%r808, %rs188;
	cvt.s32.s8 	%r170, %r808;
	cvt.u32.u16 	%r809, %rs189;
	cvt.s32.s8 	%r171, %r809;
	cvt.u32.u16 	%r810, %rs190;
	cvt.s32.s8 	%r172, %r810;
	cvt.u32.u16 	%r811, %rs191;
	cvt.s32.s8 	%r173, %r811;
	cvt.u32.u16 	%r812, %rs192;
	cvt.s32.s8 	%r174, %r812;
	cvt.u32.u16 	%r813, %rs193;
	cvt.s32.s8 	%r175, %r813;
	cvt.u32.u16 	%r814, %rs194;
	cvt.s32.s8 	%r176, %r814;
	cvt.u32.u16 	%r815, %rs195;
	cvt.s32.s8 	%r177, %r815;
	cvt.u32.u16 	%r816, %rs196;
	cvt.s32.s8 	%r178, %r816;
	cvt.u32.u16 	%r817, %rs197;
	cvt.s32.s8 	%r179, %r817;
	cvt.u32.u16 	%r818, %rs198;
	cvt.s32.s8 	%r180, %r818;
	cvt.u32.u16 	%r819, %rs199;
	cvt.s32.s8 	%r181, %r819;
	cvt.u32.u16 	%r820, %rs200;
	cvt.s32.s8 	%r182, %r820;
	cvt.u32.u16 	%r821, %rs201;
	cvt.s32.s8 	%r183, %r821;
	cvt.u32.u16 	%r822, %rs202;
	cvt.s32.s8 	%r184, %r822;
	cvt.u32.u16 	%r823, %rs203;
	cvt.s32.s8 	%r185, %r823;
	cvt.u32.u16 	%r824, %rs204;
	cvt.s32.s8 	%r186, %r824;
	cvt.u32.u16 	%r825, %rs205;
	cvt.s32.s8 	%r187, %r825;
	cvt.u32.u16 	%r826, %rs206;
	cvt.s32.s8 	%r188, %r826;
	cvt.u32.u16 	%r827, %rs207;
	cvt.s32.s8 	%r189, %r827;
	cvt.u32.u16 	%r828, %rs208;
	cvt.s32.s8 	%r190, %r828;
	cvt.u32.u16 	%r829, %rs209;
	cvt.s32.s8 	%r191, %r829;
	cvt.u32.u16 	%r830, %rs210;
	cvt.s32.s8 	%r192, %r830;
	cvt.u32.u16 	%r831, %rs211;
	cvt.s32.s8 	%r193, %r831;
	cvt.u32.u16 	%r832, %rs212;
	cvt.s32.s8 	%r194, %r832;
	cvt.u32.u16 	%r833, %rs213;
	cvt.s32.s8 	%r195, %r833;
	cvt.u32.u16 	%r834, %rs214;
	cvt.s32.s8 	%r196, %r834;
	cvt.u32.u16 	%r835, %rs215;
	cvt.s32.s8 	%r197, %r835;
	cvt.u32.u16 	%r836, %rs216;
	cvt.s32.s8 	%r198, %r836;
	cvt.u32.u16 	%r837, %rs217;
	cvt.s32.s8 	%r199, %r837;
	cvt.u32.u16 	%r838, %rs218;
	cvt.s32.s8 	%r200, %r838;
	cvt.u32.u16 	%r839, %rs219;
	cvt.s32.s8 	%r201, %r839;
	cvt.u32.u16 	%r840, %rs220;
	cvt.s32.s8 	%r202, %r840;
	cvt.u32.u16 	%r841, %rs221;
	cvt.s32.s8 	%r203, %r841;
	cvt.u32.u16 	%r842, %rs222;
	cvt.s32.s8 	%r843, %r842;
	add.s32 	%r844, %r162, %r161;
	add.s32 	%r845, %r164, %r163;
	add.s32 	%r846, %r166, %r165;
	add.s32 	%r847, %r168, %r167;
	add.s32 	%r848, %r170, %r169;
	add.s32 	%r849, %r172, %r171;
	add.s32 	%r850, %r174, %r173;
	add.s32 	%r851, %r176, %r175;
	add.s32 	%r852, %r178, %r177;
	add.s32 	%r853, %r180, %r179;
	add.s32 	%r854, %r182, %r181;
	add.s32 	%r855, %r184, %r183;
	add.s32 	%r856, %r186, %r185;
	add.s32 	%r857, %r188, %r187;
	add.s32 	%r858, %r190, %r189;
	add.s32 	%r859, %r192, %r191;
	add.s32 	%r860, %r194, %r193;
	add.s32 	%r861, %r196, %r195;
	add.s32 	%r862, %r198, %r197;
	add.s32 	%r863, %r200, %r199;
	add.s32 	%r864, %r202, %r201;
	add.s32 	%r865, %r843, %r203;
	add.s32 	%r866, %r845, %r844;
	add.s32 	%r867, %r847, %r846;
	add.s32 	%r868, %r849, %r848;
	add.s32 	%r869, %r851, %r850;
	add.s32 	%r870, %r853, %r852;
	add.s32 	%r871, %r855, %r854;
	add.s32 	%r872, %r857, %r856;
	add.s32 	%r873, %r859, %r858;
	add.s32 	%r874, %r861, %r860;
	add.s32 	%r875, %r863, %r862;
	add.s32 	%r876, %r865, %r864;
	add.s32 	%r877, %r867, %r866;
	add.s32 	%r878, %r869, %r868;
	add.s32 	%r879, %r871, %r870;
	add.s32 	%r880, %r873, %r872;
	add.s32 	%r881, %r875, %r874;
	add.s32 	%r882, %r878, %r877;
	add.s32 	%r883, %r880, %r879;
	add.s32 	%r884, %r876, %r881;
	add.s32 	%r885, %r883, %r882;
	neg.s32 	%r886, %r885;
	setp.ne.s32 	%p377, %r884, %r886;
	selp.u16 	%rs223, 1, 0, %p377;
	selp.s32 	%r887, -1, 0, %p377;
	selp.u32 	%r775, 1, 0, %p377;
	mov.b32 	%r776, 1;
	mov.b32 	%r797, 0;
	mov.b32 	%r798, -1;
	// begin inline asm
	shfl.sync.up.b32 %r774, %r775, %r776, %r797, %r798;
	// end inline asm
	cvt.s32.s8 	%r888, %r774;
	setp.ne.s32 	%p378, %r888, %r887;
	selp.u16 	%rs340, 1, 0, %p378;
	setp.lt.s32 	%p379, %r338, 1;
	selp.b16 	%rs341, %rs223, %rs340, %p379;
	cvt.u32.u16 	%r780, %rs341;
	mov.b32 	%r781, 2;
	// begin inline asm
	shfl.sync.up.b32 %r779, %r780, %r781, %r797, %r798;
	// end inline asm
	cvt.s32.s8 	%r889, %r779;
	neg.s32 	%r890, %r780;
	setp.ne.s32 	%p380, %r889, %r890;
	selp.u16 	%rs342, 1, 0, %p380;
	setp.lt.s32 	%p381, %r338, 2;
	selp.b16 	%rs343, %rs341, %rs342, %p381;
	cvt.u32.u16 	%r785, %rs343;
	mov.b32 	%r786, 4;
	// begin inline asm
	shfl.sync.up.b32 %r784, %r785, %r786, %r797, %r798;
	// end inline asm
	cvt.s32.s8 	%r891, %r784;
	neg.s32 	%r892, %r785;
	setp.ne.s32 	%p382, %r891, %r892;
	selp.u16 	%rs344, 1, 0, %p382;
	setp.lt.s32 	%p383, %r338, 4;
	selp.b16 	%rs345, %rs343, %rs344, %p383;
	cvt.u32.u16 	%r790, %rs345;
	mov.b32 	%r791, 8;
	// begin inline asm
	shfl.sync.up.b32 %r789, %r790, %r791, %r797, %r798;
	// end inline asm
	cvt.s32.s8 	%r893, %r789;
	neg.s32 	%r894, %r790;
	setp.ne.s32 	%p384, %r893, %r894;
	selp.u16 	%rs346, 1, 0, %p384;
	setp.lt.s32 	%p385, %r338, 8;
	selp.b16 	%rs224, %rs345, %rs346, %p385;
	cvt.u32.u16 	%r795, %rs224;
	mov.b32 	%r796, 16;
	// begin inline asm
	shfl.sync.up.b32 %r794, %r795, %r796, %r797, %r798;
	// end inline asm
	cvt.s32.s8 	%r895, %r794;
	neg.s32 	%r896, %r795;
	setp.ne.s32 	%p386, %r895, %r896;
	selp.u16 	%rs225, 1, 0, %p386;
	setp.ne.s32 	%p387, %r338, 31;
	@%p387 bra 	$L__BB15_153;
	mov.u32 	%r897, _ZZN3cub18CUB_300001_SM_10006detail4scan16DeviceScanKernelINS2_10policy_hubIbibmN4cuda3std3__44plusIvEEE10Policy1000EN6thrust24THRUST_300001_SM_1000_NS10device_ptrIbEENSE_IiEENS0_13ScanTileStateIbLb1EEES9_NS1_10InputValueIbPbEEmbLb0EbEEvT0_T1_T2_iT3_T4_T5_E12temp_storage;
	add.s32 	%r898, %r897, %r158;
	st.shared.u8 	[%r898+16], %rs225;
$L__BB15_153:
	setp.lt.s32 	%p388, %r338, 16;
	selp.b16 	%rs347, %rs224, %rs225, %p388;
	setp.ne.s16 	%p389, %rs347, %rs223;
	bar.sync 	0;
	.pragma "used_bytes_mask 31";
	ld.shared.v2.b32 	{%r899, %r900}, [_ZZN3cub18CUB_300001_SM_10006detail4scan16DeviceScanKernelINS2_10policy_hubIbibmN4cuda3std3__44plusIvEEE10Policy1000EN6thrust24THRUST_300001_SM_1000_NS10device_ptrIbEENSE_IiEENS0_13ScanTileStateIbLb1EEES9_NS1_10InputValueIbPbEEmbLb0EbEEvT0_T1_T2_iT3_T4_T5_E12temp_storage+16];
	bfe.u32 	%r901, %r899, 0, 8;
	cvt.u16.u32 	%rs348, %r901;
	bfe.s32 	%r902, %r899, 0, 8;
	bfe.s32 	%r903, %r899, 8, 8;
	neg.s32 	%r904, %r903;
	setp.ne.s32 	%p390, %r902, %r904;
	setp.eq.s32 	%p391, %r158, 2;
	selp.u16 	%rs349, 1, 0, %p390;
	selp.b16 	%rs350, %rs349, %rs348, %p391;
	selp.u32 	%r905, 1, 0, %p390;
	bfe.s32 	%r906, %r899, 16, 8;
	neg.s32 	%r907, %r906;
	setp.ne.s32 	%p392, %r905, %r907;
	setp.eq.s32 	%p393, %r158, 3;
	selp.u16 	%rs351, 1, 0, %p392;
	selp.b16 	%rs352, %rs351, %rs350, %p393;
	selp.u32 	%r908, 1, 0, %p392;
	bfe.s32 	%r909, %r899, 24, 8;
	neg.s32 	%r910, %r909;
	setp.ne.s32 	%p394, %r908, %r910;
	setp.eq.s32 	%p395, %r158, 4;
	selp.u16 	%rs353, 1, 0, %p394;
	selp.b16 	%rs354, %rs353, %rs352, %p395;
	selp.u32 	%r911, 1, 0, %p394;
	bfe.s32 	%r912, %r900, 0, 8;
	neg.s32 	%r913, %r912;
	setp.ne.s32 	%p396, %r911, %r913;
	setp.eq.s32 	%p397, %r158, 5;
	selp.u16 	%rs355, 1, 0, %p396;
	selp.b16 	%rs356, %rs355, %rs354, %p397;
	cvt.u32.u16 	%r914, %rs462;
	cvt.s32.s8 	%r915, %r914;
	cvt.u32.u16 	%r916, %rs356;
	cvt.s32.s8 	%r917, %r916;
	neg.s32 	%r918, %r917;
	setp.ne.s32 	%p398, %r915, %r918;
	selp.u16 	%rs357, 1, 0, %p398;
	setp.lt.u32 	%p399, %r125, 32;
	selp.b16 	%rs358, %rs462, %rs357, %p399;
	and.b16  	%rs359, %rs358, 255;
	selp.s16 	%rs360, -1, 0, %p389;
	and.b16  	%rs361, %rs360, 255;
	setp.ne.s16 	%p400, %rs359, %rs361;
	selp.u16 	%rs362, 1, 0, %p400;
	setp.eq.s32 	%p401, %r338, 0;
	selp.b16 	%rs534, %rs358, %rs362, %p401;
	cvt.u32.u16 	%r919, %rs534;
	cvt.s32.s8 	%r920, %r919;
	neg.s32 	%r921, %r161;
	setp.ne.s32 	%p589, %r920, %r921;
	selp.u32 	%r922, 1, 0, %p589;
	neg.s32 	%r923, %r162;
	setp.ne.s32 	%p590, %r922, %r923;
	selp.u32 	%r924, 1, 0, %p590;
	neg.s32 	%r925, %r163;
	setp.ne.s32 	%p591, %r924, %r925;
	selp.u32 	%r926, 1, 0, %p591;
	neg.s32 	%r927, %r164;
	setp.ne.s32 	%p592, %r926, %r927;
	selp.u32 	%r928, 1, 0, %p592;
	neg.s32 	%r929, %r165;
	setp.ne.s32 	%p593, %r928, %r929;
	selp.u32 	%r930, 1, 0, %p593;
	neg.s32 	%r931, %r166;
	setp.ne.s32 	%p594, %r930, %r931;
	selp.u32 	%r932, 1, 0, %p594;
	neg.s32 	%r933, %r167;
	setp.ne.s32 	%p595, %r932, %r933;
	selp.u32 	%r934, 1, 0, %p595;
	neg.s32 	%r935, %r168;
	setp.ne.s32 	%p596, %r934, %r935;
	selp.u32 	%r936, 1, 0, %p596;
	neg.s32 	%r937, %r169;
	setp.ne.s32 	%p597, %r936, %r937;
	selp.u32 	%r938, 1, 0, %p597;
	neg.s32 	%r939, %r170;
	setp.ne.s32 	%p598, %r938, %r939;
	selp.u32 	%r940, 1, 0, %p598;
	neg.s32 	%r941, %r171;
	setp.ne.s32 	%p599, %r940, %r941;
	selp.u32 	%r942, 1, 0, %p599;
	neg.s32 	%r943, %r172;
	setp.ne.s32 	%p600, %r942, %r943;
	selp.u32 	%r944, 1, 0, %p600;
	neg.s32 	%r945, %r173;
	setp.ne.s32 	%p601, %r944, %r945;
	selp.u32 	%r946, 1, 0, %p601;
	neg.s32 	%r947, %r174;
	setp.ne.s32 	%p602, %r946, %r947;
	selp.u32 	%r948, 1, 0, %p602;
	neg.s32 	%r949, %r175;
	setp.ne.s32 	%p603, %r948, %r949;
	selp.u32 	%r950, 1, 0, %p603;
	neg.s32 	%r951, %r176;
	setp.ne.s32 	%p604, %r950, %r951;
	selp.u32 	%r952, 1, 0, %p604;
	neg.s32 	%r953, %r177;
	setp.ne.s32 	%p605, %r952, %r953;
	selp.u32 	%r954, 1, 0, %p605;
	neg.s32 	%r955, %r178;
	setp.ne.s32 	%p606, %r954, %r955;
	selp.u32 	%r956, 1, 0, %p606;
	neg.s32 	%r957, %r179;
	setp.ne.s32 	%p607, %r956, %r957;
	selp.u32 	%r958, 1, 0, %p607;
	neg.s32 	%r959, %r180;
	setp.ne.s32 	%p608, %r958, %r959;
	selp.u32 	%r960, 1, 0, %p608;
	neg.s32 	%r961, %r181;
	setp.ne.s32 	%p609, %r960, %r961;
	selp.u32 	%r962, 1, 0, %p609;
	neg.s32 	%r963, %r182;
	setp.ne.s32 	%p610, %r962, %r963;
	selp.u32 	%r964, 1, 0, %p610;
	neg.s32 	%r965, %r183;
	setp.ne.s32 	%p611, %r964, %r965;
	selp.u32 	%r966, 1, 0, %p611;
	neg.s32 	%r967, %r184;
	setp.ne.s32 	%p612, %r966, %r967;
	selp.u32 	%r968, 1, 0, %p612;
	neg.s32 	%r969, %r185;
	setp.ne.s32 	%p613, %r968, %r969;
	selp.u32 	%r970, 1, 0, %p613;
	neg.s32 	%r971, %r186;
	setp.ne.s32 	%p614, %r970, %r971;
	selp.u32 	%r972, 1, 0, %p614;
	neg.s32 	%r973, %r187;
	setp.ne.s32 	%p615, %r972, %r973;
	selp.u32 	%r974, 1, 0, %p615;
	neg.s32 	%r975, %r188;
	setp.ne.s32 	%p616, %r974, %r975;
	selp.u32 	%r976, 1, 0, %p616;
	neg.s32 	%r977, %r189;
	setp.ne.s32 	%p617, %r976, %r977;
	selp.u32 	%r978, 1, 0, %p617;
	neg.s32 	%r979, %r190;
	setp.ne.s32 	%p618, %r978, %r979;
	selp.u32 	%r980, 1, 0, %p618;
	neg.s32 	%r981, %r191;
	setp.ne.s32 	%p619, %r980, %r981;
	selp.u32 	%r982, 1, 0, %p619;
	neg.s32 	%r983, %r192;
	setp.ne.s32 	%p620, %r982, %r983;
	selp.u32 	%r984, 1, 0, %p620;
	neg.s32 	%r985, %r193;
	setp.ne.s32 	%p621, %r984, %r985;
	selp.u32 	%r986, 1, 0, %p621;
	neg.s32 	%r987, %r194;
	setp.ne.s32 	%p622, %r986, %r987;
	selp.u32 	%r988, 1, 0, %p622;
	neg.s32 	%r989, %r195;
	setp.ne.s32 	%p623, %r988, %r989;
	selp.u32 	%r990, 1, 0, %p623;
	neg.s32 	%r991, %r196;
	setp.ne.s32 	%p624, %r990, %r991;
	selp.u32 	%r992, 1, 0, %p624;
	neg.s32 	%r993, %r197;
	setp.ne.s32 	%p625, %r992, %r993;
	selp.u32 	%r994, 1, 0, %p625;
	neg.s32 	%r995, %r198;
	setp.ne.s32 	%p626, %r994, %r995;
	selp.u32 	%r996, 1, 0, %p626;
	neg.s32 	%r997, %r199;
	setp.ne.s32 	%p627, %r996, %r997;
	selp.u32 	%r998, 1, 0, %p627;
	neg.s32 	%r999, %r200;
	setp.ne.s32 	%p628, %r998, %r999;
	selp.u32 	%r1000, 1, 0, %p628;
	neg.s32 	%r1001, %r201;
	setp.ne.s32 	%p629, %r1000, %r1001;
	selp.u32 	%r1002, 1, 0, %p629;
	neg.s32 	%r1003, %r202;
	setp.ne.s32 	%p630, %r1002, %r1003;
	selp.u32 	%r1004, 1, 0, %p630;
	neg.s32 	%r1005, %r203;
	setp.ne.s32 	%p631, %r1004, %r1005;
	bra.uni 	$L__BB15_205;
$L__BB15_154:
	cvt.u32.u16 	%r421, %rs179;
	cvt.s32.s8 	%r204, %r421;
	cvt.u32.u16 	%r422, %rs180;
	cvt.s32.s8 	%r205, %r422;
	cvt.u32.u16 	%r423, %rs181;
	cvt.s32.s8 	%r206, %r423;
	cvt.u32.u16 	%r424, %rs182;
	cvt.s32.s8 	%r207, %r424;
	cvt.u32.u16 	%r425, %rs183;
	cvt.s32.s8 	%r208, %r425;
	cvt.u32.u16 	%r426, %rs184;
	cvt.s32.s8 	%r209, %r426;
	cvt.u32.u16 	%r427, %rs185;
	cvt.s32.s8 	%r210, %r427;
	cvt.u32.u16 	%r428, %rs186;
	cvt.s32.s8 	%r211, %r428;
	cvt.u32.u16 	%r429, %rs187;
	cvt.s32.s8 	%r212, %r429;
	cvt.u32.u16 	%r430, %rs188;
	cvt.s32.s8 	%r213, %r430;
	cvt.u32.u16 	%r431, %rs189;
	cvt.s32.s8 	%r214, %r431;
	cvt.u32.u16 	%r432, %rs190;
	cvt.s32.s8 	%r215, %r432;
	cvt.u32.u16 	%r433, %rs191;
	cvt.s32.s8 	%r216, %r433;
	cvt.u32.u16 	%r434, %rs192;
	cvt.s32.s8 	%r217, %r434;
	cvt.u32.u16 	%r435, %rs193;
	cvt.s32.s8 	%r218, %r435;
	cvt.u32.u16 	%r436, %rs194;
	cvt.s32.s8 	%r219, %r436;
	cvt.u32.u16 	%r437, %rs195;
	cvt.s32.s8 	%r220, %r437;
	cvt.u32.u16 	%r438, %rs196;
	cvt.s32.s8 	%r221, %r438;
	cvt.u32.u16 	%r439, %rs197;
	cvt.s32.s8 	%r222, %r439;
	cvt.u32.u16 	%r440, %rs198;
	cvt.s32.s8 	%r223, %r440;
	cvt.u32.u16 	%r441, %rs199;
	cvt.s32.s8 	%r224, %r441;
	cvt.u32.u16 	%r442, %rs200;
	cvt.s32.s8 	%r225, %r442;
	cvt.u32.u16 	%r443, %rs201;
	cvt.s32.s8 	%r226, %r443;
	cvt.u32.u16 	%r444, %rs202;
	cvt.s32.s8 	%r227, %r444;
	cvt.u32.u16 	%r445, %rs203;
	cvt.s32.s8 	%r228, %r445;
	cvt.u32.u16 	%r446, %rs204;
	cvt.s32.s8 	%r229, %r446;
	cvt.u32.u16 	%r447, %rs205;
	cvt.s32.s8 	%r230, %r447;
	cvt.u32.u16 	%r448, %rs206;
	cvt.s32.s8 	%r231, %r448;
	cvt.u32.u16 	%r449, %rs207;
	cvt.s32.s8 	%r232, %r449;
	cvt.u32.u16 	%r450, %rs208;
	cvt.s32.s8 	%r233, %r450;
	cvt.u32.u16 	%r451, %rs209;
	cvt.s32.s8 	%r234, %r451;
	cvt.u32.u16 	%r452, %rs210;
	cvt.s32.s8 	%r235, %r452;
	cvt.u32.u16 	%r453, %rs211;
	cvt.s32.s8 	%r236, %r453;
	cvt.u32.u16 	%r454, %rs212;
	cvt.s32.s8 	%r237, %r454;
	cvt.u32.u16 	%r455, %rs213;
	cvt.s32.s8 	%r238, %r455;
	cvt.u32.u16 	%r456, %rs214;
	cvt.s32.s8 	%r239, %r456;
	cvt.u32.u16 	%r457, %rs215;
	cvt.s32.s8 	%r240, %r457;
	cvt.u32.u16 	%r458, %rs216;
	cvt.s32.s8 	%r241, %r458;
	cvt.u32.u16 	%r459, %rs217;
	cvt.s32.s8 	%r242, %r459;
	cvt.u32.u16 	%r460, %rs218;
	cvt.s32.s8 	%r243, %r460;
	cvt.u32.u16 	%r461, %rs219;
	cvt.s32.s8 	%r244, %r461;
	cvt.u32.u16 	%r462, %rs220;
	cvt.s32.s8 	%r245, %r462;
	cvt.u32.u16 	%r463, %rs221;
	cvt.s32.s8 	%r246, %r463;
	cvt.u32.u16 	%r464, %rs222;
	cvt.s32.s8 	%r465, %r464;
	add.s32 	%r466, %r205, %r204;
	add.s32 	%r467, %r207, %r206;
	add.s32 	%r468, %r209, %r208;
	add.s32 	%r469, %r211, %r210;
	add.s32 	%r470, %r213, %r212;
	add.s32 	%r471, %r215, %r214;
	add.s32 	%r472, %r217, %r216;
	add.s32 	%r473, %r219, %r218;
	add.s32 	%r474, %r221, %r220;
	add.s32 	%r475, %r223, %r222;
	add.s32 	%r476, %r225, %r224;
	add.s32 	%r477, %r227, %r226;
	add.s32 	%r478, %r229, %r228;
	add.s32 	%r479, %r231, %r230;
	add.s32 	%r480, %r233, %r232;
	add.s32 	%r481, %r235, %r234;
	add.s32 	%r482, %r237, %r236;
	add.s32 	%r483, %r239, %r238;
	add.s32 	%r484, %r241, %r240;
	add.s32 	%r485, %r243, %r242;
	add.s32 	%r486, %r245, %r244;
	add.s32 	%r487, %r465, %r246;
	add.s32 	%r488, %r467, %r466;
	add.s32 	%r489, %r469, %r468;
	add.s32 	%r490, %r471, %r470;
	add.s32 	%r491, %r473, %r472;
	add.s32 	%r492, %r475, %r474;
	add.s32 	%r493, %r477, %r476;
	add.s32 	%r494, %r479, %r478;
	add.s32 	%r495, %r481, %r480;
	add.s32 	%r496, %r483, %r482;
	add.s32 	%r497, %r485, %r484;
	add.s32 	%r498, %r487, %r486;
	add.s32 	%r499, %r489, %r488;
	add.s32 	%r500, %r491, %r490;
	add.s32 	%r501, %r493, %r492;
	add.s32 	%r502, %r495, %r494;
	add.s32 	%r503, %r497, %r496;
	add.s32 	%r504, %r500, %r499;
	add.s32 	%r505, %r502, %r501;
	add.s32 	%r506, %r498, %r503;
	add.s32 	%r507, %r505, %r504;
	neg.s32 	%r508, %r507;
	setp.ne.s32 	%p307, %r506, %r508;
	selp.u16 	%rs227, 1, 0, %p307;
	selp.s32 	%r509, -1, 0, %p307;
	selp.u32 	%r397, 1, 0, %p307;
	mov.b32 	%r398, 1;
	mov.b32 	%r419, 0;
	mov.b32 	%r420, -1;
	// begin inline asm
	shfl.sync.up.b32 %r396, %r397, %r398, %r419, %r420;
	// end inline asm
	cvt.s32.s8 	%r510, %r396;
	setp.ne.s32 	%p308, %r510, %r509;
	selp.u16 	%rs310, 1, 0, %p308;
	setp.lt.s32 	%p309, %r338, 1;
	selp.b16 	%rs311, %rs227, %rs310, %p309;
	cvt.u32.u16 	%r402, %rs311;
	mov.b32 	%r403, 2;
	// begin inline asm
	shfl.sync.up.b32 %r401, %r402, %r403, %r419, %r420;
	// end inline asm
	cvt.s32.s8 	%r511, %r401;
	neg.s32 	%r512, %r402;
	setp.ne.s32 	%p310, %r511, %r512;
	selp.u16 	%rs312, 1, 0, %p310;
	setp.lt.s32 	%p311, %r338, 2;
	selp.b16 	%rs313, %rs311, %rs312, %p311;
	cvt.u32.u16 	%r407, %rs313;
	mov.b32 	%r408, 4;
	// begin inline asm
	shfl.sync.up.b32 %r406, %r407, %r408, %r419, %r420;
	// end inline asm
	cvt.s32.s8 	%r513, %r406;
	neg.s32 	%r514, %r407;
	setp.ne.s32 	%p312, %r513, %r514;
	selp.u16 	%rs314, 1, 0, %p312;
	setp.lt.s32 	%p313, %r338, 4;
	selp.b16 	%rs315, %rs313, %rs314, %p313;
	cvt.u32.u16 	%r412, %rs315;
	mov.b32 	%r413, 8;
	// begin inline asm
	shfl.sync.up.b32 %r411, %r412, %r413, %r419, %r420;
	// end inline asm
	cvt.s32.s8 	%r515, %r411;
	neg.s32 	%r516, %r412;
	setp.ne.s32 	%p314, %r515, %r516;
	selp.u16 	%rs316, 1, 0, %p314;
	setp.lt.s32 	%p315, %r338, 8;
	selp.b16 	%rs317, %rs315, %rs316, %p315;
	cvt.u32.u16 	%r417, %rs317;
	mov.b32 	%r418, 16;
	// begin inline asm
	shfl.sync.up.b32 %r416, %r417, %r418, %r419, %r420;
	// end inline asm
	cvt.s32.s8 	%r517, %r416;
	neg.s32 	%r518, %r417;
	setp.ne.s32 	%p316, %r517, %r518;
	selp.u16 	%rs228, 1, 0, %p316;
	setp.lt.s32 	%p317, %r338, 16;
	selp.b16 	%rs229, %rs317, %rs228, %p317;
	setp.ne.s32 	%p318, %r338, 31;
	@%p318 bra 	$L__BB15_156;
	mov.u32 	%r519, _ZZN3cub18CUB_300001_SM_10006detail4scan16DeviceScanKernelINS2_10policy_hubIbibmN4cuda3std3__44plusIvEEE10Policy1000EN6thrust24THRUST_300001_SM_1000_NS10device_ptrIbEENSE_IiEENS0_13ScanTileStateIbLb1EEES9_NS1_10InputValueIbPbEEmbLb0EbEEvT0_T1_T2_iT3_T4_T5_E12temp_storage;
	add.s32 	%r520, %r519, %r158;
	st.shared.u8 	[%r520+16], %rs228;
$L__BB15_156:
	bar.sync 	0;
	ld.shared.v2.b32 	{%r521, %r522}, [_ZZN3cub18CUB_300001_SM_10006detail4scan16DeviceScanKernelINS2_10policy_hubIbibmN4cuda3std3__44plusIvEEE10Policy1000EN6thrust24THRUST_300001_SM_1000_NS10device_ptrIbEENSE_IiEENS0_13ScanTileStateIbLb1EEES9_NS1_10InputValueIbPbEEmbLb0EbEEvT0_T1_T2_iT3_T4_T5_E12temp_storage+16];
	mov.b64 	%rd24, {%r523, %r522};
	bfe.u32 	%r524, %r521, 0, 8;
	cvt.u16.u32 	%rs318, %r524;
	bfe.s32 	%r525, %r521, 0, 8;
	bfe.s32 	%r526, %r521, 8, 8;
	neg.s32 	%r527, %r526;
	setp.ne.s32 	%p319, %r525, %r527;
	setp.eq.s32 	%p320, %r158, 2;
	selp.u16 	%rs319, 1, 0, %p319;
	selp.b16 	%rs320, %rs319, %rs318, %p320;
	selp.u32 	%r528, 1, 0, %p319;
	bfe.s32 	%r529, %r521, 16, 8;
	neg.s32 	%r530, %r529;
	setp.ne.s32 	%p321, %r528, %r530;
	setp.eq.s32 	%p322, %r158, 3;
	selp.u16 	%rs321, 1, 0, %p321;
	selp.b16 	%rs322, %rs321, %rs320, %p322;
	selp.u32 	%r531, 1, 0, %p321;
	bfe.s32 	%r532, %r521, 24, 8;
	neg.s32 	%r533, %r532;
	setp.ne.s32 	%p323, %r531, %r533;
	setp.eq.s32 	%p324, %r158, 4;
	selp.u16 	%rs323, 1, 0, %p323;
	selp.b16 	%rs324, %rs323, %rs322, %p324;
	selp.u32 	%r534, 1, 0, %p323;
	bfe.s32 	%r535, %r522, 0, 8;
	neg.s32 	%r536, %r535;
	setp.ne.s32 	%p325, %r534, %r536;
	setp.eq.s32 	%p326, %r158, 5;
	selp.u16 	%rs325, 1, 0, %p325;
	selp.b16 	%rs230, %rs325, %rs324, %p326;
	shr.u64 	%rd25, %rd24, 40;
	cvt.u32.u64 	%r537, %rd25;
	selp.u32 	%r247, 1, 0, %p325;
	cvt.s32.s8 	%r538, %r537;
	neg.s32 	%r248, %r538;
	setp.lt.u32 	%p327, %r125, 32;
	@%p327 bra 	$L__BB15_158;
	setp.ne.s16 	%p328, %rs229, %rs227;
	selp.s16 	%rs326, -1, 0, %p328;
	and.b16  	%rs327, %rs326, 255;
	and.b16  	%rs328, %rs230, 255;
	setp.ne.s16 	%p329, %rs328, %rs327;
	selp.u16 	%rs329, 1, 0, %p329;
	setp.eq.s32 	%p330, %r338, 0;
	selp.b16 	%rs534, %rs230, %rs329, %p330;
	bra.uni 	$L__BB15_202;
$L__BB15_158:
	setp.ne.s32 	%p331, %r125, 0;
	mul.wide.s32 	%rd26, %r1, 4;
	add.s64 	%rd14, %rd20, %rd26;
	@%p331 bra 	$L__BB15_160;
	setp.ne.s32 	%p332, %r247, %r248;
	selp.u16 	%rs330, 1, 0, %p332;
	st.shared.u8 	[_ZZN3cub18CUB_300001_SM_10006detail4scan16DeviceScanKernelINS2_10policy_hubIbibmN4cuda3std3__44plusIvEEE10Policy1000EN6thrust24THRUST_300001_SM_1000_NS10device_ptrIbEENSE_IiEENS0_13ScanTileStateIbLb1EEES9_NS1_10InputValueIbPbEEmbLb0EbEEvT0_T1_T2_iT3_T4_T5_E12temp_storage+3], %rs330;
	add.s64 	%rd27, %rd14, 128;
	selp.b32 	%r539, 356, 100, %p332;
	// begin inline asm
	st.relaxed.gpu.u32 [%rd27], %r539;
	// end inline asm
$L__BB15_160:
	mov.u32 	%r249, %nctaid.x;
	setp.gt.u32 	%p333, %r249, 499;
	@%p333 bra 	$L__BB15_162;
	membar.cta;
	bra.uni 	$L__BB15_163;
$L__BB15_162:
	mov.b32 	%r540, 1140;
	// begin inline asm
	nanosleep.u32 %r540;
	// end inline asm
$L__BB15_163:
	ld.param.u32 	%r2030, [_ZN3cub18CUB_300001_SM_10006detail4scan16DeviceScanKernelINS2_10policy_hubIbibmN4cuda3std3__44plusIvEEE10Policy1000EN6thrust24THRUST_300001_SM_1000_NS10device_ptrIbEENSE_IiEENS0_13ScanTileStateIbLb1EEES9_NS1_10InputValueIbPbEEmbLb0EbEEvT0_T1_T2_iT3_T4_T5__param_3];
	mov.u32 	%r542, %ctaid.x;
	add.s32 	%r543, %r2030, %r542;
	not.b32 	%r544, %r125;
	add.s32 	%r545, %r543, %r544;
	mul.wide.s32 	%rd29, %r545, 4;
	add.s64 	%rd30, %rd20, %rd29;
	add.s64 	%rd28, %rd30, 128;
	// begin inline asm
	ld.relaxed.gpu.u32 %r2035, [%rd28];
	// end inline asm
$L__BB15_164:
	cvt.u16.u32 	%rs528, %r2035;
	and.b16  	%rs331, %rs528, 255;
	setp.eq.s16 	%p334, %rs331, 99;
	mov.b32 	%r546, -1;
	vote.sync.any.pred 	%p335, %p334, %r546;
	not.pred 	%p336, %p335;
	@%p336 bra 	$L__BB15_169;
	@%p333 bra 	$L__BB15_167;
	membar.cta;
	bra.uni 	$L__BB15_168;
$L__BB15_167:
	mov.b32 	%r772, 168;
	// begin inline asm
	nanosleep.u32 %r772;
	// end inline asm
$L__BB15_168:
	// begin inline asm
	ld.relaxed.gpu.u32 %r2035, [%rd28];
	// end inline asm
	bra.uni 	$L__BB15_164;
$L__BB15_169:
	shr.u32 	%r253, %r2035, 8;
	cvt.u16.u32 	%rs523, %r253;
	and.b16  	%rs332, %rs528, 255;
	setp.eq.s16 	%p337, %rs332, 101;
	mov.b32 	%r553, -1;
	vote.sync.ballot.b32 	%r554, %p337, %r553;
	// begin inline asm
	mov.u32 %r548, %lanemask_ge;
	// end inline asm
	and.b32  	%r555, %r554, %r548;
	or.b32  	%r556, %r555, -2147483648;
	add.s32 	%r557, %r556, -1;
	not.b32 	%r558, %r556;
	and.b32  	%r559, %r558, %r557;
	popc.b32 	%r255, %r559;
	and.b32  	%r550, %r253, 255;
	mov.b32 	%r551, 1;
	// begin inline asm
	shfl.sync.down.b32 %r549, %r550, %r551, %r255, %r553;
	// end inline asm
	setp.ge.s32 	%p339, %r338, %r255;
	@%p339 bra 	$L__BB15_171;
	cvt.s32.s8 	%r560, %r549;
	cvt.s32.s8 	%r561, %r253;
	neg.s32 	%r562, %r561;
	setp.ne.s32 	%p340, %r560, %r562;
	selp.u16 	%rs523, 1, 0, %p340;
$L__BB15_171:
	cvt.u32.u16 	%r568, %rs523;
	and.b32  	%r564, %r568, 255;
	mov.b32 	%r565, 2;
	mov.b32 	%r567, -1;
	// begin inline asm
	shfl.sync.down.b32 %r563, %r564, %r565, %r255, %r567;
	// end inline asm
	add.s32 	%r569, %r338, 2;
	setp.gt.s32 	%p341, %r569, %r255;
	@%p341 bra 	$L__BB15_173;
	cvt.s32.s8 	%r570, %r563;
	cvt.u32.u16 	%r571, %rs523;
	cvt.s32.s8 	%r572, %r571;
	neg.s32 	%r573, %r572;
	setp.ne.s32 	%p342, %r570, %r573;
	selp.u16 	%rs523, 1, 0, %p342;
$L__BB15_173:
	cvt.u32.u16 	%r579, %rs523;
	and.b32  	%r575, %r579, 255;
	mov.b32 	%r576, 4;
	mov.b32 	%r578, -1;
	// begin inline asm
	shfl.sync.down.b32 %r574, %r575, %r576, %r255, %r578;
	// end inline asm
	add.s32 	%r580, %r338, 4;
	setp.gt.s32 	%p343, %r580, %r255;
	@%p343 bra 	$L__BB15_175;
	cvt.s32.s8 	%r581, %r574;
	cvt.u32.u16 	%r582, %rs523;
	cvt.s32.s8 	%r583, %r582;
	neg.s32 	%r584, %r583;
	setp.ne.s32 	%p344, %r581, %r584;
	selp.u16 	%rs523, 1, 0, %p344;
$L__BB15_175:
	cvt.u32.u16 	%r590, %rs523;
	and.b32  	%r586, %r590, 255;
	mov.b32 	%r587, 8;
	mov.b32 	%r589, -1;
	// begin inline asm
	shfl.sync.down.b32 %r585, %r586, %r587, %r255, %r589;
	// end inline asm
	add.s32 	%r591, %r338, 8;
	setp.gt.s32 	%p345, %r591, %r255;
	@%p345 bra 	$L__BB15_177;
	cvt.s32.s8 	%r592, %r585;
	cvt.u32.u16 	%r593, %rs523;
	cvt.s32.s8 	%r594, %r593;
	neg.s32 	%r595, %r594;
	setp.ne.s32 	%p346, %r592, %r595;
	selp.u16 	%rs523, 1, 0, %p346;
$L__BB15_177:
	cvt.u32.u16 	%r601, %rs523;
	and.b32  	%r597, %r601, 255;
	mov.b32 	%r598, 16;
	mov.b32 	%r600, -1;
	// begin inline asm
	shfl.sync.down.b32 %r596, %r597, %r598, %r255, %r600;
	// end inline asm
	add.s32 	%r602, %r338, 16;
	setp.gt.s32 	%p347, %r602, %r255;
	@%p347 bra 	$L__BB15_179;
	cvt.s32.s8 	%r603, %r596;
	cvt.u32.u16 	%r604, %rs523;
	cvt.s32.s8 	%r605, %r604;
	neg.s32 	%r606, %r605;
	setp.ne.s32 	%p348, %r603, %r606;
	selp.u16 	%rs523, 1, 0, %p348;
$L__BB15_179:
	ld.param.u32 	%r2031, [_ZN3cub18CUB_300001_SM_10006detail4scan16DeviceScanKernelINS2_10policy_hubIbibmN4cuda3std3__44plusIvEEE10Policy1000EN6thrust24THRUST_300001_SM_1000_NS10device_ptrIbEENSE_IiEENS0_13ScanTileStateIbLb1EEES9_NS1_10InputValueIbPbEEmbLb0EbEEvT0_T1_T2_iT3_T4_T5__param_3];
	mov.u32 	%r607, %ctaid.x;
	add.s32 	%r608, %r2031, %r607;
	not.b32 	%r609, %r125;
	add.s32 	%r2036, %r608, %r609;
	add.s64 	%rd16, %rd20, 128;
$L__BB15_180:
	and.b16  	%rs333, %rs528, 255;
	setp.ne.s16 	%p349, %rs333, 101;
	mov.b32 	%r610, -1;
	vote.sync.all.pred 	%p350, %p349, %r610;
	not.pred 	%p351, %p350;
	@%p351 bra 	$L__BB15_198;
	mul.wide.s32 	%rd33, %r2036, 4;
	add.s64 	%rd34, %rd16, %rd33;
	add.s64 	%rd32, %rd34, -128;
	// begin inline asm
	ld.relaxed.gpu.u32 %r2037, [%rd32];
	// end inline asm
$L__BB15_182:
	cvt.u16.u32 	%rs528, %r2037;
	and.b16  	%rs338, %rs528, 255;
	setp.eq.s16 	%p359, %rs338, 99;
	mov.b32 	%r705, -1;
	vote.sync.any.pred 	%p360, %p359, %r705;
	not.pred 	%p361, %p360;
	@%p361 bra 	$L__BB15_187;
	@%p333 bra 	$L__BB15_185;
	membar.cta;
	bra.uni 	$L__BB15_186;
$L__BB15_185:
	mov.b32 	%r770, 168;
	// begin inline asm
	nanosleep.u32 %r770;
	// end inline asm
$L__BB15_186:
	// begin inline asm
	ld.relaxed.gpu.u32 %r2037, [%rd32];
	// end inline asm
	bra.uni 	$L__BB15_182;
$L__BB15_187:
	shr.u32 	%r266, %r2037, 8;
	cvt.u16.u32 	%rs530, %r266;
	and.b16  	%rs339, %rs528, 255;
	setp.eq.s16 	%p362, %rs339, 101;
	mov.b32 	%r711, -1;
	vote.sync.ballot.b32 	%r712, %p362, %r711;
	and.b32  	%r713, %r712, %r548;
	or.b32  	%r714, %r713, -2147483648;
	add.s32 	%r715, %r714, -1;
	not.b32 	%r716, %r714;
	and.b32  	%r717, %r716, %r715;
	popc.b32 	%r267, %r717;
	and.b32  	%r708, %r266, 255;
	mov.b32 	%r709, 1;
	// begin inline asm
	shfl.sync.down.b32 %r707, %r708, %r709, %r267, %r711;
	// end inline asm
	setp.ge.s32 	%p364, %r338, %r267;
	@%p364 bra 	$L__BB15_189;
	cvt.s32.s8 	%r718, %r707;
	cvt.s32.s8 	%r719, %r266;
	neg.s32 	%r720, %r719;
	setp.ne.s32 	%p365, %r718, %r720;
	selp.u16 	%rs530, 1, 0, %p365;
$L__BB15_189:
	cvt.u32.u16 	%r726, %rs530;
	and.b32  	%r722, %r726, 255;
	mov.b32 	%r723, 2;
	mov.b32 	%r725, -1;
	// begin inline asm
	shfl.sync.down.b32 %r721, %r722, %r723, %r267, %r725;
	// end inline asm
	add.s32 	%r727, %r338, 2;
	setp.gt.s32 	%p366, %r727, %r267;
	@%p366 bra 	$L__BB15_191;
	cvt.s32.s8 	%r728, %r721;
	cvt.u32.u16 	%r729, %rs530;
	cvt.s32.s8 	%r730, %r729;
	neg.s32 	%r731, %r730;
	setp.ne.s32 	%p367, %r728, %r731;
	selp.u16 	%rs530, 1, 0, %p367;
$L__BB15_191:
	cvt.u32.u16 	%r737, %rs530;
	and.b32  	%r733, %r737, 255;
	mov.b32 	%r734, 4;
	mov.b32 	%r736, -1;
	// begin inline asm
	shfl.sync.down.b32 %r732, %r733, %r734, %r267, %r736;
	// end inline asm
	add.s32 	%r738, %r338, 4;
	setp.gt.s32 	%p368, %r738, %r267;
	@%p368 bra 	$L__BB15_193;
	cvt.s32.s8 	%r739, %r732;
	cvt.u32.u16 	%r740, %rs530;
	cvt.s32.s8 	%r741, %r740;
	neg.s32 	%r742, %r741;
	setp.ne.s32 	%p369, %r739, %r742;
	selp.u16 	%rs530, 1, 0, %p369;
$L__BB15_193:
	cvt.u32.u16 	%r748, %rs530;
	and.b32  	%r744, %r748, 255;
	mov.b32 	%r745, 8;
	mov.b32 	%r747, -1;
	// begin inline asm
	shfl.sync.down.b32 %r743, %r744, %r745, %r267, %r747;
	// end inline asm
	add.s32 	%r749, %r338, 8;
	setp.gt.s32 	%p370, %r749, %r267;
	@%p370 bra 	$L__BB15_195;
	cvt.s32.s8 	%r750, %r743;
	cvt.u32.u16 	%r751, %rs530;
	cvt.s32.s8 	%r752, %r751;
	neg.s32 	%r753, %r752;
	setp.ne.s32 	%p371, %r750, %r753;
	selp.u16 	%rs530, 1, 0, %p371;
$L__BB15_195:
	cvt.u32.u16 	%r759, %rs530;
	and.b32  	%r755, %r759, 255;
	mov.b32 	%r756, 16;
	mov.b32 	%r758, -1;
	// begin inline asm
	shfl.sync.down.b32 %r754, %r755, %r756, %r267, %r758;
	// end inline asm
	add.s32 	%r760, %r338, 16;
	setp.gt.s32 	%p372, %r760, %r267;
	@%p372 bra 	$L__BB15_197;
	cvt.s32.s8 	%r761, %r754;
	cvt.u32.u16 	%r762, %rs530;
	cvt.s32.s8 	%r763, %r762;
	neg.s32 	%r764, %r763;
	setp.ne.s32 	%p373, %r761, %r764;
	selp.u16 	%rs530, 1, 0, %p373;
$L__BB15_197:
	cvt.u32.u16 	%r765, %rs530;
	cvt.s32.s8 	%r766, %r765;
	cvt.u32.u16 	%r767, %rs523;
	cvt.s32.s8 	%r768, %r767;
	neg.s32 	%r769, %r768;
	setp.ne.s32 	%p374, %r766, %r769;
	selp.u16 	%rs523, 1, 0, %p374;
	add.s32 	%r2036, %r2036, -32;
	bra.uni 	$L__BB15_180;
$L__BB15_198:
	@%p331 bra 	$L__BB15_200;
	setp.ne.s32 	%p353, %r247, %r248;
	selp.s16 	%rs334, -1, 0, %p353;
	and.b16  	%rs335, %rs334, 255;
	and.b16  	%rs336, %rs523, 255;
	setp.ne.s16 	%p354, %rs336, %rs335;
	selp.u16 	%rs337, 1, 0, %p354;
	add.s64 	%rd31, %rd14, 128;
	selp.b32 	%r612, 357, 101, %p354;
	// begin inline asm
	st.relaxed.gpu.u32 [%rd31], %r612;
	// end inline asm
	st.shared.u8 	[_ZZN3cub18CUB_300001_SM_10006detail4scan16DeviceScanKernelINS2_10policy_hubIbibmN4cuda3std3__44plusIvEEE10Policy1000EN6thrust24THRUST_300001_SM_1000_NS10device_ptrIbEENSE_IiEENS0_13ScanTileStateIbLb1EEES9_NS1_10InputValueIbPbEEmbLb0EbEEvT0_T1_T2_iT3_T4_T5_E12temp_storage+1], %rs523;
	st.shared.u8 	[_ZZN3cub18CUB_300001_SM_10006detail4scan16DeviceScanKernelINS2_10policy_hubIbibmN4cuda3std3__44plusIvEEE10Policy1000EN6thrust24THRUST_300001_SM_1000_NS10device_ptrIbEENSE_IiEENS0_13ScanTileStateIbLb1EEES9_NS1_10InputValueIbPbEEmbLb0EbEEvT0_T1_T2_iT3_T4_T5_E12temp_storage+2], %rs337;
$L__BB15_200:
	setp.ne.s32 	%p355, %r338, 0;
	setp.ne.s16 	%p356, %rs229, %rs227;
	selp.u16 	%rs534, 1, 0, %p356;
	@%p355 bra 	$L__BB15_202;
	st.shared.u8 	[_ZZN3cub18CUB_300001_SM_10006detail4scan16DeviceScanKernelINS2_10policy_hubIbibmN4cuda3std3__44plusIvEEE10Policy1000EN6thrust24THRUST_300001_SM_1000_NS10device_ptrIbEENSE_IiEENS0_13ScanTileStateIbLb1EEES9_NS1_10InputValueIbPbEEmbLb0EbEEvT0_T1_T2_iT3_T4_T5_E12temp_storage+28], %rs523;
	mov.u16 	%rs534, %rs523;
$L__BB15_202:
	bar.sync 	0;
	setp.eq.s32 	%p357, %r125, 0;
	@%p357 bra 	$L__BB15_204;
	ld.shared.s8 	%r613, [_ZZN3cub18CUB_300001_SM_10006detail4scan16DeviceScanKernelINS2_10policy_hubIbibmN4cuda3std3__44plusIvEEE10Policy1000EN6thrust24THRUST_300001_SM_1000_NS10device_ptrIbEENSE_IiEENS0_13ScanTileStateIbLb1EEES9_NS1_10InputValueIbPbEEmbLb0EbEEvT0_T1_T2_iT3_T4_T5_E12temp_storage+28];
	cvt.u32.u16 	%r614, %rs534;
	cvt.s32.s8 	%r615, %r614;
	neg.s32 	%r616, %r615;
	setp.ne.s32 	%p358, %r613, %r616;
	selp.u16 	%rs534, 1, 0, %p358;
$L__BB15_204:
	cvt.u32.u16 	%r617, %rs534;
	cvt.s32.s8 	%r618, %r617;
	neg.s32 	%r619, %r204;
	setp.ne.s32 	%p589, %r618, %r619;
	selp.u32 	%r620, 1, 0, %p589;
	neg.s32 	%r621, %r205;
	setp.ne.s32 	%p590, %r620, %r621;
	selp.u32 	%r622, 1, 0, %p590;
	neg.s32 	%r623, %r206;
	setp.ne.s32 	%p591, %r622, %r623;
	selp.u32 	%r624, 1, 0, %p591;
	neg.s32 	%r625, %r207;
	setp.ne.s32 	%p592, %r624, %r625;
	selp.u32 	%r626, 1, 0, %p592;
	neg.s32 	%r627, %r208;
	setp.ne.s32 	%p593, %r626, %r627;
	selp.u32 	%r628, 1, 0, %p593;
	neg.s32 	%r629, %r209;
	setp.ne.s32 	%p594, %r628, %r629;
	selp.u32 	%r630, 1, 0, %p594;
	neg.s32 	%r631, %r210;
	setp.ne.s32 	%p595, %r630, %r631;
	selp.u32 	%r632, 1, 0, %p595;
	neg.s32 	%r633, %r211;
	setp.ne.s32 	%p596, %r632, %r633;
	selp.u32 	%r634, 1, 0, %p596;
	neg.s32 	%r635, %r212;
	setp.ne.s32 	%p597, %r634, %r635;
	selp.u32 	%r636, 1, 0, %p597;
	neg.s32 	%r637, %r213;
	setp.ne.s32 	%p598, %r636, %r637;
	selp.u32 	%r638, 1, 0, %p598;
	neg.s32 	%r639, %r214;
	setp.ne.s32 	%p599, %r638, %r639;
	selp.u32 	%r640, 1, 0, %p599;
	neg.s32 	%r641, %r215;
	setp.ne.s32 	%p600, %r640, %r641;
	selp.u32 	%r642, 1, 0, %p600;
	neg.s32 	%r643, %r216;
	setp.ne.s32 	%p601, %r642, %r643;
	selp.u32 	%r644, 1, 0, %p601;
	neg.s32 	%r645, %r217;
	setp.ne.s32 	%p602, %r644, %r645;
	selp.u32 	%r646, 1, 0, %p602;
	neg.s32 	%r647, %r218;
	setp.ne.s32 	%p603, %r646, %r647;
	selp.u32 	%r648, 1, 0, %p603;
	neg.s32 	%r649, %r219;
	setp.ne.s32 	%p604, %r648, %r649;
	selp.u32 	%r650, 1, 0, %p604;
	neg.s32 	%r651, %r220;
	setp.ne.s32 	%p605, %r650, %r651;
	selp.u32 	%r652, 1, 0, %p605;
	neg.s32 	%r653, %r221;
	setp.ne.s32 	%p606, %r652, %r653;
	selp.u32 	%r654, 1, 0, %p606;
	neg.s32 	%r655, %r222;
	setp.ne.s32 	%p607, %r654, %r655;
	selp.u32 	%r656, 1, 0, %p607;
	neg.s32 	%r657, %r223;
	setp.ne.s32 	%p608, %r656, %r657;
	selp.u32 	%r658, 1, 0, %p608;
	neg.s32 	%r659, %r224;
	setp.ne.s32 	%p609, %r658, %r659;
	selp.u32 	%r660, 1, 0, %p609;
	neg.s32 	%r661, %r225;
	setp.ne.s32 	%p610, %r660, %r661;
	selp.u32 	%r662, 1, 0, %p610;
	neg.s32 	%r663, %r226;
	setp.ne.s32 	%p611, %r662, %r663;
	selp.u32 	%r664, 1, 0, %p611;
	neg.s32 	%r665, %r227;
	setp.ne.s32 	%p612, %r664, %r665;
	selp.u32 	%r666, 1, 0, %p612;
	neg.s32 	%r667, %r228;
	setp.ne.s32 	%p613, %r666, %r667;
	selp.u32 	%r668, 1, 0, %p613;
	neg.s32 	%r669, %r229;
	setp.ne.s32 	%p614, %r668, %r669;
	selp.u32 	%r670, 1, 0, %p614;
	neg.s32 	%r671, %r230;
	setp.ne.s32 	%p615, %r670, %r671;
	selp.u32 	%r672, 1, 0, %p615;
	neg.s32 	%r673, %r231;
	setp.ne.s32 	%p616, %r672, %r673;
	selp.u32 	%r674, 1, 0, %p616;
	neg.s32 	%r675, %r232;
	setp.ne.s32 	%p617, %r674, %r675;
	selp.u32 	%r676, 1, 0, %p617;
	neg.s32 	%r677, %r233;
	setp.ne.s32 	%p618, %r676, %r677;
	selp.u32 	%r678, 1, 0, %p618;
	neg.s32 	%r679, %r234;
	setp.ne.s32 	%p619, %r678, %r679;
	selp.u32 	%r680, 1, 0, %p619;
	neg.s32 	%r681, %r235;
	setp.ne.s32 	%p620, %r680, %r681;
	selp.u32 	%r682, 1, 0, %p620;
	neg.s32 	%r683, %r236;
	setp.ne.s32 	%p621, %r682, %r683;
	selp.u32 	%r684, 1, 0, %p621;
	neg.s32 	%r685, %r237;
	setp.ne.s32 	%p622, %r684, %r685;
	selp.u32 	%r686, 1, 0, %p622;
	neg.s32 	%r687, %r238;
	setp.ne.s32 	%p623, %r686, %r687;
	selp.u32 	%r688, 1, 0, %p623;
	neg.s32 	%r689, %r239;
	setp.ne.s32 	%p624, %r688, %r689;
	selp.u32 	%r690, 1, 0, %p624;
	neg.s32 	%r691, %r240;
	setp.ne.s32 	%p625, %r690, %r691;
	selp.u32 	%r692, 1, 0, %p625;
	neg.s32 	%r693, %r241;
	setp.ne.s32 	%p626, %r692, %r693;
	selp.u32 	%r694, 1, 0, %p626;
	neg.s32 	%r695, %r242;
	setp.ne.s32 	%p627, %r694, %r695;
	selp.u32 	%r696, 1, 0, %p627;
	neg.s32 	%r697, %r243;
	setp.ne.s32 	%p628, %r696, %r697;
	selp.u32 	%r698, 1, 0, %p628;
	neg.s32 	%r699, %r244;
	setp.ne.s32 	%p629, %r698, %r699;
	selp.u32 	%r700, 1, 0, %p629;
	neg.s32 	%r701, %r245;
	setp.ne.s32 	%p630, %r700, %r701;
	selp.u32 	%r702, 1, 0, %p630;
	neg.s32 	%r703, %r246;
	setp.ne.s32 	%p631, %r702, %r703;
$L__BB15_205:
	bar.sync 	0;
	selp.u32 	%r1006, 1, 0, %p591;
	selp.u32 	%r1007, 1, 0, %p590;
	prmt.b32 	%r1008, %r1007, %r1006, 0x3340U;
	selp.u32 	%r1009, 1, 0, %p589;
	cvt.u32.u16 	%r1010, %rs534;
	prmt.b32 	%r1011, %r1010, %r1009, 0x3340U;
	prmt.b32 	%r1012, %r1011, %r1008, 0x5410U;
	st.shared.u32 	[%r160], %r1012;
	selp.u32 	%r1013, 1, 0, %p595;
	selp.u32 	%r1014, 1, 0, %p594;
	prmt.b32 	%r1015, %r1014, %r1013, 0x3340U;
	selp.u32 	%r1016, 1, 0, %p593;
	selp.u32 	%r1017, 1, 0, %p592;
	prmt.b32 	%r1018, %r1017, %r1016, 0x3340U;
	prmt.b32 	%r1019, %r1018, %r1015, 0x5410U;
	st.shared.u32 	[%r160+4], %r1019;
	selp.u32 	%r1020, 1, 0, %p599;
	selp.u32 	%r1021, 1, 0, %p598;
	prmt.b32 	%r1022, %r1021, %r1020, 0x3340U;
	selp.u32 	%r1023, 1, 0, %p597;
	selp.u32 	%r1024, 1, 0, %p596;
	prmt.b32 	%r1025, %r1024, %r1023, 0x3340U;
	prmt.b32 	%r1026, %r1025, %r1022, 0x5410U;
	st.shared.u32 	[%r160+8], %r1026;
	selp.u32 	%r1027, 1, 0, %p603;
	selp.u32 	%r1028, 1, 0, %p602;
	prmt.b32 	%r1029, %r1028, %r1027, 0x3340U;
	selp.u32 	%r1030, 1, 0, %p601;
	selp.u32 	%r1031, 1, 0, %p600;
	prmt.b32 	%r1032, %r1031, %r1030, 0x3340U;
	prmt.b32 	%r1033, %r1032, %r1029, 0x5410U;
	st.shared.u32 	[%r160+12], %r1033;
	selp.u32 	%r1034, 1, 0, %p607;
	selp.u32 	%r1035, 1, 0, %p606;
	prmt.b32 	%r1036, %r1035, %r1034, 0x3340U;
	selp.u32 	%r1037, 1, 0, %p605;
	selp.u32 	%r1038, 1, 0, %p604;
	prmt.b32 	%r1039, %r1038, %r1037, 0x3340U;
	prmt.b32 	%r1040, %r1039, %r1036, 0x5410U;
	st.shared.u32 	[%r160+16], %r1040;
	selp.u32 	%r1041, 1, 0, %p611;
	selp.u32 	%r1042, 1, 0, %p610;
	prmt.b32 	%r1043, %r1042, %r1041, 0x3340U;
	selp.u32 	%r1044, 1, 0, %p609;
	selp.u32 	%r1045, 1, 0, %p608;
	prmt.b32 	%r1046, %r1045, %r1044, 0x3340U;
	prmt.b32 	%r1047, %r1046, %r1043, 0x5410U;
	st.shared.u32 	[%r160+20], %r1047;
	selp.u32 	%r1048, 1, 0, %p615;
	selp.u32 	%r1049, 1, 0, %p614;
	prmt.b32 	%r1050, %r1049, %r1048, 0x3340U;
	selp.u32 	%r1051, 1, 0, %p613;
	selp.u32 	%r1052, 1, 0, %p612;
	prmt.b32 	%r1053, %r1052, %r1051, 0x3340U;
	prmt.b32 	%r1054, %r1053, %r1050, 0x5410U;
	st.shared.u32 	[%r160+24], %r1054;
	selp.u32 	%r1055, 1, 0, %p619;
	selp.u32 	%r1056, 1, 0, %p618;
	prmt.b32 	%r1057, %r1056, %r1055, 0x3340U;
	selp.u32 	%r1058, 1, 0, %p617;
	selp.u32 	%r1059, 1, 0, %p616;
	prmt.b32 	%r1060, %r1059, %r1058, 0x3340U;
	prmt.b32 	%r1061, %r1060, %r1057, 0x5410U;
	st.shared.u32 	[%r160+28], %r1061;
	selp.u32 	%r1062, 1, 0, %p623;
	selp.u32 	%r1063, 1, 0, %p622;
	prmt.b32 	%r1064, %r1063, %r1062, 0x3340U;
	selp.u32 	%r1065, 1, 0, %p621;
	selp.u32 	%r1066, 1, 0, %p620;
	prmt.b32 	%r1067, %r1066, %r1065, 0x3340U;
	prmt.b32 	%r1068, %r1067, %r1064, 0x5410U;
	st.shared.u32 	[%r160+32], %r1068;
	selp.u32 	%r1069, 1, 0, %p627;
	selp.u32 	%r1070, 1, 0, %p626;
	prmt.b32 	%r1071, %r1070, %r1069, 0x3340U;
	selp.u32 	%r1072, 1, 0, %p625;
	selp.u32 	%r1073, 1, 0, %p624;
	prmt.b32 	%r1074, %r1073, %r1072, 0x3340U;
	prmt.b32 	%r1075, %r1074, %r1071, 0x5410U;
	st.shared.u32 	[%r160+36], %r1075;
	selp.u32 	%r1076, 1, 0, %p631;
	selp.u32 	%r1077, 1, 0, %p630;
	prmt.b32 	%r1078, %r1077, %r1076, 0x3340U;
	selp.u32 	%r1079, 1, 0, %p629;
	selp.u32 	%r1080, 1, 0, %p628;
	prmt.b32 	%r1081, %r1080, %r1079, 0x3340U;
	prmt.b32 	%r1082, %r1081, %r1078, 0x5410U;
	st.shared.u32 	[%r160+40], %r1082;
	bar.warp.sync 	-1;
	ld.shared.u8 	%rs264, [%r159];
	ld.shared.u8 	%rs265, [%r159+32];
	ld.shared.u8 	%rs266, [%r159+64];
	ld.shared.u8 	%rs267, [%r159+96];
	ld.shared.u8 	%rs268, [%r159+128];
	ld.shared.u8 	%rs269, [%r159+160];
	ld.shared.u8 	%rs270, [%r159+192];
	ld.shared.u8 	%rs271, [%r159+224];
	ld.shared.u8 	%rs272, [%r159+256];
	ld.shared.u8 	%rs273, [%r159+288];
	ld.shared.u8 	%rs274, [%r159+320];
	ld.shared.u8 	%rs275, [%r159+352];
	ld.shared.u8 	%rs276, [%r159+384];
	ld.shared.u8 	%rs277, [%r159+416];
	ld.shared.u8 	%rs278, [%r159+448];
	ld.shared.u8 	%rs279, [%r159+480];
	ld.shared.u8 	%rs280, [%r159+512];
	ld.shared.u8 	%rs281, [%r159+544];
	ld.shared.u8 	%rs282, [%r159+576];
	ld.shared.u8 	%rs283, [%r159+608];
	ld.shared.u8 	%rs284, [%r159+640];
	ld.shared.u8 	%rs285, [%r159+672];
	ld.shared.u8 	%rs286, [%r159+704];
	ld.shared.u8 	%rs287, [%r159+736];
	ld.shared.u8 	%rs288, [%r159+768];
	ld.shared.u8 	%rs289, [%r159+800];
	ld.shared.u8 	%rs290, [%r159+832];
	ld.shared.u8 	%rs291, [%r159+864];
	ld.shared.u8 	%rs292, [%r159+896];
	ld.shared.u8 	%rs293, [%r159+928];
	ld.shared.u8 	%rs294, [%r159+960];
	ld.shared.u8 	%rs295, [%r159+992];
	ld.shared.u8 	%rs296, [%r159+1024];
	ld.shared.u8 	%rs297, [%r159+1056];
	ld.shared.u8 	%rs298, [%r159+1088];
	ld.shared.u8 	%rs299, [%r159+1120];
	ld.shared.u8 	%rs300, [%r159+1152];
	ld.shared.u8 	%rs301, [%r159+1184];
	ld.shared.u8 	%rs302, [%r159+1216];
	ld.shared.u8 	%rs303, [%r159+1248];
	ld.shared.u8 	%rs304, [%r159+1280];
	ld.shared.u8 	%rs305, [%r159+1312];
	ld.shared.u8 	%rs306, [%r159+1344];
	ld.shared.u8 	%rs307, [%r159+1376];
	setp.ne.s32 	%p402, %r125, 0;
	@%p402 bra 	$L__BB15_207;
	st.volatile.shared.u32 	[_ZZN3cub18CUB_300001_SM_10006detail4scan16DeviceScanKernelINS2_10policy_hubIbibmN4cuda3std3__44plusIvEEE10Policy1000EN6thrust24THRUST_300001_SM_1000_NS10device_ptrIbEENSE_IiEENS0_13ScanTileStateIbLb1EEES9_NS1_10InputValueIbPbEEmbLb0EbEEvT0_T1_T2_iT3_T4_T5_E12temp_storage+8448], %r124;
$L__BB15_207:
	cvt.u32.u64 	%r1083, %rd12;
	bar.sync 	0;
	ld.volatile.shared.u32 	%r274, [_ZZN3cub18CUB_300001_SM_10006detail4scan16DeviceScanKernelINS2_10policy_hubIbibmN4cuda3std3__44plusIvEEE10Policy1000EN6thrust24THRUST_300001_SM_1000_NS10device_ptrIbEENSE_IiEENS0_13ScanTileStateIbLb1EEES9_NS1_10InputValueIbPbEEmbLb0EbEEvT0_T1_T2_iT3_T4_T5_E12temp_storage+8448];
	add.s64 	%rd39, %rd5, %rd12;
	setp.ge.s32 	%p403, %r1083, %r274;
	shl.b64 	%rd40, %rd39, 2;
	add.s64 	%rd17, %rd4, %rd40;
	@%p403 bra 	$L__BB15_209;
	cvt.u32.u16 	%r1084, %rs264;
	cvt.s32.s8 	%r1085, %r1084;
	st.global.u32 	[%rd17], %r1085;
$L__BB15_209:
	setp.ge.s32 	%p404, %r126, %r274;
	@%p404 bra 	$L__BB15_211;
	cvt.u32.u16 	%r1086, %rs265;
	cvt.s32.s8 	%r1087, %r1086;
	st.global.u32 	[%rd17+128], %r1087;
$L__BB15_211:
	setp.ge.s32 	%p405, %r127, %r274;
	@%p405 bra 	$L__BB15_213;
	cvt.u32.u16 	%r1088, %rs266;
	cvt.s32.s8 	%r1089, %r1088;
	st.global.u32 	[%rd17+256], %r1089;
$L__BB15_213:
	setp.ge.s32 	%p406, %r128, %r274;
	@%p406 bra 	$L__BB15_215;
	cvt.u32.u16 	%r1090, %rs267;
	cvt.s32.s8 	%r1091, %r1090;
	st.global.u32 	[%rd17+384], %r1091;
$L__BB15_215:
	setp.ge.s32 	%p407, %r129, %r274;
	@%p407 bra 	$L__BB15_217;
	cvt.u32.u16 	%r1092, %rs268;
	cvt.s32.s8 	%r1093, %r1092;
	st.global.u32 	[%rd17+512], %r1093;
$L__BB15_217:
	setp.ge.s32 	%p408, %r130, %r274;
	@%p408 bra 	$L__BB15_219;
	cvt.u32.u16 	%r1094, %rs269;
	cvt.s32.s8 	%r1095, %r1094;
	st.global.u32 	[%rd17+640], %r1095;
$L__BB15_219:
	setp.ge.s32 	%p409, %r131, %r274;
	@%p409 bra 	$L__BB15_221;
	cvt.u32.u16 	%r1096, %rs270;
	cvt.s32.s8 	%r1097, %r1096;
	st.global.u32 	[%rd17+768], %r1097;
$L__BB15_221:
	mov.u32 	%r1098, %tid.x;
	and.b32  	%r1099, %r1098, 992;
	mul.lo.s32 	%r1100, %r1099, 44;
	and.b32  	%r1101, %r1098, 31;
	or.b32  	%r1102, %r1100, %r1101;
	add.s32 	%r1103, %r1102, 224;
	setp.ge.s32 	%p410, %r1103, %r274;
	@%p410 bra 	$L__BB15_223;
	cvt.u32.u16 	%r1104, %rs271;
	cvt.s32.s8 	%r1105, %r1104;
	st.global.u32 	[%rd17+896], %r1105;
$L__BB15_223:
	setp.ge.s32 	%p411, %r132, %r274;
	@%p411 bra 	$L__BB15_225;
	cvt.u32.u16 	%r1106, %rs272;
	cvt.s32.s8 	%r1107, %r1106;
	st.global.u32 	[%rd17+1024], %r1107;
$L__BB15_225:
	add.s32 	%r1113, %r1102, 288;
	setp.ge.s32 	%p412, %r1113, %r274;
	@%p412 bra 	$L__BB15_227;
	cvt.u32.u16 	%r1114, %rs273;
	cvt.s32.s8 	%r1115, %r1114;
	st.global.u32 	[%rd17+1152], %r1115;
$L__BB15_227:
	add.s32 	%r1121, %r1102, 320;
	setp.ge.s32 	%p413, %r1121, %r274;
	@%p413 bra 	$L__BB15_229;
	cvt.u32.u16 	%r1122, %rs274;
	cvt.s32.s8 	%r1123, %r1122;
	st.global.u32 	[%rd17+1280], %r1123;
$L__BB15_229:
	add.s32 	%r1129, %r1102, 352;
	setp.ge.s32 	%p414, %r1129, %r274;
	@%p414 bra 	$L__BB15_231;
	cvt.u32.u16 	%r1130, %rs275;
	cvt.s32.s8 	%r1131, %r1130;
	st.global.u32 	[%rd17+1408], %r1131;
$L__BB15_231:
	setp.ge.s32 	%p415, %r133, %r274;
	@%p415 bra 	$L__BB15_233;
	cvt.u32.u16 	%r1132, %rs276;
	cvt.s32.s8 	%r1133, %r1132;
	st.global.u32 	[%rd17+1536], %r1133;
$L__BB15_233:
	add.s32 	%r1139, %r1102, 416;
	setp.ge.s32 	%p416, %r1139, %r274;
	@%p416 bra 	$L__BB15_235;
	cvt.u32.u16 	%r1140, %rs277;
	cvt.s32.s8 	%r1141, %r1140;
	st.global.u32 	[%rd17+1664], %r1141;
$L__BB15_235:
	add.s32 	%r1147, %r1102, 448;
	setp.ge.s32 	%p417, %r1147, %r274;
	@%p417 bra 	$L__BB15_237;
	cvt.u32.u16 	%r1148, %rs278;
	cvt.s32.s8 	%r1149, %r1148;
	st.global.u32 	[%rd17+1792], %r1149;
$L__BB15_237:
	add.s32 	%r1155, %r1102, 480;
	setp.ge.s32 	%p418, %r1155, %r274;
	@%p418 bra 	$L__BB15_239;
	cvt.u32.u16 	%r1156, %rs279;
	cvt.s32.s8 	%r1157, %r1156;
	st.global.u32 	[%rd17+1920], %r1157;
$L__BB15_239:
	add.s32 	%r1163, %r1102, 512;
	setp.ge.s32 	%p419, %r1163, %r274;
	@%p419 bra 	$L__BB15_241;
	cvt.u32.u16 	%r1164, %rs280;
	cvt.s32.s8 	%r1165, %r1164;
	st.global.u32 	[%rd17+2048], %r1165;
$L__BB15_241:
	setp.ge.s32 	%p420, %r134, %r274;
	@%p420 bra 	$L__BB15_243;
	cvt.u32.u16 	%r1166, %rs281;
	cvt.s32.s8 	%r1167, %r1166;
	st.global.u32 	[%rd17+2176], %r1167;
$L__BB15_243:
	setp.ge.s32 	%p421, %r135, %r274;
	@%p421 bra 	$L__BB15_245;
	cvt.u32.u16 	%r1168, %rs282;
	cvt.s32.s8 	%r1169, %r1168;
	st.global.u32 	[%rd17+2304], %r1169;
$L__BB15_245:
	setp.ge.s32 	%p422, %r136, %r274;
	@%p422 bra 	$L__BB15_247;
	cvt.u32.u16 	%r1170, %rs283;
	cvt.s32.s8 	%r1171, %r1170;
	st.global.u32 	[%rd17+2432], %r1171;
$L__BB15_247:
	setp.ge.s32 	%p423, %r137, %r274;
	@%p423 bra 	$L__BB15_249;
	cvt.u32.u16 	%r1172, %rs284;
	cvt.s32.s8 	%r1173, %r1172;
	st.global.u32 	[%rd17+2560], %r1173;
$L__BB15_249:
	setp.ge.s32 	%p424, %r138, %r274;
	@%p424 bra 	$L__BB15_251;
	cvt.u32.u16 	%r1174, %rs285;
	cvt.s32.s8 	%r1175, %r1174;
	st.global.u32 	[%rd17+2688], %r1175;
$L__BB15_251:
	add.s32 	%r1181, %r1102, 704;
	setp.ge.s32 	%p425, %r1181, %r274;
	@%p425 bra 	$L__BB15_253;
	cvt.u32.u16 	%r1182, %rs286;
	cvt.s32.s8 	%r1183, %r1182;
	st.global.u32 	[%rd17+2816], %r1183;
$L__BB15_253:
	setp.ge.s32 	%p426, %r139, %r274;
	@%p426 bra 	$L__BB15_255;
	cvt.u32.u16 	%r1184, %rs287;
	cvt.s32.s8 	%r1185, %r1184;
	st.global.u32 	[%rd17+2944], %r1185;
$L__BB15_255:
	add.s32 	%r1191, %r1102, 768;
	setp.ge.s32 	%p427, %r1191, %r274;
	@%p427 bra 	$L__BB15_257;
	cvt.u32.u16 	%r1192, %rs288;
	cvt.s32.s8 	%r1193, %r1192;
	st.global.u32 	[%rd17+3072], %r1193;
$L__BB15_257:
	setp.ge.s32 	%p428, %r140, %r274;
	@%p428 bra 	$L__BB15_259;
	cvt.u32.u16 	%r1194, %rs289;
	cvt.s32.s8 	%r1195, %r1194;
	st.global.u32 	[%rd17+3200], %r1195;
$L__BB15_259:
	setp.ge.s32 	%p429, %r141, %r274;
	@%p429 bra 	$L__BB15_261;
	cvt.u32.u16 	%r1196, %rs290;
	cvt.s32.s8 	%r1197, %r1196;
	st.global.u32 	[%rd17+3328], %r1197;
$L__BB15_261:
	setp.ge.s32 	%p430, %r142, %r274;
	@%p430 bra 	$L__BB15_263;
	cvt.u32.u16 	%r1198, %rs291;
	cvt.s32.s8 	%r1199, %r1198;
	st.global.u32 	[%rd17+3456], %r1199;
$L__BB15_263:
	add.s32 	%r1205, %r1102, 896;
	setp.ge.s32 	%p431, %r1205, %r274;
	@%p431 bra 	$L__BB15_265;
	cvt.u32.u16 	%r1206, %rs292;
	cvt.s32.s8 	%r1207, %r1206;
	st.global.u32 	[%rd17+3584], %r1207;
$L__BB15_265:
	setp.ge.s32 	%p432, %r143, %r274;
	@%p432 bra 	$L__BB15_267;
	cvt.u32.u16 	%r1208, %rs293;
	cvt.s32.s8 	%r1209, %r1208;
	st.global.u32 	[%rd17+3712], %r1209;
$L__BB15_267:
	setp.ge.s32 	%p433, %r144, %r274;
	@%p433 bra 	$L__BB15_269;
	cvt.u32.u16 	%r1210, %rs294;
	cvt.s32.s8 	%r1211, %r1210;
	st.global.u32 	[%rd17+3840], %r1211;
$L__BB15_269:
	setp.ge.s32 	%p434, %r145, %r274;
	@%p434 bra 	$L__BB15_271;
	cvt.u32.u16 	%r1212, %rs295;
	cvt.s32.s8 	%r1213, %r1212;
	st.global.u32 	[%rd17+3968], %r1213;
$L__BB15_271:
	add.s32 	%r1219, %r1102, 1024;
	setp.ge.s32 	%p435, %r1219, %r274;
	@%p435 bra 	$L__BB15_273;
	cvt.u32.u16 	%r1220, %rs296;
	cvt.s32.s8 	%r1221, %r1220;
	st.global.u32 	[%rd17+4096], %r1221;
$L__BB15_273:
	setp.ge.s32 	%p436, %r146, %r274;
	@%p436 bra 	$L__BB15_275;
	cvt.u32.u16 	%r1222, %rs297;
	cvt.s32.s8 	%r1223, %r1222;
	st.global.u32 	[%rd17+4224], %r1223;
$L__BB15_275:
	setp.ge.s32 	%p437, %r147, %r274;
	@%p437 bra 	$L__BB15_277;
	cvt.u32.u16 	%r1224, %rs298;
	cvt.s32.s8 	%r1225, %r1224;
	st.global.u32 	[%rd17+4352], %r1225;
$L__BB15_277:
	setp.ge.s32 	%p438, %r148, %r274;
	@%p438 bra 	$L__BB15_279;
	cvt.u32.u16 	%r1226, %rs299;
	cvt.s32.s8 	%r1227, %r1226;
	st.global.u32 	[%rd17+4480], %r1227;
$L__BB15_279:
	setp.ge.s32 	%p439, %r149, %r274;
	@%p439 bra 	$L__BB15_281;
	cvt.u32.u16 	%r1228, %rs300;
	cvt.s32.s8 	%r1229, %r1228;
	st.global.u32 	[%rd17+4608], %r1229;
$L__BB15_281:
	setp.ge.s32 	%p440, %r150, %r274;
	@%p440 bra 	$L__BB15_283;
	cvt.u32.u16 	%r1230, %rs301;
	cvt.s32.s8 	%r1231, %r1230;
	st.global.u32 	[%rd17+4736], %r1231;
$L__BB15_283:
	setp.ge.s32 	%p441, %r151, %r274;
	@%p441 bra 	$L__BB15_285;
	cvt.u32.u16 	%r1232, %rs302;
	cvt.s32.s8 	%r1233, %r1232;
	st.global.u32 	[%rd17+4864], %r1233;
$L__BB15_285:
	setp.ge.s32 	%p442, %r152, %r274;
	@%p442 bra 	$L__BB15_287;
	cvt.u32.u16 	%r1234, %rs303;
	cvt.s32.s8 	%r1235, %r1234;
	st.global.u32 	[%rd17+4992], %r1235;
$L__BB15_287:
	setp.ge.s32 	%p443, %r153, %r274;
	@%p443 bra 	$L__BB15_289;
	cvt.u32.u16 	%r1236, %rs304;
	cvt.s32.s8 	%r1237, %r1236;
	st.global.u32 	[%rd17+5120], %r1237;
$L__BB15_289:
	setp.ge.s32 	%p444, %r154, %r274;
	@%p444 bra 	$L__BB15_291;
	cvt.u32.u16 	%r1238, %rs305;
	cvt.s32.s8 	%r1239, %r1238;
	st.global.u32 	[%rd17+5248], %r1239;
$L__BB15_291:
	setp.ge.s32 	%p445, %r155, %r274;
	@%p445 bra 	$L__BB15_293;
	cvt.u32.u16 	%r1240, %rs306;
	cvt.s32.s8 	%r1241, %r1240;
	st.global.u32 	[%rd17+5376], %r1241;
$L__BB15_293:
	setp.ge.s32 	%p446, %r156, %r274;
	@%p446 bra 	$L__BB15_295;
	cvt.u32.u16 	%r1242, %rs307;
	cvt.s32.s8 	%r1243, %r1242;
	st.global.u32 	[%rd17+5504], %r1243;
$L__BB15_295:
	ret;

}


// ===== COMPILED SASS (sm_100) =====

	.target	sm_100

	.elftype	@"ET_EXEC"


//--------------------- .note.nv.tkinfo           --------------------------
	.section	.note.nv.tkinfo,"",@"SHT_NOTE"
	.sectionflags	@"SHF_NOTE_NV_TKINFO"
	.tkinfo
        /*0018*/ 	.word	0x00000002
        /*0030*/ 	.string	""
        /*0030*/ 	.string	"ptxas"
        /*0030*/ 	.string	"Cuda compilation tools, release 13.0, V13.0.88"
        /*0030*/ 	.string	"Build cuda_13.0.r13.0/compiler.36424714_0"
        /*0030*/ 	.string	"-arch sm_100 -m 64 "



//--------------------- .note.nv.cuinfo           --------------------------
	.section	.note.nv.cuinfo,"",@"SHT_NOTE"
	.sectionflags	@"SHF_NOTE_NV_CUINFO"
        /*0018*/ 	.short	0x0002
        /*001a*/ 	.short	0x0064
        /*001c*/ 	.short	0x0082
	.zero		2


//--------------------- .nv.info                  --------------------------
	.section	.nv.info,"",@"SHT_CUDA_INFO"
	.align	4


	//----- nvinfo : EIATTR_REGCOUNT
	.align		4
        /*0000*/ 	.byte	0x04, 0x2f
        /*0002*/ 	.short	(.L_46 - .L_45)
	.align		4
.L_45:
        /*0004*/ 	.word	index@(_Z9addKernelPiPKiS1_)
        /*0008*/ 	.word	0x0000000c


	//----- nvinfo : EIATTR_FRAME_SIZE
	.align		4
.L_46:
        /*000c*/ 	.byte	0x04, 0x11
        /*000e*/ 	.short	(.L_48 - .L_47)
	.align		4
.L_47:
        /*0010*/ 	.word	index@(_Z9addKernelPiPKiS1_)
        /*0014*/ 	.word	0x00000000


	//----- nvinfo : EIATTR_REGCOUNT
	.align		4
.L_48:
        /*0018*/ 	.byte	0x04, 0x2f
        /*001a*/ 	.short	(.L_50 - .L_49)
	.align		4
.L_49:
        /*001c*/ 	.word	index@(_Z17activeResetKernelPb)
        /*0020*/ 	.word	0x00000006


	//----- nvinfo : EIATTR_FRAME_SIZE
	.align		4
.L_50:
        /*0024*/ 	.byte	0x04, 0x11
        /*0026*/ 	.short	(.L_52 - .L_51)
	.align		4
.L_51:
        /*0028*/ 	.word	index@(_Z17activeResetKernelPb)
        /*002c*/ 	.word	0x00000000


	//----- nvinfo : EIATTR_REGCOUNT
	.align		4
.L_52:
        /*0030*/ 	.byte	0x04, 0x2f
        /*0032*/ 	.short	(.L_54 - .L_53)
	.align		4
.L_53:
        /*0034*/ 	.word	index@(_Z10copyKernelP6SudokuS0_PbPiii)
        /*0038*/ 	.word	0x00000012


	//----- nvinfo : EIATTR_FRAME_SIZE
	.align		4
.L_54:
        /*003c*/ 	.byte	0x04, 0x11
        /*003e*/ 	.short	(.L_56 - .L_55)
	.align		4
.L_55:
        /*0040*/ 	.word	index@(_Z10copyKernelP6SudokuS0_PbPiii)
        /*0044*/ 	.word	0x00000000


	//----- nvinfo : EIATTR_REGCOUNT
	.align		4
.L_56:
        /*0048*/ 	.byte	0x04, 0x2f
        /*004a*/ 	.short	(.L_58 - .L_57)
	.align		4
.L_57:
        /*004c*/ 	.word	index@(_Z12sudokuKernelP6SudokuPbi)
        /*0050*/ 	.word	0x00000020


	//----- nvinfo : EIATTR_FRAME_SIZE
	.align		4
.L_58:
        /*0054*/ 	.byte	0x04, 0x11
        /*0056*/ 	.short	(.L_60 - .L_59)
	.align		4
.L_59:
        /*0058*/ 	.word	index@(_Z12sudokuKernelP6SudokuPbi)
        /*005c*/ 	.word	0x000000a8


	//----- nvinfo : EIATTR_REGCOUNT
	.align		4
.L_60:
        /*0060*/ 	.byte	0x04, 0x2f
        /*0062*/ 	.short	(.L_62 - .L_61)
	.align		4
.L_61:
        /*0064*/ 	.word	index@(_ZN6thrust24THRUST_300001_SM_1000_NS8cuda_cub4core6detail13_kernel_agentINS1_8__reduce11ReduceAgentINS0_12zip_iteratorIN4cuda3std3__45tupleIJNS0_10device_ptrIiEENS0_17counting_iteratorIlNS0_11use_defaultESF_SF_EEEEEEEPNSB_IJilEEESJ_iNS1_9__extrema9arg_max_fIilNSA_4lessIiEEEEEEJSI_SK_iSP_EEEvDpT0_)
        /*0068*/ 	.word	0x0000001c


	//----- nvinfo : EIATTR_FRAME_SIZE
	.align		4
.L_62:
        /*006c*/ 	.byte	0x04, 0x11
        /*006e*/ 	.short	(.L_64 - .L_63)
	.align		4
.L_63:
        /*0070*/ 	.word	index@(_ZN6thrust24THRUST_300001_SM_1000_NS8cuda_cub4core6detail13_kernel_agentINS1_8__reduce11ReduceAgentINS0_12zip_iteratorIN4cuda3std3__45tupleIJNS0_10device_ptrIiEENS0_17counting_iteratorIlNS0_11use_defaultESF_SF_EEEEEEEPNSB_IJilEEESJ_iNS1_9__extrema9arg_max_fIilNSA_4lessIiEEEEEEJSI_SK_iSP_EEEvDpT0_)
        /*0074*/ 	.word	0x00000000


	//----- nvinfo : EIATTR_REGCOUNT
	.align		4
.L_64:
        /*0078*/ 	.byte	0x04, 0x2f
        /*007a*/ 	.short	(.L_66 - .L_65)
	.align		4
.L_65:
        /*007c*/ 	.word	index@(_ZN6thrust24THRUST_300001_SM_1000_NS8cuda_cub4core6detail13_kernel_agentINS1_8__reduce11ReduceAgentINS0_12zip_iteratorIN4cuda3std3__45tupleIJNS0_10device_ptrIiEENS0_17counting_iteratorIlNS0_11use_defaultESF_SF_EEEEEEEPNSB_IJilEEESJ_iNS1_9__extrema9arg_max_fIilNSA_4lessIiEEEEEEJSI_SK_iN3cub18CUB_300001_SM_100013GridEvenShareIiEENSS_9GridQueueIjEESP_EEEvDpT0_)
        /*0080*/ 	.word	0x0000001d


	//----- nvinfo : EIATTR_FRAME_SIZE
	.align		4
.L_66:
        /*0084*/ 	.byte	0x04, 0x11
        /*0086*/ 	.short	(.L_68 - .L_67)
	.align		4
.L_67:
        /*0088*/ 	.word	index@(_ZN6thrust24THRUST_300001_SM_1000_NS8cuda_cub4core6detail13_kernel_agentINS1_8__reduce11ReduceAgentINS0_12zip_iteratorIN4cuda3std3__45tupleIJNS0_10device_ptrIiEENS0_17counting_iteratorIlNS0_11use_defaultESF_SF_EEEEEEEPNSB_IJilEEESJ_iNS1_9__extrema9arg_max_fIilNSA_4lessIiEEEEEEJSI_SK_iN3cub18CUB_300001_SM_100013GridEvenShareIiEENSS_9GridQueueIjEESP_EEEvDpT0_)
        /*008c*/ 	.word	0x00000000


	//----- nvinfo : EIATTR_REGCOUNT
	.align		4
.L_68:
        /*0090*/ 	.byte	0x04, 0x2f
        /*0092*/ 	.short	(.L_70 - .L_69)
	.align		4
.L_69:
        /*0094*/ 	.word	index@(_ZN6thrust24THRUST_300001_SM_1000_NS8cuda_cub4core6detail13_kernel_agentINS1_8__reduce10DrainAgentIiEEJN3cub18CUB_300001_SM_10009GridQueueIjEEiEEEvDpT0_)
        /*0098*/ 	.word	0x00000008


	//----- nvinfo : EIATTR_FRAME_SIZE
	.align		4
.L_70:
        /*009c*/ 	.byte	0x04, 0x11
        /*009e*/ 	.short	(.L_72 - .L_71)
	.align		4
.L_71:
        /*00a0*/ 	.word	index@(_ZN6thrust24THRUST_300001_SM_1000_NS8cuda_cub4core6detail13_kernel_agentINS1_8__reduce10DrainAgentIiEEJN3cub18CUB_300001_SM_10009GridQueueIjEEiEEEvDpT0_)
        /*00a4*/ 	.word	0x00000000


	//----- nvinfo : EIATTR_REGCOUNT
	.align		4
.L_72:
        /*00a8*/ 	.byte	0x04, 0x2f
        /*00aa*/ 	.short	(.L_74 - .L_73)
	.align		4
.L_73:
        /*00ac*/ 	.word	index@(_ZN6thrust24THRUST_300001_SM_1000_NS8cuda_cub4core6detail13_kernel_agentINS1_8__reduce11ReduceAgentIPN4cuda3std3__45tupleIJilEEESC_SB_iNS1_9__extrema9arg_max_fIilNS9_4lessIiEEEEEEJSC_SC_iSH_EEEvDpT0_)
        /*00b0*/ 	.word	0x00000020


	//----- nvinfo : EIATTR_FRAME_SIZE
	.align		4
.L_74:
        /*00b4*/ 	.byte	0x04, 0x11
        /*00b6*/ 	.short	(.L_76 - .L_75)
	.align		4
.L_75:
        /*00b8*/ 	.word	index@(_ZN6thrust24THRUST_300001_SM_1000_NS8cuda_cub4core6detail13_kernel_agentINS1_8__reduce11ReduceAgentIPN4cuda3std3__45tupleIJilEEESC_SB_iNS1_9__extrema9arg_max_fIilNS9_4lessIiEEEEEEJSC_SC_iSH_EEEvDpT0_)
        /*00bc*/ 	.word	0x00000000


	//----- nvinfo : EIATTR_REGCOUNT
	.align		4
.L_76:
        /*00c0*/ 	.byte	0x04, 0x2f
        /*00c2*/ 	.short	(.L_78 - .L_77)
	.align		4
.L_77:
        /*00c4*/ 	.word	index@(_ZN6thrust24THRUST_300001_SM_1000_NS8cuda_cub4core6detail13_kernel_agentINS1_8__reduce11ReduceAgentINS0_12zip_iteratorIN4cuda3std3__45tupleIJNS0_10device_ptrIiEENS0_17counting_iteratorIlNS0_11use_defaultESF_SF_EEEEEEEPNSB_IJilEEESJ_lNS1_9__extrema9arg_max_fIilNSA_4lessIiEEEEEEJSI_SK_lSP_EEEvDpT0_)
        /*00c8*/ 	.word	0x0000001c


	//----- nvinfo : EIATTR_FRAME_SIZE
	.align		4
.L_78:
        /*00cc*/ 	.byte	0x04, 0x11
        /*00ce*/ 	.short	(.L_80 - .L_79)
	.align		4
.L_79:
        /*00d0*/ 	.word	index@(_ZN6thrust24THRUST_300001_SM_1000_NS8cuda_cub4core6detail13_kernel_agentINS1_8__reduce11ReduceAgentINS0_12zip_iteratorIN4cuda3std3__45tupleIJNS0_10device_ptrIiEENS0_17counting_iteratorIlNS0_11use_defaultESF_SF_EEEEEEEPNSB_IJilEEESJ_lNS1_9__extrema9arg_max_fIilNSA_4lessIiEEEEEEJSI_SK_lSP_EEEvDpT0_)
        /*00d4*/ 	.word	0x00000000


	//----- nvinfo : EIATTR_REGCOUNT
	.align		4
.L_80:
        /*00d8*/ 	.byte	0x04, 0x2f
        /*00da*/ 	.short	(.L_82 - .L_81)
	.align		4
.L_81:
        /*00dc*/ 	.word	index@(_ZN6thrust24THRUST_300001_SM_1000_NS8cuda_cub4core6detail13_kernel_agentINS1_8__reduce11ReduceAgentINS0_12zip_iteratorIN4cuda3std3__45tupleIJNS0_10device_ptrIiEENS0_17counting_iteratorIlNS0_11use_defaultESF_SF_EEEEEEEPNSB_IJilEEESJ_lNS1_9__extrema9arg_max_fIilNSA_4lessIiEEEEEEJSI_SK_lN3cub18CUB_300001_SM_100013GridEvenShareIlEENSS_9GridQueueIyEESP_EEEvDpT0_)
        /*00e0*/ 	.word	0x0000001e


	//----- nvinfo : EIATTR_FRAME_SIZE
	.align		4
.L_82:
        /*00e4*/ 	.byte	0x04, 0x11
        /*00e6*/ 	.short	(.L_84 - .L_83)
	.align		4
.L_83:
        /*00e8*/ 	.word	index@(_ZN6thrust24THRUST_300001_SM_1000_NS8cuda_cub4core6detail13_kernel_agentINS1_8__reduce11ReduceAgentINS0_12zip_iteratorIN4cuda3std3__45tupleIJNS0_10device_ptrIiEENS0_17counting_iteratorIlNS0_11use_defaultESF_SF_EEEEEEEPNSB_IJilEEESJ_lNS1_9__extrema9arg_max_fIilNSA_4lessIiEEEEEEJSI_SK_lN3cub18CUB_300001_SM_100013GridEvenShareIlEENSS_9GridQueueIyEESP_EEEvDpT0_)
        /*00ec*/ 	.word	0x00000000


	//----- nvinfo : EIATTR_REGCOUNT
	.align		4
.L_84:
        /*00f0*/ 	.byte	0x04, 0x2f
        /*00f2*/ 	.short	(.L_86 - .L_85)
	.align		4
.L_85:
        /*00f4*/ 	.word	index@(_ZN6thrust24THRUST_300001_SM_1000_NS8cuda_cub4core6detail13_kernel_agentINS1_8__reduce10DrainAgentIlEEJN3cub18CUB_300001_SM_10009GridQueueIyEElEEEvDpT0_)
        /*00f8*/ 	.word	0x00000008


	//----- nvinfo : EIATTR_FRAME_SIZE
	.align		4
.L_86:
        /*00fc*/ 	.byte	0x04, 0x11
        /*00fe*/ 	.short	(.L_88 - .L_87)
	.align		4
.L_87:
        /*0100*/ 	.word	index@(_ZN6thrust24THRUST_300001_SM_1000_NS8cuda_cub4core6detail13_kernel_agentINS1_8__reduce10DrainAgentIlEEJN3cub18CUB_300001_SM_10009GridQueueIyEElEEEvDpT0_)
        /*0104*/ 	.word	0x00000000


	//----- nvinfo : EIATTR_REGCOUNT
	.align		4
.L_88:
        /*0108*/ 	.byte	0x04, 0x2f
        /*010a*/ 	.short	(.L_90 - .L_89)
	.align		4
.L_89:
        /*010c*/ 	.word	index@(_ZN6thrust24THRUST_300001_SM_1000_NS8cuda_cub4core6detail13_kernel_agentINS1_8__reduce11ReduceAgentIPN4cuda3std3__45tupleIJilEEESC_SB_lNS1_9__extrema9arg_max_fIilNS9_4lessIiEEEEEEJSC_SC_iSH_EEEvDpT0_)
        /*0110*/ 	.word	0x00000020


	//----- nvinfo : EIATTR_FRAME_SIZE
	.align		4
.L_90:
        /*0114*/ 	.byte	0x04, 0x11
        /*0116*/ 	.short	(.L_92 - .L_91)
	.align		4
.L_91:
        /*0118*/ 	.word	index@(_ZN6thrust24THRUST_300001_SM_1000_NS8cuda_cub4core6detail13_kernel_agentINS1_8__reduce11ReduceAgentIPN4cuda3std3__45tupleIJilEEESC_SB_lNS1_9__extrema9arg_max_fIilNS9_4lessIiEEEEEEJSC_SC_iSH_EEEvDpT0_)
        /*011c*/ 	.word	0x00000000


	//----- nvinfo : EIATTR_REGCOUNT
	.align		4
.L_92:
        /*0120*/ 	.byte	0x04, 0x2f
        /*0122*/ 	.short	(.L_94 - .L_93)
	.align		4
.L_93:
        /*0124*/ 	.word	index@(_ZN3cub18CUB_300001_SM_10006detail11EmptyKernelIvEEvv)
        /*0128*/ 	.word	0x00000004


	//----- nvinfo : EIATTR_FRAME_SIZE
	.align		4
.L_94:
        /*012c*/ 	.byte	0x04, 0x11
        /*012e*/ 	.short	(.L_96 - .L_95)
	.align		4
.L_95:
        /*0130*/ 	.word	index@(_ZN3cub18CUB_300001_SM_10006detail11EmptyKernelIvEEvv)
        /*0134*/ 	.word	0x00000000


	//----- nvinfo : EIATTR_REGCOUNT
	.align		4
.L_96:
        /*0138*/ 	.byte	0x04, 0x2f
        /*013a*/ 	.short	(.L_98 - .L_97)
	.align		4
.L_97:
        /*013c*/ 	.word	index@(_ZN3cub18CUB_300001_SM_10006detail4scan20DeviceScanInitKernelINS0_13ScanTileStateIbLb1EEEEEvT_i)
        /*0140*/ 	.word	0x00000008


	//----- nvinfo : EIATTR_FRAME_SIZE
	.align		4
.L_98:
        /*0144*/ 	.byte	0x04, 0x11
        /*0146*/ 	.short	(.L_100 - .L_99)
	.align		4
.L_99:
        /*0148*/ 	.word	index@(_ZN3cub18CUB_300001_SM_10006detail4scan20DeviceScanInitKernelINS0_13ScanTileStateIbLb1EEEEEvT_i)
        /*014c*/ 	.word	0x00000000


	//----- nvinfo : EIATTR_REGCOUNT
	.align		4
.L_100:
        /*0150*/ 	.byte	0x04, 0x2f
        /*0152*/ 	.short	(.L_102 - .L_101)
	.align		4
.L_101:
        /*0154*/ 	.word	index@(_ZN3cub18CUB_300001_SM_10006detail4scan16DeviceScanKernelINS2_10policy_hubIbibjN4cuda3std3__44plusIvEEE10Policy1000EN6thrust24THRUST_300001_SM_1000_NS10device_ptrIbEENSE_IiEENS0_13ScanTileStateIbLb1EEES9_NS1_10InputValueIbPbEEjbLb0EbEEvT0_T1_T2_iT3_T4_T5_)
        /*0158*/ 	.word	0x00000050


	//----- nvinfo : EIATTR_FRAME_SIZE
	.align		4
.L_102:
        /*015c*/ 	.byte	0x04, 0x11
        /*015e*/ 	.short	(.L_104 - .L_103)
	.align		4
.L_103:
        /*0160*/ 	.word	index@(_ZN3cub18CUB_300001_SM_10006detail4scan16DeviceScanKernelINS2_10policy_hubIbibjN4cuda3std3__44plusIvEEE10Policy1000EN6thrust24THRUST_300001_SM_1000_NS10device_ptrIbEENSE_IiEENS0_13ScanTileStateIbLb1EEES9_NS1_10InputValueIbPbEEjbLb0EbEEvT0_T1_T2_iT3_T4_T5_)
        /*0164*/ 	.word	0x00000000


	//----- nvinfo : EIATTR_REGCOUNT
	.align		4
.L_104:
        /*0168*/ 	.byte	0x04, 0x2f
        /*016a*/ 	.short	(.L_106 - .L_105)
	.align		4
.L_105:
        /*016c*/ 	.word	index@(_ZN3cub18CUB_300001_SM_10006detail4scan16DeviceScanKernelINS2_10policy_hubIbibmN4cuda3std3__44plusIvEEE10Policy1000EN6thrust24THRUST_300001_SM_1000_NS10device_ptrIbEENSE_IiEENS0_13ScanTileStateIbLb1EEES9_NS1_10InputValueIbPbEEmbLb0EbEEvT0_T1_T2_iT3_T4_T5_)
        /*0170*/ 	.word	0x00000050


	//----- nvinfo : EIATTR_FRAME_SIZE
	.align		4
.L_106:
        /*0174*/ 	.byte	0x04, 0x11
        /*0176*/ 	.short	(.L_108 - .L_107)
	.align		4
.L_107:
        /*0178*/ 	.word	index@(_ZN3cub18CUB_300001_SM_10006detail4scan16DeviceScanKernelINS2_10policy_hubIbibmN4cuda3std3__44plusIvEEE10Policy1000EN6thrust24THRUST_300001_SM_1000_NS10device_ptrIbEENSE_IiEENS0_13ScanTileStateIbLb1EEES9_NS1_10InputValueIbPbEEmbLb0EbEEvT0_T1_T2_iT3_T4_T5_)
        /*017c*/ 	.word	0x00000000


	//----- nvinfo : EIATTR_MIN_STACK_SIZE
	.align		4
.L_108:
        /*0180*/ 	.byte	0x04, 0x12
        /*0182*/ 	.short	(.L_110 - .L_109)
	.align		4
.L_109:
        /*0184*/ 	.word	index@(_ZN3cub18CUB_300001_SM_10006detail4scan16DeviceScanKernelINS2_10policy_hubIbibmN4cuda3std3__44plusIvEEE10Policy1000EN6thrust24THRUST_300001_SM_1000_NS10device_ptrIbEENSE_IiEENS0_13ScanTileStateIbLb1EEES9_NS1_10InputValueIbPbEEmbLb0EbEEvT0_T1_T2_iT3_T4_T5_)
        /*0188*/ 	.word	0x00000000


	//----- nvinfo : EIATTR_MIN_STACK_SIZE
	.align		4
.L_110:
        /*018c*/ 	.byte	0x04, 0x12
        /*018e*/ 	.short	(.L_112 - .L_111)
	.align		4
.L_111:
        /*0190*/ 	.word	index@(_ZN3cub18CUB_300001_SM_10006detail4scan16DeviceScanKernelINS2_10policy_hubIbibjN4cuda3std3__44plusIvEEE10Policy1000EN6thrust24THRUST_300001_SM_1000_NS10device_ptrIbEENSE_IiEENS0_13ScanTileStateIbLb1EEES9_NS1_10InputValueIbPbEEjbLb0EbEEvT0_T1_T2_iT3_T4_T5_)
        /*0194*/ 	.word	0x00000000


	//----- nvinfo : EIATTR_MIN_STACK_SIZE
	.align		4
.L_112:
        /*0198*/ 	.byte	0x04, 0x12
        /*019a*/ 	.short	(.L_114 - .L_113)
	.align		4
.L_113:
        /*019c*/ 	.word	index@(_ZN3cub18CUB_300001_SM_10006detail4scan20DeviceScanInitKernelINS0_13ScanTileStateIbLb1EEEEEvT_i)
        /*01a0*/ 	.word	0x00000000


	//----- nvinfo : EIATTR_MIN_STACK_SIZE
	.align		4
.L_114:
        /*01a4*/ 	.byte	0x04, 0x12
        /*01a6*/ 	.short	(.L_116 - .L_115)
	.align		4
.L_115:
        /*01a8*/ 	.word	index@(_ZN3cub18CUB_300001_SM_10006detail11EmptyKernelIvEEvv)
        /*01ac*/ 	.word	0x00000000


	//----- nvinfo : EIATTR_MIN_STACK_SIZE
	.align		4
.L_116:
        /*01b0*/ 	.byte	0x04, 0x12
        /*01b2*/ 	.short	(.L_118 - .L_117)
	.align		4
.L_117:
        /*01b4*/ 	.word	index@(_ZN6thrust24THRUST_300001_SM_1000_NS8cuda_cub4core6detail13_kernel_agentINS1_8__reduce11ReduceAgentIPN4cuda3std3__45tupleIJilEEESC_SB_lNS1_9__extrema9arg_max_fIilNS9_4lessIiEEEEEEJSC_SC_iSH_EEEvDpT0_)
        /*01b8*/ 	.word	0x00000000


	//----- nvinfo : EIATTR_MIN_STACK_SIZE
	.align		4
.L_118:
        /*01bc*/ 	.byte	0x04, 0x12
        /*01be*/ 	.short	(.L_120 - .L_119)
	.align		4
.L_119:
        /*01c0*/ 	.word	index@(_ZN6thrust24THRUST_300001_SM_1000_NS8cuda_cub4core6detail13_kernel_agentINS1_8__reduce10DrainAgentIlEEJN3cub18CUB_300001_SM_10009GridQueueIyEElEEEvDpT0_)
        /*01c4*/ 	.word	0x00000000


	//----- nvinfo : EIATTR_MIN_STACK_SIZE
	.align		4
.L_120:
        /*01c8*/ 	.byte	0x04, 0x12
        /*01ca*/ 	.short	(.L_122 - .L_121)
	.align		4
.L_121:
        /*01cc*/ 	.word	index@(_ZN6thrust24THRUST_300001_SM_1000_NS8cuda_cub4core6detail13_kernel_agentINS1_8__reduce11ReduceAgentINS0_12zip_iteratorIN4cuda3std3__45tupleIJNS0_10device_ptrIiEENS0_17counting_iteratorIlNS0_11use_defaultESF_SF_EEEEEEEPNSB_IJilEEESJ_lNS1_9__extrema9arg_max_fIilNSA_4lessIiEEEEEEJSI_SK_lN3cub18CUB_300001_SM_100013GridEvenShareIlEENSS_9GridQueueIyEESP_EEEvDpT0_)
        /*01d0*/ 	.word	0x00000000


	//----- nvinfo : EIATTR_MIN_STACK_SIZE
	.align		4
.L_122:
        /*01d4*/ 	.byte	0x04, 0x12
        /*01d6*/ 	.short	(.L_124 - .L_123)
	.align		4
.L_123:
        /*01d8*/ 	.word	index@(_ZN6thrust24THRUST_300001_SM_1000_NS8cuda_cub4core6detail13_kernel_agentINS1_8__reduce11ReduceAgentINS0_12zip_iteratorIN4cuda3std3__45tupleIJNS0_10device_ptrIiEENS0_17counting_iteratorIlNS0_11use_defaultESF_SF_EEEEEEEPNSB_IJilEEESJ_lNS1_9__extrema9arg_max_fIilNSA_4lessIiEEEEEEJSI_SK_lSP_EEEvDpT0_)
        /*01dc*/ 	.word	0x00000000


	//----- nvinfo : EIATTR_MIN_STACK_SIZE
	.align		4
.L_124:
        /*01e0*/ 	.byte	0x04, 0x12
        /*01e2*/ 	.short	(.L_126 - .L_125)
	.align		4
.L_125:
        /*01e4*/ 	.word	index@(_ZN6thrust24THRUST_300001_SM_1000_NS8cuda_cub4core6detail13_kernel_agentINS1_8__reduce11ReduceAgentIPN4cuda3std3__45tupleIJilEEESC_SB_iNS1_9__extrema9arg_max_fIilNS9_4lessIiEEEEEEJSC_SC_iSH_EEEvDpT0_)
        /*01e8*/ 	.word	0x00000000


	//----- nvinfo : EIATTR_MIN_STACK_SIZE
	.align		4
.L_126:
        /*01ec*/ 	.byte	0x04, 0x12
        /*01ee*/ 	.short	(.L_128 - .L_127)
	.align		4
.L_127:
        /*01f0*/ 	.word	index@(_ZN6thrust24THRUST_300001_SM_1000_NS8cuda_cub4core6detail13_kernel_agentINS1_8__reduce10DrainAgentIiEEJN3cub18CUB_300001_SM_10009GridQueueIjEEiEEEvDpT0_)
        /*01f4*/ 	.word	0x00000000


	//----- nvinfo : EIATTR_MIN_STACK_SIZE
	.align		4
.L_128:
        /*01f8*/ 	.byte	0x04, 0x12
        /*01fa*/ 	.short	(.L_130 - .L_129)
	.align		4
.L_129:
        /*01fc*/ 	.word	index@(_ZN6thrust24THRUST_300001_SM_1000_NS8cuda_cub4core6detail13_kernel_agentINS1_8__reduce11ReduceAgentINS0_12zip_iteratorIN4cuda3std3__45tupleIJNS0_10device_ptrIiEENS0_17counting_iteratorIlNS0_11use_defaultESF_SF_EEEEEEEPNSB_IJilEEESJ_iNS1_9__extrema9arg_max_fIilNSA_4lessIiEEEEEEJSI_SK_iN3cub18CUB_300001_SM_100013GridEvenShareIiEENSS_9GridQueueIjEESP_EEEvDpT0_)
        /*0200*/ 	.word	0x00000000


	//----- nvinfo : EIATTR_MIN_STACK_SIZE
	.align		4
.L_130:
        /*0204*/ 	.byte	0x04, 0x12
        /*0206*/ 	.short	(.L_132 - .L_131)
	.align		4
.L_131:
        /*0208*/ 	.word	index@(_ZN6thrust24THRUST_300001_SM_1000_NS8cuda_cub4core6detail13_kernel_agentINS1_8__reduce11ReduceAgentINS0_12zip_iteratorIN4cuda3std3__45tupleIJNS0_10device_ptrIiEENS0_17counting_iteratorIlNS0_11use_defaultESF_SF_EEEEEEEPNSB_IJilEEESJ_iNS1_9__extrema9arg_max_fIilNSA_4lessIiEEEEEEJSI_SK_iSP_EEEvDpT0_)
        /*020c*/ 	.word	0x00000000


	//----- nvinfo : EIATTR_MIN_STACK_SIZE
	.align		4
.L_132:
        /*0210*/ 	.byte	0x04, 0x12
        /*0212*/ 	.short	(.L_134 - .L_133)
	.align		4
.L_133:
        /*0214*/ 	.word	index@(_Z12sudokuKernelP6SudokuPbi)
        /*0218*/ 	.word	0x000000a8


	//----- nvinfo : EIATTR_MIN_STACK_SIZE
	.align		4
.L_134:
        /*021c*/ 	.byte	0x04, 0x12
        /*021e*/ 	.short	(.L_136 - .L_135)
	.align		4
.L_135:
        /*0220*/ 	.word	index@(_Z10copyKernelP6SudokuS0_PbPiii)
        /*0224*/ 	.word	0x00000000


	//----- nvinfo : EIATTR_MIN_STACK_SIZE
	.align		4
.L_136:
        /*0228*/ 	.byte	0x04, 0x12
        /*022a*/ 	.short	(.L_138 - .L_137)
	.align		4
.L_137:
        /*022c*/ 	.word	index@(_Z17activeResetKernelPb)
        /*0230*/ 	.word	0x00000000


	//----- nvinfo : EIATTR_MIN_STACK_SIZE
	.align		4
.L_138:
        /*0234*/ 	.byte	0x04, 0x12
        /*0236*/ 	.short	(.L_140 - .L_139)
	.align		4
.L_139:
        /*0238*/ 	.word	index@(_Z9addKernelPiPKiS1_)
        /*023c*/ 	.word	0x00000000
.L_140:


//--------------------- .nv.compat                --------------------------
	.section	.nv.compat,"",@"SHT_CUDA_COMPAT_INFO"
	.align	4
        /*0000*/ 	.byte	0x02, 0x09, 0x00, 0x00, 0x02, 0x02, 0x01, 0x00, 0x02, 0x05, 0x05, 0x00, 0x03, 0x07, 0x01, 0x01
        /*0010*/ 	.byte	0x02, 0x03, 0x00, 0x00, 0x02, 0x06, 0x01, 0x00, 0x04, 0x0b, 0x08, 0x00, 0x09, 0x00, 0x00, 0x00
        /*0020*/ 	.byte	0x00, 0x00, 0x00, 0x00


//--------------------- .nv.info._ZN3cub18CUB_300001_SM_10006detail4scan16DeviceScanKernelINS2_10policy_hubIbibmN4cuda3std3__44plusIvEEE10Policy1000EN6thrust24THRUST_300001_SM_1000_NS10device_ptrIbEENSE_IiEENS0_13ScanTileStateIbLb1EEES9_NS1_10InputValueIbPbEEmbLb0EbEEvT0_T1_T2_iT3_T4_T5_ --------------------------
	.section	.nv.info._ZN3cub18CUB_300001_SM_10006detail4scan16DeviceScanKernelINS2_10policy_hubIbibmN4cuda3std3__44plusIvEEE10Policy1000EN6thrust24THRUST_300001_SM_1000_NS10device_ptrIbEENSE_IiEENS0_13ScanTileStateIbLb1EEES9_NS1_10InputValueIbPbEEmbLb0EbEEvT0_T1_T2_iT3_T4_T5_,"",@"SHT_CUDA_INFO"
	.sectionflags	@""
	.align	4


	//----- nvinfo : EIATTR_CUDA_API_VERSION
	.align		4
        /*0000*/ 	.byte	0x04, 0x37
        /*0002*/ 	.short	(.L_142 - .L_141)
.L_141:
        /*0004*/ 	.word	0x00000082


	//----- nvinfo : EIATTR_KPARAM_INFO
	.align		4
.L_142:
        /*0008*/ 	.byte	0x04, 0x17
        /*000a*/ 	.short	(.L_144 - .L_143)
.L_143:
        /*000c*/ 	.word	0x00000000
        /*0010*/ 	.short	0x0006
        /*0012*/ 	.short	0x0030
        /*0014*/ 	.byte	0x00, 0xf0, 0x21, 0x00


	//----- nvinfo : EIATTR_KPARAM_INFO
	.align		4
.L_144:
        /*0018*/ 	.byte	0x04, 0x17
        /*001a*/ 	.short	(.L_146 - .L_145)
.L_145:
        /*001c*/ 	.word	0x00000000
        /*0020*/ 	.short	0x0005
        /*0022*/ 	.short	0x0020
        /*0024*/ 	.byte	0x00, 0xf0, 0x41, 0x00


	//----- nvinfo : EIATTR_KPARAM_INFO
	.align		4
.L_146:
        /*0028*/ 	.byte	0x04, 0x17
        /*002a*/ 	.short	(.L_148 - .L_147)
.L_147:
        /*002c*/ 	.word	0x00000000
        /*0030*/ 	.short	0x0004
        /*0032*/ 	.short	0x001c
        /*0034*/ 	.byte	0x00, 0xf0, 0x05, 0x00


	//----- nvinfo : EIATTR_KPARAM_INFO
	.align		4
.L_148:
        /*0038*/ 	.byte	0x04, 0x17
        /*003a*/ 	.short	(.L_150 - .L_149)
.L_149:
        /*003c*/ 	.word	0x00000000
        /*0040*/ 	.short	0x0003
        /*0042*/ 	.short	0x0018
        /*0044*/ 	.byte	0x00, 0xf0, 0x11, 0x00


	//----- nvinfo : EIATTR_KPARAM_INFO
	.align		4
.L_150:
        /*0048*/ 	.byte	0x04, 0x17
        /*004a*/ 	.short	(.L_152 - .L_151)
.L_151:
        /*004c*/ 	.word	0x00000000
        /*0050*/ 	.short	0x0002
        /*0052*/ 	.short	0x0010
        /*0054*/ 	.byte	0x00, 0xf0, 0x21, 0x00


	//----- nvinfo : EIATTR_KPARAM_INFO
	.align		4
.L_152:
        /*0058*/ 	.byte	0x04, 0x17
        /*005a*/ 	.short	(.L_154 - .L_153)
.L_153:
        /*005c*/ 	.word	0x00000000
        /*0060*/ 	.short	0x0001
        /*0062*/ 	.short	0x0008
        /*0064*/ 	.byte	0x00, 0xf0, 0x21, 0x00


	//----- nvinfo : EIATTR_KPARAM_INFO
	.align		4
.L_154:
        /*0068*/ 	.byte	0x04, 0x17
        /*006a*/ 	.short	(.L_156 - .L_155)
.L_155:
        /*006c*/ 	.word	0x00000000
        /*0070*/ 	.short	0x0000
        /*0072*/ 	.short	0x0000
        /*0074*/ 	.byte	0x00, 0xf0, 0x21, 0x00


	//----- nvinfo : EIATTR_SPARSE_MMA_MASK
	.align		4
.L_156:
        /*0078*/ 	.byte	0x03, 0x50
        /*007a*/ 	.short	0x0000


	//----- nvinfo : EIATTR_MAXREG_COUNT
	.align		4
        /*007c*/ 	.byte	0x03, 0x1b
        /*007e*/ 	.short	0x00ff


	//----- nvinfo : EIATTR_NUM_BARRIERS
	.align		4
        /*0080*/ 	.byte	0x02, 0x4c
        /*0082*/ 	.byte	0x01
	.zero		1


	//----- nvinfo : EIATTR_MERCURY_ISA_VERSION
	.align		4
        /*0084*/ 	.byte	0x03, 0x5f
        /*0086*/ 	.short	0x0101


	//----- nvinfo : EIATTR_UNUSED_LOAD_BYTE_OFFSET
	.align		4
        /*0088*/ 	.byte	0x04, 0x44
        /*008a*/ 	.short	(.L_158 - .L_157)


	//   ....[0]....
.L_157:
        /*008c*/ 	.word	0x00007240
        /*0090*/ 	.word	0x0000001f


	//----- nvinfo : EIATTR_COOP_GROUP_MASK_REGIDS
	.align		4
.L_158:
        /*0094*/ 	.byte	0x04, 0x29
        /*0096*/ 	.short	(.L_160 - .L_159)


	//   ....[0]....
.L_159:
        /*0098*/ 	.word	0xffffffff


	//   ....[1]....
        /*009c*/ 	.word	0xffffffff


	//   ....[2]....
        /*00a0*/ 	.word	0xffffffff


	//   ....[3]....
        /*00a4*/ 	.word	0xffffffff


	//   ....[4]....
        /*00a8*/ 	.word	0xffffffff


	//   ....[5]....
        /*00ac*/ 	.word	0xffffffff


	//   ....[6]....
        /*00b0*/ 	.word	0xffffffff


	//   ....[7]....
        /*00b4*/ 	.word	0xffffffff


	//   ....[8]....
        /*00b8*/ 	.word	0xffffffff


	//   ....[9]....
        /*00bc*/ 	.word	0xffffffff


	//   ....[10]....
        /*00c0*/ 	.word	0xffffffff


	//   ....[11]....
        /*00c4*/ 	.word	0xffffffff


	//   ....[12]....
        /*00c8*/ 	.word	0xffffffff


	//   ....[13]....
        /*00cc*/ 	.word	0xffffffff


	//   ....[14]....
        /*00d0*/ 	.word	0xffffffff


	//   ....[15]....
        /*00d4*/ 	.word	0xffffffff


	//   ....[16]....
        /*00d8*/ 	.word	0xffffffff


	//   ....[17]....
        /*00dc*/ 	.word	0xffffffff


	//   ....[18]....
        /*00e0*/ 	.word	0xffffffff


	//   ....[19]....
        /*00e4*/ 	.word	0xffffffff


	//   ....[20]....
        /*00e8*/ 	.word	0xffffffff


	//   ....[21]....
        /*00ec*/ 	.word	0xffffffff


	//   ....[22]....
        /*00f0*/ 	.word	0xffffffff


	//   ....[23]....
        /*00f4*/ 	.word	0xffffffff


	//   ....[24]....
        /*00f8*/ 	.word	0xffffffff


	//   ....[25]....
        /*00fc*/ 	.word	0xffffffff


	//   ....[26]....
        /*0100*/ 	.word	0xffffffff


	//   ....[27]....
        /*0104*/ 	.word	0xffffffff


	//   ....[28]....
        /*0108*/ 	.word	0xffffffff


	//   ....[29]....
        /*010c*/ 	.word	0xffffffff


	//   ....[30]....
        /*0110*/ 	.word	0xffffffff


	//   ....[31]....
        /*0114*/ 	.word	0xffffffff


	//   ....[32]....
        /*0118*/ 	.word	0xffffffff


	//   ....[33]....
        /*011c*/ 	.word	0xffffffff


	//   ....[34]....
        /*0120*/ 	.word	0xffffffff


	//   ....[35]....
        /*0124*/ 	.word	0xffffffff


	//   ....[36]....
        /*0128*/ 	.word	0xffffffff


	//   ....[37]....
        /*012c*/ 	.word	0xffffffff


	//   ....[38]....
        /*0130*/ 	.word	0xffffffff


	//   ....[39]....
        /*0134*/ 	.word	0xffffffff


	//   ....[40]....
        /*0138*/ 	.word	0xffffffff


	//   ....[41]....
        /*013c*/ 	.word	0xffffffff


	//   ....[42]....
        /*0140*/ 	.word	0xffffffff


	//   ....[43]....
        /*0144*/ 	.word	0xffffffff


	//   ....[44]....
        /*0148*/ 	.word	0xffffffff


	//   ....[45]....
        /*014c*/ 	.word	0xffffffff


	//   ....[46]....
        /*0150*/ 	.word	0xffffffff


	//   ....[47]....
        /*0154*/ 	.word	0xffffffff


	//   ....[48]....
        /*0158*/ 	.word	0xffffffff


	//   ....[49]....
        /*015c*/ 	.word	0xffffffff


	//   ....[50]....
        /*0160*/ 	.word	0xffffffff


	//   ....[51]....
        /*0164*/ 	.word	0xffffffff


	//   ....[52]....
        /*0168*/ 	.word	0xffffffff


	//   ....[53]....
        /*016c*/ 	.word	0xffffffff


	//   ....[54]....
        /*0170*/ 	.word	0xffffffff


	//   ....[55]....
        /*0174*/ 	.word	0xffffffff


	//   ....[56]....
        /*0178*/ 	.word	0xffffffff


	//   ....[57]....
        /*017c*/ 	.word	0xffffffff


	//   ....[58]....
        /*0180*/ 	.word	0xffffffff


	//   ....[59]....
        /*0184*/ 	.word	0xffffffff


	//   ....[60]....
        /*0188*/ 	.word	0x0500003d


	//   ....[61]....
        /*018c*/ 	.word	0x0500003d


	//   ....[62]....
        /*0190*/ 	.word	0x0500003d


	//   ....[63]....
        /*0194*/ 	.word	0x0500003d


	//   ....[64]....
        /*0198*/ 	.word	0x0500003d


	//   ....[65]....
        /*019c*/ 	.word	0x0500003d


	//   ....[66]....
        /*01a0*/ 	.word	0x0500003d


	//   ....[67]....
        /*01a4*/ 	.word	0x0500003d


	//   ....[68]....
        /*01a8*/ 	.word	0x0500003d


	//   ....[69]....
        /*01ac*/ 	.word	0x0500003d


	//   ....[70]....
        /*01b0*/ 	.word	0x0500003d


	//   ....[71]....
        /*01b4*/ 	.word	0x0500003d


	//   ....[72]....
        /*01b8*/ 	.word	0x0500003d


	//   ....[73]....
        /*01bc*/ 	.word	0x0500003d


	//   ....[74]....
        /*01c0*/ 	.word	0x0500003d


	//   ....[75]....
        /*01c4*/ 	.word	0x0500003d


	//   ....[76]....
        /*01c8*/ 	.word	0x0500003d


	//   ....[77]....
        /*01cc*/ 	.word	0x0500003d


	//   ....[78]....
        /*01d0*/ 	.word	0x0500003d


	//   ....[79]....
        /*01d4*/ 	.word	0x0500003d


	//   ....[80]....
        /*01d8*/ 	.word	0x0500003d


	//   ....[81]....
        /*01dc*/ 	.word	0x0500003d


	//   ....[82]....
        /*01e0*/ 	.word	0x0500003d


	//   ....[83]....
        /*01e4*/ 	.word	0x0500003d


	//   ....[84]....
        /*01e8*/ 	.word	0x0500003d


	//   ....[85]....
        /*01ec*/ 	.word	0x0500003d


	//   ....[86]....
        /*01f0*/ 	.word	0x0500003d


	//   ....[87]....
        /*01f4*/ 	.word	0x0500003d


	//   ....[88]....
        /*01f8*/ 	.word	0x0500003d


	//   ....[89]....
        /*01fc*/ 	.word	0x0500003d


	//   ....[90]....
        /*0200*/ 	.word	0x0500003d


	//   ....[91]....
        /*0204*/ 	.word	0x0500003d


	//   ....[92]....
        /*0208*/ 	.word	0x0500003d


	//   ....[93]....
        /*020c*/ 	.word	0x0500003d


	//   ....[94]....
        /*0210*/ 	.word	0x0500003d


	//   ....[95]....
        /*0214*/ 	.word	0x0500003d


	//----- nvinfo : EIATTR_COOP_GROUP_INSTR_OFFSETS
	.align		4
.L_160:
        /*0218*/ 	.byte	0x04, 0x28
        /*021a*/ 	.short	(.L_162 - .L_161)


	//   ....[0]....
.L_161:
        /*021c*/ 	.word	0x000007d0


	//   ....[1]....
        /*0220*/ 	.word	0x00000f50


	//   ....[2]....
        /*0224*/ 	.word	0x00000fd0


	//   ....[3]....
        /*0228*/ 	.word	0x00001030


	//   ....[4]....
        /*022c*/ 	.word	0x00001090


	//   ....[5]....
        /*0230*/ 	.word	0x000010f0


	//   ....[6]....
        /*0234*/ 	.word	0x000025e0


	//   ....[7]....
        /*0238*/ 	.word	0x00002640


	//   ....[8]....
        /*023c*/ 	.word	0x000026a0


	//   ....[9]....
        /*0240*/ 	.word	0x00002700


	//   ....[10]....
        /*0244*/ 	.word	0x00002760


	//   ....[11]....
        /*0248*/ 	.word	0x00002c60


	//   ....[12]....
        /*024c*/ 	.word	0x00002d40


	//   ....[13]....
        /*0250*/ 	.word	0x00002dd0


	//   ....[14]....
        /*0254*/ 	.word	0x00002e40


	//   ....[15]....
        /*0258*/ 	.word	0x00002f00


	//   ....[16]....
        /*025c*/ 	.word	0x00002fb0


	//   ....[17]....
        /*0260*/ 	.word	0x00003060


	//   ....[18]....
        /*0264*/ 	.word	0x00003130


	//   ....[19]....
        /*0268*/ 	.word	0x00003140


	//   ....[20]....
        /*026c*/ 	.word	0x00003280


	//   ....[21]....
        /*0270*/ 	.word	0x00003370


	//   ....[22]....
        /*0274*/ 	.word	0x000033f0


	//   ....[23]....
        /*0278*/ 	.word	0x00003480


	//   ....[24]....
        /*027c*/ 	.word	0x00003530


	//   ....[25]....
        /*0280*/ 	.word	0x000035d0


	//   ....[26]....
        /*0284*/ 	.word	0x00003670


	//   ....[27]....
        /*0288*/ 	.word	0x00003710


	//   ....[28]....
        /*028c*/ 	.word	0x000037d0


	//   ....[29]....
        /*0290*/ 	.word	0x00005360


	//   ....[30]....
        /*0294*/ 	.word	0x00006820


	//   ....[31]....
        /*0298*/ 	.word	0x00007020


	//   ....[32]....
        /*029c*/ 	.word	0x00007090


	//   ....[33]....
        /*02a0*/ 	.word	0x000070f0


	//   ....[34]....
        /*02a4*/ 	.word	0x00007150


	//   ....[35]....
        /*02a8*/ 	.word	0x000071b0


	//   ....[36]....
        /*02ac*/ 	.word	0x00008760


	//   ....[37]....
        /*02b0*/ 	.word	0x000087c0


	//   ....[38]....
        /*02b4*/ 	.word	0x00008820


	//   ....[39]....
        /*02b8*/ 	.word	0x00008880


	//   ....[40]....
        /*02bc*/ 	.word	0x000088e0


	//   ....[41]....
        /*02c0*/ 	.word	0x00008df0


	//   ....[42]....
        /*02c4*/ 	.word	0x00008ed0


	//   ....[43]....
        /*02c8*/ 	.word	0x00008f60


	//   ....[44]....
        /*02cc*/ 	.word	0x00008fd0


	//   ....[45]....
        /*02d0*/ 	.word	0x00009090


	//   ....[46]....
        /*02d4*/ 	.word	0x00009160


	//   ....[47]....
        /*02d8*/ 	.word	0x00009220


	//   ....[48]....
        /*02dc*/ 	.word	0x000092e0


	//   ....[49]....
        /*02e0*/ 	.word	0x000092f0


	//   ....[50]....
        /*02e4*/ 	.word	0x00009440


	//   ....[51]....
        /*02e8*/ 	.word	0x00009520


	//   ....[52]....
        /*02ec*/ 	.word	0x000095a0


	//   ....[53]....
        /*02f0*/ 	.word	0x00009630


	//   ....[54]....
        /*02f4*/ 	.word	0x00009650


	//   ....[55]....
        /*02f8*/ 	.word	0x00009710


	//   ....[56]....
        /*02fc*/ 	.word	0x000097e0


	//   ....[57]....
        /*0300*/ 	.word	0x00009880


	//   ....[58]....
        /*0304*/ 	.word	0x00009930


	//   ....[59]....
        /*0308*/ 	.word	0x0000b590


	//   ....[60]....
        /*030c*/ 	.word	0x0000c620


	//   ....[61]....
        /*0310*/ 	.word	0x0000c6a0


	//   ....[62]....
        /*0314*/ 	.word	0x0000c730


	//   ....[63]....
        /*0318*/ 	.word	0x0000c800


	//   ....[64]....
        /*031c*/ 	.word	0x0000c900


	//   ....[65]....
        /*0320*/ 	.word	0x0000c9f0


	//   ....[66]....
        /*0324*/ 	.word	0x0000cae0


	//   ....[67]....
        /*0328*/ 	.word	0x0000cc10


	//   ....[68]....
        /*032c*/ 	.word	0x0000cc40


	//   ....[69]....
        /*0330*/ 	.word	0x0000cd50


	//   ....[70]....
        /*0334*/ 	.word	0x0000cdd0


	//   ....[71]....
        /*0338*/ 	.word	0x0000ce50


	//   ....[72]....
        /*033c*/ 	.word	0x0000cf40


	//   ....[73]....
        /*0340*/ 	.word	0x0000d030


	//   ....[74]....
        /*0344*/ 	.word	0x0000d110


	//   ....[75]....
        /*0348*/ 	.word	0x0000d1f0


	//   ....[76]....
        /*034c*/ 	.word	0x0000d2d0


	//   ....[77]....
        /*0350*/ 	.word	0x0000d3c0


	//   ....[78]....
        /*0354*/ 	.word	0x0000d460


	//   ....[79]....
        /*0358*/ 	.word	0x0000d4e0


	//   ....[80]....
        /*035c*/ 	.word	0x0000d570


	//   ....[81]....
        /*0360*/ 	.word	0x0000d630


	//   ....[82]....
        /*0364*/ 	.word	0x0000d740


	//   ....[83]....
        /*0368*/ 	.word	0x0000d820


	//   ....[84]....
        /*036c*/ 	.word	0x0000d910


	//   ....[85]....
        /*0370*/ 	.word	0x0000da50


	//   ....[86]....
        /*0374*/ 	.word	0x0000db30


	//   ....[87]....
        /*0378*/ 	.word	0x0000dbc0


	//   ....[88]....
        /*037c*/ 	.word	0x0000dc40


	//   ....[89]....
        /*0380*/ 	.word	0x0000dcd0


	//   ....[90]....
        /*0384*/ 	.word	0x0000ddc0


	//   ....[91]....
        /*0388*/ 	.word	0x0000dec0


	//   ....[92]....
        /*038c*/ 	.word	0x0000dfc0


	//   ....[93]....
        /*0390*/ 	.word	0x0000e0b0


	//   ....[94]....
        /*0394*/ 	.word	0x0000e1b0


	//   ....[95]....
        /*0398*/ 	.word	0x0000e1f0


	//----- nvinfo : EIATTR_VRC_CTA_INIT_COUNT
	.align		4
.L_162:
        /*039c*/ 	.byte	0x02, 0x4a
	.zero		1
	.zero		1


	//----- nvinfo : EIATTR_EXIT_INSTR_OFFSETS
	.align		4
        /*03a0*/ 	.byte	0x04, 0x1c
        /*03a2*/ 	.short	(.L_164 - .L_163)


	//   ....[0]....
.L_163:
        /*03a4*/ 	.word	0x000058f0


	//   ....[1]....
        /*03a8*/ 	.word	0x00005920


	//   ....[2]....
        /*03ac*/ 	.word	0x0000c5a0


	//   ....[3]....
        /*03b0*/ 	.word	0x0000c5d0


	//----- nvinfo : EIATTR_MAX_THREADS
	.align		4
.L_164:
        /*03b4*/ 	.byte	0x04, 0x05
        /*03b6*/ 	.short	(.L_166 - .L_165)
.L_165:
        /*03b8*/ 	.word	0x000000c0
        /*03bc*/ 	.word	0x00000001
        /*03c0*/ 	.word	0x00000001


	//----- nvinfo : EIATTR_CRS_STACK_SIZE
	.align		4
.L_166:
        /*03c4*/ 	.byte	0x04, 0x1e
        /*03c6*/ 	.short	(.L_168 - .L_167)
.L_167:
        /*03c8*/ 	.word	0x00000000


	//----- nvinfo : EIATTR_CBANK_PARAM_SIZE
	.align		4
.L_168:
        /*03cc*/ 	.byte	0x03, 0x19
        /*03ce*/ 	.short	0x0038


	//----- nvinfo : EIATTR_PARAM_CBANK
	.align		4
        /*03d0*/ 	.byte	0x04, 0x0a
        /*03d2*/ 	.short	(.L_170 - .L_169)
	.align		4
.L_169:
        /*03d4*/ 	.word	index@(.nv.constant0._ZN3cub18CUB_300001_SM_10006detail4scan16DeviceScanKernelINS2_10policy_hubIbibmN4cuda3std3__44plusIvEEE10Policy1000EN6thrust24THRUST_300001_SM_1000_NS10device_ptrIbEENSE_IiEENS0_13ScanTileStateIbLb1EEES9_NS1_10InputValueIbPbEEmbLb0EbEEvT0_T1_T2_iT3_T4_T5_)
        /*03d8*/ 	.short	0x0380
        /*03da*/ 	.short	0x0038


	//----- nvinfo : EIATTR_SW_WAR
	.align		4
.L_170:
        /*03dc*/ 	.byte	0x04, 0x36
        /*03de*/ 	.short	(.L_172 - .L_171)
.L_171:
        /*03e0*/ 	.word	0x00000008
.L_172:


//--------------------- .nv.info._ZN3cub18CUB_300001_SM_10006detail4scan16DeviceScanKernelINS2_10policy_hubIbibjN4cuda3std3__44plusIvEEE10Policy1000EN6thrust24THRUST_300001_SM_1000_NS10device_ptrIbEENSE_IiEENS0_13ScanTileStateIbLb1EEES9_NS1_10InputValueIbPbEEjbLb0EbEEvT0_T1_T2_iT3_T4_T5_ --------------------------
	.section	.nv.info._ZN3cub18CUB_300001_SM_10006detail4scan16DeviceScanKernelINS2_10policy_hubIbibjN4cuda3std3__44plusIvEEE10Policy1000EN6thrust24THRUST_300001_SM_1000_NS10device_ptrIbEENSE_IiEENS0_13ScanTileStateIbLb1EEES9_NS1_10InputValueIbPbEEjbLb0EbEEvT0_T1_T2_iT3_T4_T5_,"",@"SHT_CUDA_INFO"
	.sectionflags	@""
	.align	4


	//----- nvinfo : EIATTR_CUDA_API_VERSION
	.align		4
        /*0000*/ 	.byte	0x04, 0x37
        /*0002*/ 	.short	(.L_174 - .L_173)
.L_173:
        /*0004*/ 	.word	0x00000082


	//----- nvinfo : EIATTR_KPARAM_INFO
	.align		4
.L_174:
        /*0008*/ 	.byte	0x04, 0x17
        /*000a*/ 	.short	(.L_176 - .L_175)
.L_175:
        /*000c*/ 	.word	0x00000000
        /*0010*/ 	.short	0x0006
        /*0012*/ 	.short	0x0030
        /*0014*/ 	.byte	0x00, 0xf0, 0x11, 0x00


	//----- nvinfo : EIATTR_KPARAM_INFO
	.align		4
.L_176:
        /*0018*/ 	.byte	0x04, 0x17
        /*001a*/ 	.short	(.L_178 - .L_177)
.L_177:
        /*001c*/ 	.word	0x00000000
        /*0020*/ 	.short	0x0005
        /*0022*/ 	.short	0x0020
        /*0024*/ 	.byte	0x00, 0xf0, 0x41, 0x00


	//----- nvinfo : EIATTR_KPARAM_INFO
	.align		4
.L_178:
        /*0028*/ 	.byte	0x04, 0x17
        /*002a*/ 	.short	(.L_180 - .L_179)
.L_179:
        /*002c*/ 	.word	0x00000000
        /*0030*/ 	.short	0x0004
        /*0032*/ 	.short	0x001c
        /*0034*/ 	.byte	0x00, 0xf0, 0x05, 0x00


	//----- nvinfo : EIATTR_KPARAM_INFO
	.align		4
.L_180:
        /*0038*/ 	.byte	0x04, 0x17
        /*003a*/ 	.short	(.L_182 - .L_181)
.L_181:
        /*003c*/ 	.word	0x00000000
        /*0040*/ 	.short	0x0003
        /*0042*/ 	.short	0x0018
        /*0044*/ 	.byte	0x00, 0xf0, 0x11, 0x00


	//----- nvinfo : EIATTR_KPARAM_INFO
	.align		4
.L_182:
        /*0048*/ 	.byte	0x04, 0x17
        /*004a*/ 	.short	(.L_184 - .L_183)
.L_183:
        /*004c*/ 	.word	0x00000000
        /*0050*/ 	.short	0x0002
        /*0052*/ 	.short	0x0010
        /*0054*/ 	.byte	0x00, 0xf0, 0x21, 0x00


	//----- nvinfo : EIATTR_KPARAM_INFO
	.align		4
.L_184:
        /*0058*/ 	.byte	0x04, 0x17
        /*005a*/ 	.short	(.L_186 - .L_185)
.L_185:
        /*005c*/ 	.word	0x00000000
        /*0060*/ 	.short	0x0001
        /*0062*/ 	.short	0x0008
        /*0064*/ 	.byte	0x00, 0xf0, 0x21, 0x00


	//----- nvinfo : EIATTR_KPARAM_INFO
	.align		4
.L_186:
        /*0068*/ 	.byte	0x04, 0x17
        /*006a*/ 	.short	(.L_188 - .L_187)
.L_187:
        /*006c*/ 	.word	0x00000000
        /*0070*/ 	.short	0x0000
        /*0072*/ 	.short	0x0000
        /*0074*/ 	.byte	0x00, 0xf0, 0x21, 0x00


	//----- nvinfo : EIATTR_SPARSE_MMA_MASK
	.align		4
.L_188:
        /*0078*/ 	.byte	0x03, 0x50
        /*007a*/ 	.short	0x0000


	//----- nvinfo : EIATTR_MAXREG_COUNT
	.align		4
        /*007c*/ 	.byte	0x03, 0x1b
        /*007e*/ 	.short	0x00ff


	//----- nvinfo : EIATTR_NUM_BARRIERS
	.align		4
        /*0080*/ 	.byte	0x02, 0x4c
        /*0082*/ 	.byte	0x01
	.zero		1


	//----- nvinfo : EIATTR_MERCURY_ISA_VERSION
	.align		4
        /*0084*/ 	.byte	0x03, 0x5f
        /*0086*/ 	.short	0x0101


	//----- nvinfo : EIATTR_UNUSED_LOAD_BYTE_OFFSET
	.align		4
        /*0088*/ 	.byte	0x04, 0x44
        /*008a*/ 	.short	(.L_190 - .L_189)


	//   ....[0]....
.L_189:
        /*008c*/ 	.word	0x000071f0
        /*0090*/ 	.word	0x0000001f


	//----- nvinfo : EIATTR_COOP_GROUP_MASK_REGIDS
	.align		4
.L_190:
        /*0094*/ 	.byte	0x04, 0x29
        /*0096*/ 	.short	(.L_192 - .L_191)


	//   ....[0]....
.L_191:
        /*0098*/ 	.word	0xffffffff


	//   ....[1]....
        /*009c*/ 	.word	0xffffffff


	//   ....[2]....
        /*00a0*/ 	.word	0xffffffff


	//   ....[3]....
        /*00a4*/ 	.word	0xffffffff


	//   ....[4]....
        /*00a8*/ 	.word	0xffffffff


	//   ....[5]....
        /*00ac*/ 	.word	0xffffffff


	//   ....[6]....
        /*00b0*/ 	.word	0xffffffff


	//   ....[7]....
        /*00b4*/ 	.word	0xffffffff


	//   ....[8]....
        /*00b8*/ 	.word	0xffffffff


	//   ....[9]....
        /*00bc*/ 	.word	0xffffffff


	//   ....[10]....
        /*00c0*/ 	.word	0xffffffff


	//   ....[11]....
        /*00c4*/ 	.word	0xffffffff


	//   ....[12]....
        /*00c8*/ 	.word	0xffffffff


	//   ....[13]....
        /*00cc*/ 	.word	0xffffffff


	//   ....[14]....
        /*00d0*/ 	.word	0xffffffff


	//   ....[15]....
        /*00d4*/ 	.word	0xffffffff


	//   ....[16]....
        /*00d8*/ 	.word	0xffffffff


	//   ....[17]....
        /*00dc*/ 	.word	0xffffffff


	//   ....[18]....
        /*00e0*/ 	.word	0xffffffff


	//   ....[19]....
        /*00e4*/ 	.word	0xffffffff


	//   ....[20]....
        /*00e8*/ 	.word	0xffffffff


	//   ....[21]....
        /*00ec*/ 	.word	0xffffffff


	//   ....[22]....
        /*00f0*/ 	.word	0xffffffff


	//   ....[23]....
        /*00f4*/ 	.word	0xffffffff


	//   ....[24]....
        /*00f8*/ 	.word	0xffffffff


	//   ....[25]....
        /*00fc*/ 	.word	0xffffffff


	//   ....[26]....
        /*0100*/ 	.word	0xffffffff


	//   ....[27]....
        /*0104*/ 	.word	0xffffffff


	//   ....[28]....
        /*0108*/ 	.word	0xffffffff


	//   ....[29]....
        /*010c*/ 	.word	0xffffffff


	//   ....[30]....
        /*0110*/ 	.word	0xffffffff


	//   ....[31]....
        /*0114*/ 	.word	0xffffffff


	//   ....[32]....
        /*0118*/ 	.word	0xffffffff


	//   ....[33]....
        /*011c*/ 	.word	0xffffffff


	//   ....[34]....
        /*0120*/ 	.word	0xffffffff


	//   ....[35]....
        /*0124*/ 	.word	0xffffffff


	//   ....[36]....
        /*0128*/ 	.word	0xffffffff


	//   ....[37]....
        /*012c*/ 	.word	0xffffffff


	//   ....[38]....
        /*0130*/ 	.word	0xffffffff


	//   ....[39]....
        /*0134*/ 	.word	0xffffffff


	//   ....[40]....
        /*0138*/ 	.word	0xffffffff


	//   ....[41]....
        /*013c*/ 	.word	0xffffffff


	//   ....[42]....
        /*0140*/ 	.word	0xffffffff


	//   ....[43]....
        /*0144*/ 	.word	0xffffffff


	//   ....[44]....
        /*0148*/ 	.word	0xffffffff


	//   ....[45]....
        /*014c*/ 	.word	0xffffffff


	//   ....[46]....
        /*0150*/ 	.word	0xffffffff


	//   ....[47]....
        /*0154*/ 	.word	0xffffffff


	//   ....[48]....
        /*0158*/ 	.word	0xffffffff


	//   ....[49]....
        /*015c*/ 	.word	0xffffffff


	//   ....[50]....
        /*0160*/ 	.word	0xffffffff


	//   ....[51]....
        /*0164*/ 	.word	0xffffffff


	//   ....[52]....
        /*0168*/ 	.word	0xffffffff


	//   ....[53]....
        /*016c*/ 	.word	0xffffffff


	//   ....[54]....
        /*0170*/ 	.word	0xffffffff


	//   ....[55]....
        /*0174*/ 	.word	0xffffffff


	//   ....[56]....
        /*0178*/ 	.word	0xffffffff


	//   ....[57]....
        /*017c*/ 	.word	0xffffffff


	//   ....[58]....
        /*0180*/ 	.word	0xffffffff


	//   ....[59]....
        /*0184*/ 	.word	0xffffffff


	//   ....[60]....
        /*0188*/ 	.word	0x05000040


	//   ....[61]....
        /*018c*/ 	.word	0x05000040


	//   ....[62]....
        /*0190*/ 	.word	0x05000040


	//   ....[63]....
        /*0194*/ 	.word	0x05000040


	//   ....[64]....
        /*0198*/ 	.word	0x05000040


	//   ....[65]....
        /*019c*/ 	.word	0x05000040


	//   ....[66]....
        /*01a0*/ 	.word	0x05000040


	//   ....[67]....
        /*01a4*/ 	.word	0x05000040


	//   ....[68]....
        /*01a8*/ 	.word	0x05000040


	//   ....[69]....
        /*01ac*/ 	.word	0x05000040


	//   ....[70]....
        /*01b0*/ 	.word	0x05000040


	//   ....[71]....
        /*01b4*/ 	.word	0x05000040


	//   ....[72]....
        /*01b8*/ 	.word	0x05000040


	//   ....[73]....
        /*01bc*/ 	.word	0x05000040


	//   ....[74]....
        /*01c0*/ 	.word	0x05000040


	//   ....[75]....
        /*01c4*/ 	.word	0x05000040


	//   ....[76]....
        /*01c8*/ 	.word	0x05000040


	//   ....[77]....
        /*01cc*/ 	.word	0x05000040


	//   ....[78]....
        /*01d0*/ 	.word	0x05000040


	//   ....[79]....
        /*01d4*/ 	.word	0x05000040


	//   ....[80]....
        /*01d8*/ 	.word	0x05000040


	//   ....[81]....
        /*01dc*/ 	.word	0x05000040


	//   ....[82]....
        /*01e0*/ 	.word	0x05000040


	//   ....[83]....
        /*01e4*/ 	.word	0x05000040


	//   ....[84]....
        /*01e8*/ 	.word	0x05000040


	//   ....[85]....
        /*01ec*/ 	.word	0x05000040


	//   ....[86]....
        /*01f0*/ 	.word	0x05000040


	//   ....[87]....
        /*01f4*/ 	.word	0x05000040


	//   ....[88]....
        /*01f8*/ 	.word	0x05000040


	//   ....[89]....
        /*01fc*/ 	.word	0x05000040


	//   ....[90]....
        /*0200*/ 	.word	0x05000040


	//   ....[91]....
        /*0204*/ 	.word	0x05000040


	//   ....[92]....
        /*0208*/ 	.word	0x05000040


	//   ....[93]....
        /*020c*/ 	.word	0x05000040


	//   ....[94]....
        /*0210*/ 	.word	0x05000040


	//   ....[95]....
        /*0214*/ 	.word	0x05000040


	//----- nvinfo : EIATTR_COOP_GROUP_INSTR_OFFSETS
	.align		4
.L_192:
        /*0218*/ 	.byte	0x04, 0x28
        /*021a*/ 	.short	(.L_194 - .L_193)


	//   ....[0]....
.L_193:
        /*021c*/ 	.word	0x000007b0


	//   ....[1]....
        /*0220*/ 	.word	0x00000f30


	//   ....[2]....
        /*0224*/ 	.word	0x00000fb0


	//   ....[3]....
        /*0228*/ 	.word	0x00001010


	//   ....[4]....
        /*022c*/ 	.word	0x00001070


	//   ....[5]....
        /*0230*/ 	.word	0x000010d0


	//   ....[6]....
        /*0234*/ 	.word	0x000025c0


	//   ....[7]....
        /*0238*/ 	.word	0x00002620


	//   ....[8]....
        /*023c*/ 	.word	0x00002680


	//   ....[9]....
        /*0240*/ 	.word	0x000026e0


	//   ....[10]....
        /*0244*/ 	.word	0x00002740


	//   ....[11]....
        /*0248*/ 	.word	0x00002c40


	//   ....[12]....
        /*024c*/ 	.word	0x00002d20


	//   ....[13]....
        /*0250*/ 	.word	0x00002db0


	//   ....[14]....
        /*0254*/ 	.word	0x00002e20


	//   ....[15]....
        /*0258*/ 	.word	0x00002ee0


	//   ....[16]....
        /*025c*/ 	.word	0x00002f90


	//   ....[17]....
        /*0260*/ 	.word	0x00003040


	//   ....[18]....
        /*0264*/ 	.word	0x00003110


	//   ....[19]....
        /*0268*/ 	.word	0x00003120


	//   ....[20]....
        /*026c*/ 	.word	0x00003270


	//   ....[21]....
        /*0270*/ 	.word	0x00003360


	//   ....[22]....
        /*0274*/ 	.word	0x000033e0


	//   ....[23]....
        /*0278*/ 	.word	0x00003470


	//   ....[24]....
        /*027c*/ 	.word	0x00003530


	//   ....[25]....
        /*0280*/ 	.word	0x000035d0


	//   ....[26]....
        /*0284*/ 	.word	0x00003670


	//   ....[27]....
        /*0288*/ 	.word	0x00003710


	//   ....[28]....
        /*028c*/ 	.word	0x000037c0


	//   ....[29]....
        /*0290*/ 	.word	0x00005350


	//   ....[30]....
        /*0294*/ 	.word	0x00006800


	//   ....[31]....
        /*0298*/ 	.word	0x00006fd0


	//   ....[32]....
        /*029c*/ 	.word	0x00007050


	//   ....[33]....
        /*02a0*/ 	.word	0x000070b0


	//   ....[34]....
        /*02a4*/ 	.word	0x00007110


	//   ....[35]....
        /*02a8*/ 	.word	0x00007170


	//   ....[36]....
        /*02ac*/ 	.word	0x00008570


	//   ....[37]....
        /*02b0*/ 	.word	0x000085d0


	//   ....[38]....
        /*02b4*/ 	.word	0x00008630


	//   ....[39]....
        /*02b8*/ 	.word	0x00008690


	//   ....[40]....
        /*02bc*/ 	.word	0x000086f0


	//   ....[41]....
        /*02c0*/ 	.word	0x00008c00


	//   ....[42]....
        /*02c4*/ 	.word	0x00008ce0


	//   ....[43]....
        /*02c8*/ 	.word	0x00008d70


	//   ....[44]....
        /*02cc*/ 	.word	0x00008df0


	//   ....[45]....
        /*02d0*/ 	.word	0x00008eb0


	//   ....[46]....
        /*02d4*/ 	.word	0x00008f80


	//   ....[47]....
        /*02d8*/ 	.word	0x00009040


	//   ....[48]....
        /*02dc*/ 	.word	0x00009120


	//   ....[49]....
        /*02e0*/ 	.word	0x00009130


	//   ....[50]....
        /*02e4*/ 	.word	0x00009260


	//   ....[51]....
        /*02e8*/ 	.word	0x00009340


	//   ....[52]....
        /*02ec*/ 	.word	0x000093c0


	//   ....[53]....
        /*02f0*/ 	.word	0x00009450


	//   ....[54]....
        /*02f4*/ 	.word	0x00009510


	//   ....[55]....
        /*02f8*/ 	.word	0x000095d0


	//   ....[56]....
        /*02fc*/ 	.word	0x00009690


	//   ....[57]....
        /*0300*/ 	.word	0x00009750


	//   ....[58]....
        /*0304*/ 	.word	0x00009830


	//   ....[59]....
        /*0308*/ 	.word	0x0000b430


	//   ....[60]....
        /*030c*/ 	.word	0x0000c470


	//   ....[61]....
        /*0310*/ 	.word	0x0000c4f0


	//   ....[62]....
        /*0314*/ 	.word	0x0000c580


	//   ....[63]....
        /*0318*/ 	.word	0x0000c650


	//   ....[64]....
        /*031c*/ 	.word	0x0000c750


	//   ....[65]....
        /*0320*/ 	.word	0x0000c840


	//   ....[66]....
        /*0324*/ 	.word	0x0000c930


	//   ....[67]....
        /*0328*/ 	.word	0x0000ca60


	//   ....[68]....
        /*032c*/ 	.word	0x0000ca90


	//   ....[69]....
        /*0330*/ 	.word	0x0000cba0


	//   ....[70]....
        /*0334*/ 	.word	0x0000cc20


	//   ....[71]....
        /*0338*/ 	.word	0x0000cca0


	//   ....[72]....
        /*033c*/ 	.word	0x0000cd90


	//   ....[73]....
        /*0340*/ 	.word	0x0000ce80


	//   ....[74]....
        /*0344*/ 	.word	0x0000cf60


	//   ....[75]....
        /*0348*/ 	.word	0x0000d040


	//   ....[76]....
        /*034c*/ 	.word	0x0000d120


	//   ....[77]....
        /*0350*/ 	.word	0x0000d210


	//   ....[78]....
        /*0354*/ 	.word	0x0000d2b0


	//   ....[79]....
        /*0358*/ 	.word	0x0000d330


	//   ....[80]....
        /*035c*/ 	.word	0x0000d3c0


	//   ....[81]....
        /*0360*/ 	.word	0x0000d490


	//   ....[82]....
        /*0364*/ 	.word	0x0000d5a0


	//   ....[83]....
        /*0368*/ 	.word	0x0000d670


	//   ....[84]....
        /*036c*/ 	.word	0x0000d760


	//   ....[85]....
        /*0370*/ 	.word	0x0000d890


	//   ....[86]....
        /*0374*/ 	.word	0x0000d980


	//   ....[87]....
        /*0378*/ 	.word	0x0000da10


	//   ....[88]....
        /*037c*/ 	.word	0x0000da90


	//   ....[89]....
        /*0380*/ 	.word	0x0000db20


	//   ....[90]....
        /*0384*/ 	.word	0x0000dc00


	//   ....[91]....
        /*0388*/ 	.word	0x0000dd00


	//   ....[92]....
        /*038c*/ 	.word	0x0000de00


	//   ....[93]....
        /*0390*/ 	.word	0x0000df00


	//   ....[94]....
        /*0394*/ 	.word	0x0000e000


	//   ....[95]....
        /*0398*/ 	.word	0x0000e030


	//----- nvinfo : EIATTR_VRC_CTA_INIT_COUNT
	.align		4
.L_194:
        /*039c*/ 	.byte	0x02, 0x4a
	.zero		1
	.zero		1


	//----- nvinfo : EIATTR_EXIT_INSTR_OFFSETS
	.align		4
        /*03a0*/ 	.byte	0x04, 0x1c
        /*03a2*/ 	.short	(.L_196 - .L_195)


	//   ....[0]....
.L_195:
        /*03a4*/ 	.word	0x000058e0


	//   ....[1]....
        /*03a8*/ 	.word	0x00005900


	//   ....[2]....
        /*03ac*/ 	.word	0x0000c3f0


	//   ....[3]....
        /*03b0*/ 	.word	0x0000c420


	//----- nvinfo : EIATTR_MAX_THREADS
	.align		4
.L_196:
        /*03b4*/ 	.byte	0x04, 0x05
        /*03b6*/ 	.short	(.L_198 - .L_197)
.L_197:
        /*03b8*/ 	.word	0x000000c0
        /*03bc*/ 	.word	0x00000001
        /*03c0*/ 	.word	0x00000001


	//----- nvinfo : EIATTR_CRS_STACK_SIZE
	.align		4
.L_198:
        /*03c4*/ 	.byte	0x04, 0x1e
        /*03c6*/ 	.short	(.L_200 - .L_199)
.L_199:
        /*03c8*/ 	.word	0x00000000


	//----- nvinfo : EIATTR_CBANK_PARAM_SIZE
	.align		4
.L_200:
        /*03cc*/ 	.byte	0x03, 0x19
        /*03ce*/ 	.short	0x0034


	//----- nvinfo : EIATTR_PARAM_CBANK
	.align		4
        /*03d0*/ 	.byte	0x04, 0x0a
        /*03d2*/ 	.short	(.L_202 - .L_201)
	.align		4
.L_201:
        /*03d4*/ 	.word	index@(.nv.constant0._ZN3cub18CUB_300001_SM_10006detail4scan16DeviceScanKernelINS2_10policy_hubIbibjN4cuda3std3__44plusIvEEE10Policy1000EN6thrust24THRUST_300001_SM_1000_NS10device_ptrIbEENSE_IiEENS0_13ScanTileStateIbLb1EEES9_NS1_10InputValueIbPbEEjbLb0EbEEvT0_T1_T2_iT3_T4_T5_)
        /*03d8*/ 	.short	0x0380
        /*03da*/ 	.short	0x0034


	//----- nvinfo : EIATTR_SW_WAR
	.align		4
.L_202:
        /*03dc*/ 	.byte	0x04, 0x36
        /*03de*/ 	.short	(.L_204 - .L_203)
.L_203:
        /*03e0*/ 	.word	0x00000008
.L_204:


//--------------------- .nv.info._ZN3cub18CUB_300001_SM_10006detail4scan20DeviceScanInitKernelINS0_13ScanTileStateIbLb1EEEEEvT_i --------------------------
	.section	.nv.info._ZN3cub18CUB_300001_SM_10006detail4scan20DeviceScanInitKernelINS0_13ScanTileStateIbLb1EEEEEvT_i,"",@"SHT_CUDA_INFO"
	.sectionflags	@""
	.align	4


	//----- nvinfo : EIATTR_CUDA_API_VERSION
	.align		4
        /*0000*/ 	.byte	0x04, 0x37
        /*0002*/ 	.short	(.L_206 - .L_205)
.L_205:
        /*0004*/ 	.word	0x00000082


	//----- nvinfo : EIATTR_KPARAM_INFO
	.align		4
.L_206:
        /*0008*/ 	.byte	0x04, 0x17
        /*000a*/ 	.short	(.L_208 - .L_207)
.L_207:
        /*000c*/ 	.word	0x00000000
        /*0010*/ 	.short	0x0001
        /*0012*/ 	.short	0x0008
        /*0014*/ 	.byte	0x00, 0xf0, 0x11, 0x00


	//----- nvinfo : EIATTR_KPARAM_INFO
	.align		4
.L_208:
        /*0018*/ 	.byte	0x04, 0x17
        /*001a*/ 	.short	(.L_210 - .L_209)
.L_209:
        /*001c*/ 	.word	0x00000000
        /*0020*/ 	.short	0x0000
        /*0022*/ 	.short	0x0000
        /*0024*/ 	.byte	0x00, 0xf0, 0x21, 0x00


	//----- nvinfo : EIATTR_SPARSE_MMA_MASK
	.align		4
.L_210:
        /*0028*/ 	.byte	0x03, 0x50
        /*002a*/ 	.short	0x0000


	//----- nvinfo : EIATTR_MAXREG_COUNT
	.align		4
        /*002c*/ 	.byte	0x03, 0x1b
        /*002e*/ 	.short	0x00ff


	//----- nvinfo : EIATTR_MERCURY_ISA_VERSION
	.align		4
        /*0030*/ 	.byte	0x03, 0x5f
        /*0032*/ 	.short	0x0101


	//----- nvinfo : EIATTR_VRC_CTA_INIT_COUNT
	.align		4
        /*0034*/ 	.byte	0x02, 0x4a
	.zero		1
	.zero		1


	//----- nvinfo : EIATTR_EXIT_INSTR_OFFSETS
	.align		4
        /*0038*/ 	.byte	0x04, 0x1c
        /*003a*/ 	.short	(.L_212 - .L_211)


	//   ....[0]....
.L_211:
        /*003c*/ 	.word	0x000000e0


	//   ....[1]....
        /*0040*/ 	.word	0x00000120


	//----- nvinfo : EIATTR_CBANK_PARAM_SIZE
	.align		4
.L_212:
        /*0044*/ 	.byte	0x03, 0x19
        /*0046*/ 	.short	0x000c


	//----- nvinfo : EIATTR_PARAM_CBANK
	.align		4
        /*0048*/ 	.byte	0x04, 0x0a
        /*004a*/ 	.short	(.L_214 - .L_213)
	.align		4
.L_213:
        /*004c*/ 	.word	index@(.nv.constant0._ZN3cub18CUB_300001_SM_10006detail4scan20DeviceScanInitKernelINS0_13ScanTileStateIbLb1EEEEEvT_i)
        /*0050*/ 	.short	0x0380
        /*0052*/ 	.short	0x000c


	//----- nvinfo : EIATTR_SW_WAR
	.align		4
.L_214:
        /*0054*/ 	.byte	0x04, 0x36
        /*0056*/ 	.short	(.L_216 - .L_215)
.L_215:
        /*0058*/ 	.word	0x00000008
.L_216:


//--------------------- .nv.info._ZN3cub18CUB_300001_SM_10006detail11EmptyKernelIvEEvv --------------------------
	.section	.nv.info._ZN3cub18CUB_300001_SM_10006detail11EmptyKernelIvEEvv,"",@"SHT_CUDA_INFO"
	.sectionflags	@""
	.align	4


	//----- nvinfo : EIATTR_CUDA_API_VERSION
	.align		4
        /*0000*/ 	.byte	0x04, 0x37
        /*0002*/ 	.short	(.L_218 - .L_217)
.L_217:
        /*0004*/ 	.word	0x00000082


	//----- nvinfo : EIATTR_SPARSE_MMA_MASK
	.align		4
.L_218:
        /*0008*/ 	.byte	0x03, 0x50
        /*000a*/ 	.short	0x0000


	//----- nvinfo : EIATTR_MAXREG_COUNT
	.align		4
        /*000c*/ 	.byte	0x03, 0x1b
        /*000e*/ 	.short	0x00ff


	//----- nvinfo : EIATTR_MERCURY_ISA_VERSION
	.align		4
        /*0010*/ 	.byte	0x03, 0x5f
        /*0012*/ 	.short	0x0101


	//----- nvinfo : EIATTR_VRC_CTA_INIT_COUNT
	.align		4
        /*0014*/ 	.byte	0x02, 0x4a
	.zero		1
	.zero		1


	//----- nvinfo : EIATTR_EXIT_INSTR_OFFSETS
	.align		4
        /*0018*/ 	.byte	0x04, 0x1c
        /*001a*/ 	.short	(.L_220 - .L_219)


	//   ....[0]....
.L_219:
        /*001c*/ 	.word	0x00000010


	//----- nvinfo : EIATTR_SW_WAR
	.align		4
.L_220:
        /*0020*/ 	.byte	0x04, 0x36
        /*0022*/ 	.short	(.L_222 - .L_221)
.L_221:
        /*0024*/ 	.word	0x00000008
.L_222:


//--------------------- .nv.info._ZN6thrust24THRUST_300001_SM_1000_NS8cuda_cub4core6detail13_kernel_agentINS1_8__reduce11ReduceAgentIPN4cuda3std3__45tupleIJilEEESC_SB_lNS1_9__extrema9arg_max_fIilNS9_4lessIiEEEEEEJSC_SC_iSH_EEEvDpT0_ --------------------------
	.section	.nv.info._ZN6thrust24THRUST_300001_SM_1000_NS8cuda_cub4core6detail13_kernel_agentINS1_8__reduce11ReduceAgentIPN4cuda3std3__45tupleIJilEEESC_SB_lNS1_9__extrema9arg_max_fIilNS9_4lessIiEEEEEEJSC_SC_iSH_EEEvDpT0_,"",@"SHT_CUDA_INFO"
	.sectionflags	@""
	.align	4


	//----- nvinfo : EIATTR_CUDA_API_VERSION
	.align		4
        /*0000*/ 	.byte	0x04, 0x37
        /*0002*/ 	.short	(.L_224 - .L_223)
.L_223:
        /*0004*/ 	.word	0x00000082


	//----- nvinfo : EIATTR_KPARAM_INFO
	.align		4
.L_224:
        /*0008*/ 	.byte	0x04, 0x17
        /*000a*/ 	.short	(.L_226 - .L_225)
.L_225:
        /*000c*/ 	.word	0x00000000
        /*0010*/ 	.short	0x0003
        /*0012*/ 	.short	0x0014
        /*0014*/ 	.byte	0x00, 0xf0, 0x05, 0x00


	//----- nvinfo : EIATTR_KPARAM_INFO
	.align		4
.L_226:
        /*0018*/ 	.byte	0x04, 0x17
        /*001a*/ 	.short	(.L_228 - .L_227)
.L_227:
        /*001c*/ 	.word	0x00000000
        /*0020*/ 	.short	0x0002
        /*0022*/ 	.short	0x0010
        /*0024*/ 	.byte	0x00, 0xf0, 0x11, 0x00


	//----- nvinfo : EIATTR_KPARAM_INFO
	.align		4
.L_228:
        /*0028*/ 	.byte	0x04, 0x17
        /*002a*/ 	.short	(.L_230 - .L_229)
.L_229:
        /*002c*/ 	.word	0x00000000
        /*0030*/ 	.short	0x0001
        /*0032*/ 	.short	0x0008
        /*0034*/ 	.byte	0x00, 0xf5, 0x21, 0x00


	//----- nvinfo : EIATTR_KPARAM_INFO
	.align		4
.L_230:
        /*0038*/ 	.byte	0x04, 0x17
        /*003a*/ 	.short	(.L_232 - .L_231)
.L_231:
        /*003c*/ 	.word	0x00000000
        /*0040*/ 	.short	0x0000
        /*0042*/ 	.short	0x0000
        /*0044*/ 	.byte	0x00, 0xf5, 0x21, 0x00


	//----- nvinfo : EIATTR_SPARSE_MMA_MASK
	.align		4
.L_232:
        /*0048*/ 	.byte	0x03, 0x50
        /*004a*/ 	.short	0x0000


	//----- nvinfo : EIATTR_MAXREG_COUNT
	.align		4
        /*004c*/ 	.byte	0x03, 0x1b
        /*004e*/ 	.short	0x00ff


	//----- nvinfo : EIATTR_NUM_BARRIERS
	.align		4
        /*0050*/ 	.byte	0x02, 0x4c
        /*0052*/ 	.byte	0x01
	.zero		1


	//----- nvinfo : EIATTR_MERCURY_ISA_VERSION
	.align		4
        /*0054*/ 	.byte	0x03, 0x5f
        /*0056*/ 	.short	0x0101


	//----- nvinfo : EIATTR_COOP_GROUP_MASK_REGIDS
	.align		4
        /*0058*/ 	.byte	0x04, 0x29
        /*005a*/ 	.short	(.L_234 - .L_233)


	//   ....[0]....
.L_233:
        /*005c*/ 	.word	0xffffffff


	//   ....[1]....
        /*0060*/ 	.word	0xffffffff


	//   ....[2]....
        /*0064*/ 	.word	0xffffffff


	//   ....[3]....
        /*0068*/ 	.word	0xffffffff


	//   ....[4]....
        /*006c*/ 	.word	0xffffffff


	//   ....[5]....
        /*0070*/ 	.word	0xffffffff


	//   ....[6]....
        /*0074*/ 	.word	0xffffffff


	//   ....[7]....
        /*0078*/ 	.word	0xffffffff


	//   ....[8]....
        /*007c*/ 	.word	0xffffffff


	//   ....[9]....
        /*0080*/ 	.word	0xffffffff


	//   ....[10]....
        /*0084*/ 	.word	0xffffffff


	//   ....[11]....
        /*0088*/ 	.word	0xffffffff


	//   ....[12]....
        /*008c*/ 	.word	0xffffffff


	//   ....[13]....
        /*0090*/ 	.word	0xffffffff


	//   ....[14]....
        /*0094*/ 	.word	0xffffffff


	//   ....[15]....
        /*0098*/ 	.word	0xffffffff


	//   ....[16]....
        /*009c*/ 	.word	0xffffffff


	//   ....[17]....
        /*00a0*/ 	.word	0xffffffff


	//   ....[18]....
        /*00a4*/ 	.word	0xffffffff


	//   ....[19]....
        /*00a8*/ 	.word	0xffffffff


	//   ....[20]....
        /*00ac*/ 	.word	0xffffffff


	//   ....[21]....
        /*00b0*/ 	.word	0xffffffff


	//   ....[22]....
        /*00b4*/ 	.word	0xffffffff


	//   ....[23]....
        /*00b8*/ 	.word	0xffffffff


	//   ....[24]....
        /*00bc*/ 	.word	0xffffffff


	//   ....[25]....
        /*00c0*/ 	.word	0xffffffff


	//   ....[26]....
        /*00c4*/ 	.word	0xffffffff


	//   ....[27]....
        /*00c8*/ 	.word	0xffffffff


	//   ....[28]....
        /*00cc*/ 	.word	0xffffffff


	//   ....[29]....
        /*00d0*/ 	.word	0xffffffff


	//   ....[30]....
        /*00d4*/ 	.word	0xffffffff


	//   ....[31]....
        /*00d8*/ 	.word	0xffffffff


	//   ....[32]....
        /*00dc*/ 	.word	0xffffffff


	//   ....[33]....
        /*00e0*/ 	.word	0xffffffff


	//   ....[34]....
        /*00e4*/ 	.word	0xffffffff


	//   ....[35]....
        /*00e8*/ 	.word	0xffffffff


	//   ....[36]....
        /*00ec*/ 	.word	0xffffffff


	//   ....[37]....
        /*00f0*/ 	.word	0xffffffff


	//   ....[38]....
        /*00f4*/ 	.word	0xffffffff


	//   ....[39]....
        /*00f8*/ 	.word	0xffffffff


	//   ....[40]....
        /*00fc*/ 	.word	0xffffffff


	//   ....[41]....
        /*0100*/ 	.word	0xffffffff


	//   ....[42]....
        /*0104*/ 	.word	0xffffffff


	//   ....[43]....
        /*0108*/ 	.word	0xffffffff


	//   ....[44]....
        /*010c*/ 	.word	0xffffffff


	//----- nvinfo : EIATTR_COOP_GROUP_INSTR_OFFSETS
	.align		4
.L_234:
        /*0110*/ 	.byte	0x04, 0x28
        /*0112*/ 	.short	(.L_236 - .L_235)


	//   ....[0]....
.L_235:
        /*0114*/ 	.word	0x00000a60


	//   ....[1]....
        /*0118*/ 	.word	0x00000a90


	//   ....[2]....
        /*011c*/ 	.word	0x00000aa0


	//   ....[3]....
        /*0120*/ 	.word	0x00000c00


	//   ....[4]....
        /*0124*/ 	.word	0x00000c40


	//   ....[5]....
        /*0128*/ 	.word	0x00000c80


	//   ....[6]....
        /*012c*/ 	.word	0x00000dc0


	//   ....[7]....
        /*0130*/ 	.word	0x00000df0


	//   ....[8]....
        /*0134*/ 	.word	0x00000e20


	//   ....[9]....
        /*0138*/ 	.word	0x00000f50


	//   ....[10]....
        /*013c*/ 	.word	0x00000f80


	//   ....[11]....
        /*0140*/ 	.word	0x00000fb0


	//   ....[12]....
        /*0144*/ 	.word	0x000010e0


	//   ....[13]....
        /*0148*/ 	.word	0x00001110


	//   ....[14]....
        /*014c*/ 	.word	0x00001140


	//   ....[15]....
        /*0150*/ 	.word	0x00001d00


	//   ....[16]....
        /*0154*/ 	.word	0x00001d10


	//   ....[17]....
        /*0158*/ 	.word	0x00001d20


	//   ....[18]....
        /*015c*/ 	.word	0x00001ef0


	//   ....[19]....
        /*0160*/ 	.word	0x00001f30


	//   ....[20]....
        /*0164*/ 	.word	0x00001f60


	//   ....[21]....
        /*0168*/ 	.word	0x00002090


	//   ....[22]....
        /*016c*/ 	.word	0x000020c0


	//   ....[23]....
        /*0170*/ 	.word	0x000020f0


	//   ....[24]....
        /*0174*/ 	.word	0x00002220


	//   ....[25]....
        /*0178*/ 	.word	0x00002250


	//   ....[26]....
        /*017c*/ 	.word	0x00002280


	//   ....[27]....
        /*0180*/ 	.word	0x000023b0


	//   ....[28]....
        /*0184*/ 	.word	0x000023e0


	//   ....[29]....
        /*0188*/ 	.word	0x00002410


	//   ....[30]....
        /*018c*/ 	.word	0x00004a60


	//   ....[31]....
        /*0190*/ 	.word	0x00004a80


	//   ....[32]....
        /*0194*/ 	.word	0x00004a90


	//   ....[33]....
        /*0198*/ 	.word	0x00004c30


	//   ....[34]....
        /*019c*/ 	.word	0x00004c60


	//   ....[35]....
        /*01a0*/ 	.word	0x00004c90


	//   ....[36]....
        /*01a4*/ 	.word	0x00004dc0


	//   ....[37]....
        /*01a8*/ 	.word	0x00004df0


	//   ....[38]....
        /*01ac*/ 	.word	0x00004e20


	//   ....[39]....
        /*01b0*/ 	.word	0x00004f50


	//   ....[40]....
        /*01b4*/ 	.word	0x00004f80


	//   ....[41]....
        /*01b8*/ 	.word	0x00004fb0


	//   ....[42]....
        /*01bc*/ 	.word	0x000050e0


	//   ....[43]....
        /*01c0*/ 	.word	0x00005110


	//   ....[44]....
        /*01c4*/ 	.word	0x00005140


	//----- nvinfo : EIATTR_VRC_CTA_INIT_COUNT
	.align		4
.L_236:
        /*01c8*/ 	.byte	0x02, 0x4a
	.zero		1
	.zero		1


	//----- nvinfo : EIATTR_EXIT_INSTR_OFFSETS
	.align		4
        /*01cc*/ 	.byte	0x04, 0x1c
        /*01ce*/ 	.short	(.L_238 - .L_237)


	//   ....[0]....
.L_237:
        /*01d0*/ 	.word	0x00000030


	//   ....[1]....
        /*01d4*/ 	.word	0x00005c50


	//   ....[2]....
        /*01d8*/ 	.word	0x00005cc0


	//----- nvinfo : EIATTR_MAX_THREADS
	.align		4
.L_238:
        /*01dc*/ 	.byte	0x04, 0x05
        /*01de*/ 	.short	(.L_240 - .L_239)
.L_239:
        /*01e0*/ 	.word	0x00000100
        /*01e4*/ 	.word	0x00000001
        /*01e8*/ 	.word	0x00000001


	//----- nvinfo : EIATTR_CRS_STACK_SIZE
	.align		4
.L_240:
        /*01ec*/ 	.byte	0x04, 0x1e
        /*01ee*/ 	.short	(.L_242 - .L_241)
.L_241:
        /*01f0*/ 	.word	0x00000000


	//----- nvinfo : EIATTR_CBANK_PARAM_SIZE
	.align		4
.L_242:
        /*01f4*/ 	.byte	0x03, 0x19
        /*01f6*/ 	.short	0x0015


	//----- nvinfo : EIATTR_PARAM_CBANK
	.align		4
        /*01f8*/ 	.byte	0x04, 0x0a
        /*01fa*/ 	.short	(.L_244 - .L_243)
	.align		4
.L_243:
        /*01fc*/ 	.word	index@(.nv.constant0._ZN6thrust24THRUST_300001_SM_1000_NS8cuda_cub4core6detail13_kernel_agentINS1_8__reduce11ReduceAgentIPN4cuda3std3__45tupleIJilEEESC_SB_lNS1_9__extrema9arg_max_fIilNS9_4lessIiEEEEEEJSC_SC_iSH_EEEvDpT0_)
        /*0200*/ 	.short	0x0380
        /*0202*/ 	.short	0x0015


	//----- nvinfo : EIATTR_SW_WAR
	.align		4
.L_244:
        /*0204*/ 	.byte	0x04, 0x36
        /*0206*/ 	.short	(.L_246 - .L_245)
.L_245:
        /*0208*/ 	.word	0x00000008
.L_246:


//--------------------- .nv.info._ZN6thrust24THRUST_300001_SM_1000_NS8cuda_cub4core6detail13_kernel_agentINS1_8__reduce10DrainAgentIlEEJN3cub18CUB_300001_SM_10009GridQueueIyEElEEEvDpT0_ --------------------------
	.section	.nv.info._ZN6thrust24THRUST_300001_SM_1000_NS8cuda_cub4core6detail13_kernel_agentINS1_8__reduce10DrainAgentIlEEJN3cub18CUB_300001_SM_10009GridQueueIyEElEEEvDpT0_,"",@"SHT_CUDA_INFO"
	.sectionflags	@""
	.align	4


	//----- nvinfo : EIATTR_CUDA_API_VERSION
	.align		4
        /*0000*/ 	.byte	0x04, 0x37
        /*0002*/ 	.short	(.L_248 - .L_247)
.L_247:
        /*0004*/ 	.word	0x00000082


	//----- nvinfo : EIATTR_KPARAM_INFO
	.align		4
.L_248:
        /*0008*/ 	.byte	0x04, 0x17
        /*000a*/ 	.short	(.L_250 - .L_249)
.L_249:
        /*000c*/ 	.word	0x00000000
        /*0010*/ 	.short	0x0001
        /*0012*/ 	.short	0x0008
        /*0014*/ 	.byte	0x00, 0xf0, 0x21, 0x00


	//----- nvinfo : EIATTR_KPARAM_INFO
	.align		4
.L_250:
        /*0018*/ 	.byte	0x04, 0x17
        /*001a*/ 	.short	(.L_252 - .L_251)
.L_251:
        /*001c*/ 	.word	0x00000000
        /*0020*/ 	.short	0x0000
        /*0022*/ 	.short	0x0000
        /*0024*/ 	.byte	0x00, 0xf0, 0x21, 0x00


	//----- nvinfo : EIATTR_SPARSE_MMA_MASK
	.align		4
.L_252:
        /*0028*/ 	.byte	0x03, 0x50
        /*002a*/ 	.short	0x0000


	//----- nvinfo : EIATTR_MAXREG_COUNT
	.align		4
        /*002c*/ 	.byte	0x03, 0x1b
        /*002e*/ 	.short	0x00ff


	//----- nvinfo : EIATTR_MERCURY_ISA_VERSION
	.align		4
        /*0030*/ 	.byte	0x03, 0x5f
        /*0032*/ 	.short	0x0101


	//----- nvinfo : EIATTR_VRC_CTA_INIT_COUNT
	.align		4
        /*0034*/ 	.byte	0x02, 0x4a
	.zero		1
	.zero		1


	//----- nvinfo : EIATTR_EXIT_INSTR_OFFSETS
	.align		4
        /*0038*/ 	.byte	0x04, 0x1c
        /*003a*/ 	.short	(.L_254 - .L_253)


	//   ....[0]....
.L_253:
        /*003c*/ 	.word	0x00000060


	//----- nvinfo : EIATTR_MAX_THREADS
	.align		4
.L_254:
        /*0040*/ 	.byte	0x04, 0x05
        /*0042*/ 	.short	(.L_256 - .L_255)
.L_255:
        /*0044*/ 	.word	0x00000001
        /*0048*/ 	.word	0x00000001
        /*004c*/ 	.word	0x00000001


	//----- nvinfo : EIATTR_CBANK_PARAM_SIZE
	.align		4
.L_256:
        /*0050*/ 	.byte	0x03, 0x19
        /*0052*/ 	.short	0x0010


	//----- nvinfo : EIATTR_PARAM_CBANK
	.align		4
        /*0054*/ 	.byte	0x04, 0x0a
        /*0056*/ 	.short	(.L_258 - .L_257)
	.align		4
.L_257:
        /*0058*/ 	.word	index@(.nv.constant0._ZN6thrust24THRUST_300001_SM_1000_NS8cuda_cub4core6detail13_kernel_agentINS1_8__reduce10DrainAgentIlEEJN3cub18CUB_300001_SM_10009GridQueueIyEElEEEvDpT0_)
        /*005c*/ 	.short	0x0380
        /*005e*/ 	.short	0x0010


	//----- nvinfo : EIATTR_SW_WAR
	.align		4
.L_258:
        /*0060*/ 	.byte	0x04, 0x36
        /*0062*/ 	.short	(.L_260 - .L_259)
.L_259:
        /*0064*/ 	.word	0x00000008
.L_260:


//--------------------- .nv.info._ZN6thrust24THRUST_300001_SM_1000_NS8cuda_cub4core6detail13_kernel_agentINS1_8__reduce11ReduceAgentINS0_12zip_iteratorIN4cuda3std3__45tupleIJNS0_10device_ptrIiEENS0_17counting_iteratorIlNS0_11use_defaultESF_SF_EEEEEEEPNSB_IJilEEESJ_lNS1_9__extrema9arg_max_fIilNSA_4lessIiEEEEEEJSI_SK_lN3cub18CUB_300001_SM_100013GridEvenShareIlEENSS_9GridQueueIyEESP_EEEvDpT0_ --------------------------
	.section	.nv.info._ZN6thrust24THRUST_300001_SM_1000_NS8cuda_cub4core6detail13_kernel_agentINS1_8__reduce11ReduceAgentINS0_12zip_iteratorIN4cuda3std3__45tupleIJNS0_10device_ptrIiEENS0_17counting_iteratorIlNS0_11use_defaultESF_SF_EEEEEEEPNSB_IJilEEESJ_lNS1_9__extrema9arg_max_fIilNSA_4lessIiEEEEEEJSI_SK_lN3cub18CUB_300001_SM_100013GridEvenShareIlEENSS_9GridQueueIyEESP_EEEvDpT0_,"",@"SHT_CUDA_INFO"
	.sectionflags	@""
	.align	4


	//----- nvinfo : EIATTR_CUDA_API_VERSION
	.align		4
        /*0000*/ 	.byte	0x04, 0x37
        /*0002*/ 	.short	(.L_262 - .L_261)
.L_261:
        /*0004*/ 	.word	0x00000082


	//----- nvinfo : EIATTR_KPARAM_INFO
	.align		4
.L_262:
        /*0008*/ 	.byte	0x04, 0x17
        /*000a*/ 	.short	(.L_264 - .L_263)
.L_263:
        /*000c*/ 	.word	0x00000000
        /*0010*/ 	.short	0x0005
        /*0012*/ 	.short	0x0070
        /*0014*/ 	.byte	0x00, 0xf0, 0x05, 0x00


	//----- nvinfo : EIATTR_KPARAM_INFO
	.align		4
.L_264:
        /*0018*/ 	.byte	0x04, 0x17
        /*001a*/ 	.short	(.L_266 - .L_265)
.L_265:
        /*001c*/ 	.word	0x00000000
        /*0020*/ 	.short	0x0004
        /*0022*/ 	.short	0x0068
        /*0024*/ 	.byte	0x00, 0xf0, 0x21, 0x00


	//----- nvinfo : EIATTR_KPARAM_INFO
	.align		4
.L_266:
        /*0028*/ 	.byte	0x04, 0x17
        /*002a*/ 	.short	(.L_268 - .L_267)
.L_267:
        /*002c*/ 	.word	0x00000000
        /*0030*/ 	.short	0x0003
        /*0032*/ 	.short	0x0020
        /*0034*/ 	.byte	0x00, 0xf0, 0x21, 0x01


	//----- nvinfo : EIATTR_KPARAM_INFO
	.align		4
.L_268:
        /*0038*/ 	.byte	0x04, 0x17
        /*003a*/ 	.short	(.L_270 - .L_269)
.L_269:
        /*003c*/ 	.word	0x00000000
        /*0040*/ 	.short	0x0002
        /*0042*/ 	.short	0x0018
        /*0044*/ 	.byte	0x00, 0xf0, 0x21, 0x00


	//----- nvinfo : EIATTR_KPARAM_INFO
	.align		4
.L_270:
        /*0048*/ 	.byte	0x04, 0x17
        /*004a*/ 	.short	(.L_272 - .L_271)
.L_271:
        /*004c*/ 	.word	0x00000000
        /*0050*/ 	.short	0x0001
        /*0052*/ 	.short	0x0010
        /*0054*/ 	.byte	0x00, 0xf5, 0x21, 0x00


	//----- nvinfo : EIATTR_KPARAM_INFO
	.align		4
.L_272:
        /*0058*/ 	.byte	0x04, 0x17
        /*005a*/ 	.short	(.L_274 - .L_273)
.L_273:
        /*005c*/ 	.word	0x00000000
        /*0060*/ 	.short	0x0000
        /*0062*/ 	.short	0x0000
        /*0064*/ 	.byte	0x00, 0xf0, 0x41, 0x00


	//----- nvinfo : EIATTR_SPARSE_MMA_MASK
	.align		4
.L_274:
        /*0068*/ 	.byte	0x03, 0x50
        /*006a*/ 	.short	0x0000


	//----- nvinfo : EIATTR_MAXREG_COUNT
	.align		4
        /*006c*/ 	.byte	0x03, 0x1b
        /*006e*/ 	.short	0x00ff


	//----- nvinfo : EIATTR_NUM_BARRIERS
	.align		4
        /*0070*/ 	.byte	0x02, 0x4c
        /*0072*/ 	.byte	0x01
	.zero		1


	//----- nvinfo : EIATTR_MERCURY_ISA_VERSION
	.align		4
        /*0074*/ 	.byte	0x03, 0x5f
        /*0076*/ 	.short	0x0101


	//----- nvinfo : EIATTR_COOP_GROUP_MASK_REGIDS
	.align		4
        /*0078*/ 	.byte	0x04, 0x29
        /*007a*/ 	.short	(.L_276 - .L_275)


	//   ....[0]....
.L_275:
        /*007c*/ 	.word	0xffffffff


	//   ....[1]....
        /*0080*/ 	.word	0xffffffff


	//   ....[2]....
        /*0084*/ 	.word	0xffffffff


	//   ....[3]....
        /*0088*/ 	.word	0xffffffff


	//   ....[4]....
        /*008c*/ 	.word	0xffffffff


	//   ....[5]....
        /*0090*/ 	.word	0xffffffff


	//   ....[6]....
        /*0094*/ 	.word	0xffffffff


	//   ....[7]....
        /*0098*/ 	.word	0xffffffff


	//   ....[8]....
        /*009c*/ 	.word	0xffffffff


	//   ....[9]....
        /*00a0*/ 	.word	0xffffffff


	//   ....[10]....
        /*00a4*/ 	.word	0xffffffff


	//   ....[11]....
        /*00a8*/ 	.word	0xffffffff


	//   ....[12]....
        /*00ac*/ 	.word	0xffffffff


	//   ....[13]....
        /*00b0*/ 	.word	0xffffffff


	//   ....[14]....
        /*00b4*/ 	.word	0xffffffff


	//   ....[15]....
        /*00b8*/ 	.word	0xffffffff


	//   ....[16]....
        /*00bc*/ 	.word	0xffffffff


	//   ....[17]....
        /*00c0*/ 	.word	0xffffffff


	//   ....[18]....
        /*00c4*/ 	.word	0xffffffff


	//   ....[19]....
        /*00c8*/ 	.word	0xffffffff


	//   ....[20]....
        /*00cc*/ 	.word	0xffffffff


	//   ....[21]....
        /*00d0*/ 	.word	0xffffffff


	//   ....[22]....
        /*00d4*/ 	.word	0xffffffff


	//   ....[23]....
        /*00d8*/ 	.word	0xffffffff


	//   ....[24]....
        /*00dc*/ 	.word	0xffffffff


	//   ....[25]....
        /*00e0*/ 	.word	0xffffffff


	//   ....[26]....
        /*00e4*/ 	.word	0xffffffff


	//   ....[27]....
        /*00e8*/ 	.word	0xffffffff


	//   ....[28]....
        /*00ec*/ 	.word	0xffffffff


	//   ....[29]....
        /*00f0*/ 	.word	0xffffffff


	//   ....[30]....
        /*00f4*/ 	.word	0xffffffff


	//   ....[31]....
        /*00f8*/ 	.word	0xffffffff


	//   ....[32]....
        /*00fc*/ 	.word	0xffffffff


	//   ....[33]....
        /*0100*/ 	.word	0xffffffff


	//   ....[34]....
        /*0104*/ 	.word	0xffffffff


	//   ....[35]....
        /*0108*/ 	.word	0xffffffff


	//   ....[36]....
        /*010c*/ 	.word	0xffffffff


	//   ....[37]....
        /*0110*/ 	.word	0xffffffff


	//   ....[38]....
        /*0114*/ 	.word	0xffffffff


	//   ....[39]....
        /*0118*/ 	.word	0xffffffff


	//   ....[40]....
        /*011c*/ 	.word	0xffffffff


	//   ....[41]....
        /*0120*/ 	.word	0xffffffff


	//   ....[42]....
        /*0124*/ 	.word	0xffffffff


	//   ....[43]....
        /*0128*/ 	.word	0xffffffff


	//   ....[44]....
        /*012c*/ 	.word	0xffffffff


	//----- nvinfo : EIATTR_COOP_GROUP_INSTR_OFFSETS
	.align		4
.L_276:
        /*0130*/ 	.byte	0x04, 0x28
        /*0132*/ 	.short	(.L_278 - .L_277)


	//   ....[0]....
.L_277:
        /*0134*/ 	.word	0x00000c20


	//   ....[1]....
        /*0138*/ 	.word	0x00000c50


	//   ....[2]....
        /*013c*/ 	.word	0x00000c60


	//   ....[3]....
        /*0140*/ 	.word	0x00000dc0


	//   ....[4]....
        /*0144*/ 	.word	0x00000e00


	//   ....[5]....
        /*0148*/ 	.word	0x00000e40


	//   ....[6]....
        /*014c*/ 	.word	0x00000f80


	//   ....[7]....
        /*0150*/ 	.word	0x00000fb0


	//   ....[8]....
        /*0154*/ 	.word	0x00000fe0


	//   ....[9]....
        /*0158*/ 	.word	0x00001110


	//   ....[10]....
        /*015c*/ 	.word	0x00001140


	//   ....[11]....
        /*0160*/ 	.word	0x00001170


	//   ....[12]....
        /*0164*/ 	.word	0x000012a0


	//   ....[13]....
        /*0168*/ 	.word	0x000012d0


	//   ....[14]....
        /*016c*/ 	.word	0x00001300


	//   ....[15]....
        /*0170*/ 	.word	0x00001eb0


	//   ....[16]....
        /*0174*/ 	.word	0x00001ec0


	//   ....[17]....
        /*0178*/ 	.word	0x00001f40


	//   ....[18]....
        /*017c*/ 	.word	0x000020c0


	//   ....[19]....
        /*0180*/ 	.word	0x000020f0


	//   ....[20]....
        /*0184*/ 	.word	0x00002120


	//   ....[21]....
        /*0188*/ 	.word	0x00002250


	//   ....[22]....
        /*018c*/ 	.word	0x00002280


	//   ....[23]....
        /*0190*/ 	.word	0x000022b0


	//   ....[24]....
        /*0194*/ 	.word	0x000023e0


	//   ....[25]....
        /*0198*/ 	.word	0x00002410


	//   ....[26]....
        /*019c*/ 	.word	0x00002440


	//   ....[27]....
        /*01a0*/ 	.word	0x00002570


	//   ....[28]....
        /*01a4*/ 	.word	0x000025a0


	//   ....[29]....
        /*01a8*/ 	.word	0x000025d0


	//   ....[30]....
        /*01ac*/ 	.word	0x000048a0


	//   ....[31]....
        /*01b0*/ 	.word	0x000048c0


	//   ....[32]....
        /*01b4*/ 	.word	0x000048d0


	//   ....[33]....
        /*01b8*/ 	.word	0x00004a70


	//   ....[34]....
        /*01bc*/ 	.word	0x00004aa0


	//   ....[35]....
        /*01c0*/ 	.word	0x00004ad0


	//   ....[36]....
        /*01c4*/ 	.word	0x00004c00


	//   ....[37]....
        /*01c8*/ 	.word	0x00004c30


	//   ....[38]....
        /*01cc*/ 	.word	0x00004c60


	//   ....[39]....
        /*01d0*/ 	.word	0x00004d90


	//   ....[40]....
        /*01d4*/ 	.word	0x00004dc0


	//   ....[41]....
        /*01d8*/ 	.word	0x00004df0


	//   ....[42]....
        /*01dc*/ 	.word	0x00004f20


	//   ....[43]....
        /*01e0*/ 	.word	0x00004f50


	//   ....[44]....
        /*01e4*/ 	.word	0x00004f80


	//----- nvinfo : EIATTR_VRC_CTA_INIT_COUNT
	.align		4
.L_278:
        /*01e8*/ 	.byte	0x02, 0x4a
	.zero		1
	.zero		1


	//----- nvinfo : EIATTR_EXIT_INSTR_OFFSETS
	.align		4
        /*01ec*/ 	.byte	0x04, 0x1c
        /*01ee*/ 	.short	(.L_280 - .L_279)


	//   ....[0]....
.L_279:
        /*01f0*/ 	.word	0x00005a90


	//   ....[1]....
        /*01f4*/ 	.word	0x00005b00


	//----- nvinfo : EIATTR_MAX_THREADS
	.align		4
.L_280:
        /*01f8*/ 	.byte	0x04, 0x05
        /*01fa*/ 	.short	(.L_282 - .L_281)
.L_281:
        /*01fc*/ 	.word	0x00000100
        /*0200*/ 	.word	0x00000001
        /*0204*/ 	.word	0x00000001


	//----- nvinfo : EIATTR_CRS_STACK_SIZE
	.align		4
.L_282:
        /*0208*/ 	.byte	0x04, 0x1e
        /*020a*/ 	.short	(.L_284 - .L_283)
.L_283:
        /*020c*/ 	.word	0x00000000


	//----- nvinfo : EIATTR_CBANK_PARAM_SIZE
	.align		4
.L_284:
        /*0210*/ 	.byte	0x03, 0x19
        /*0212*/ 	.short	0x0071


	//----- nvinfo : EIATTR_PARAM_CBANK
	.align		4
        /*0214*/ 	.byte	0x04, 0x0a
        /*0216*/ 	.short	(.L_286 - .L_285)
	.align		4
.L_285:
        /*0218*/ 	.word	index@(.nv.constant0._ZN6thrust24THRUST_300001_SM_1000_NS8cuda_cub4core6detail13_kernel_agentINS1_8__reduce11ReduceAgentINS0_12zip_iteratorIN4cuda3std3__45tupleIJNS0_10device_ptrIiEENS0_17counting_iteratorIlNS0_11use_defaultESF_SF_EEEEEEEPNSB_IJilEEESJ_lNS1_9__extrema9arg_max_fIilNSA_4lessIiEEEEEEJSI_SK_lN3cub18CUB_300001_SM_100013GridEvenShareIlEENSS_9GridQueueIyEESP_EEEvDpT0_)
        /*021c*/ 	.short	0x0380
        /*021e*/ 	.short	0x0071


	//----- nvinfo : EIATTR_SW_WAR
	.align		4
.L_286:
        /*0220*/ 	.byte	0x04, 0x36
        /*0222*/ 	.short	(.L_288 - .L_287)
.L_287:
        /*0224*/ 	.word	0x00000008
.L_288:


//--------------------- .nv.info._ZN6thrust24THRUST_300001_SM_1000_NS8cuda_cub4core6detail13_kernel_agentINS1_8__reduce11ReduceAgentINS0_12zip_iteratorIN4cuda3std3__45tupleIJNS0_10device_ptrIiEENS0_17counting_iteratorIlNS0_11use_defaultESF_SF_EEEEEEEPNSB_IJilEEESJ_lNS1_9__extrema9arg_max_fIilNSA_4lessIiEEEEEEJSI_SK_lSP_EEEvDpT0_ --------------------------
	.section	.nv.info._ZN6thrust24THRUST_300001_SM_1000_NS8cuda_cub4core6detail13_kernel_agentINS1_8__reduce11ReduceAgentINS0_12zip_iteratorIN4cuda3std3__45tupleIJNS0_10device_ptrIiEENS0_17counting_iteratorIlNS0_11use_defaultESF_SF_EEEEEEEPNSB_IJilEEESJ_lNS1_9__extrema9arg_max_fIilNSA_4lessIiEEEEEEJSI_SK_lSP_EEEvDpT0_,"",@"SHT_CUDA_INFO"
	.sectionflags	@""
	.align	4


	//----- nvinfo : EIATTR_CUDA_API_VERSION
	.align		4
        /*0000*/ 	.byte	0x04, 0x37
        /*0002*/ 	.short	(.L_290 - .L_289)
.L_289:
        /*0004*/ 	.word	0x00000082


	//----- nvinfo : EIATTR_KPARAM_INFO
	.align		4
.L_290:
        /*0008*/ 	.byte	0x04, 0x17
        /*000a*/ 	.short	(.L_292 - .L_291)
.L_291:
        /*000c*/ 	.word	0x00000000
        /*0010*/ 	.short	0x0003
        /*0012*/ 	.short	0x0020
        /*0014*/ 	.byte	0x00, 0xf0, 0x05, 0x00


	//----- nvinfo : EIATTR_KPARAM_INFO
	.align		4
.L_292:
        /*0018*/ 	.byte	0x04, 0x17
        /*001a*/ 	.short	(.L_294 - .L_293)
.L_293:
        /*001c*/ 	.word	0x00000000
        /*0020*/ 	.short	0x0002
        /*0022*/ 	.short	0x0018
        /*0024*/ 	.byte	0x00, 0xf0, 0x21, 0x00


	//----- nvinfo : EIATTR_KPARAM_INFO
	.align		4
.L_294:
        /*0028*/ 	.byte	0x04, 0x17
        /*002a*/ 	.short	(.L_296 - .L_295)
.L_295:
        /*002c*/ 	.word	0x00000000
        /*0030*/ 	.short	0x0001
        /*0032*/ 	.short	0x0010
        /*0034*/ 	.byte	0x00, 0xf5, 0x21, 0x00


	//----- nvinfo : EIATTR_KPARAM_INFO
	.align		4
.L_296:
        /*0038*/ 	.byte	0x04, 0x17
        /*003a*/ 	.short	(.L_298 - .L_297)
.L_297:
        /*003c*/ 	.word	0x00000000
        /*0040*/ 	.short	0x0000
        /*0042*/ 	.short	0x0000
        /*0044*/ 	.byte	0x00, 0xf0, 0x41, 0x00


	//----- nvinfo : EIATTR_SPARSE_MMA_MASK
	.align		4
.L_298:
        /*0048*/ 	.byte	0x03, 0x50
        /*004a*/ 	.short	0x0000


	//----- nvinfo : EIATTR_MAXREG_COUNT
	.align		4
        /*004c*/ 	.byte	0x03, 0x1b
        /*004e*/ 	.short	0x00ff


	//----- nvinfo : EIATTR_NUM_BARRIERS
	.align		4
        /*0050*/ 	.byte	0x02, 0x4c
        /*0052*/ 	.byte	0x01
	.zero		1


	//----- nvinfo : EIATTR_MERCURY_ISA_VERSION
	.align		4
        /*0054*/ 	.byte	0x03, 0x5f
        /*0056*/ 	.short	0x0101


	//----- nvinfo : EIATTR_COOP_GROUP_MASK_REGIDS
	.align		4
        /*0058*/ 	.byte	0x04, 0x29
        /*005a*/ 	.short	(.L_300 - .L_299)


	//   ....[0]....
.L_299:
        /*005c*/ 	.word	0xffffffff


	//   ....[1]....
        /*0060*/ 	.word	0xffffffff


	//   ....[2]....
        /*0064*/ 	.word	0xffffffff


	//   ....[3]....
        /*0068*/ 	.word	0xffffffff


	//   ....[4]....
        /*006c*/ 	.word	0xffffffff


	//   ....[5]....
        /*0070*/ 	.word	0xffffffff


	//   ....[6]....
        /*0074*/ 	.word	0xffffffff


	//   ....[7]....
        /*0078*/ 	.word	0xffffffff


	//   ....[8]....
        /*007c*/ 	.word	0xffffffff


	//   ....[9]....
        /*0080*/ 	.word	0xffffffff


	//   ....[10]....
        /*0084*/ 	.word	0xffffffff


	//   ....[11]....
        /*0088*/ 	.word	0xffffffff


	//   ....[12]....
        /*008c*/ 	.word	0xffffffff


	//   ....[13]....
        /*0090*/ 	.word	0xffffffff


	//   ....[14]....
        /*0094*/ 	.word	0xffffffff


	//   ....[15]....
        /*0098*/ 	.word	0xffffffff


	//   ....[16]....
        /*009c*/ 	.word	0xffffffff


	//   ....[17]....
        /*00a0*/ 	.word	0xffffffff


	//   ....[18]....
        /*00a4*/ 	.word	0xffffffff


	//   ....[19]....
        /*00a8*/ 	.word	0xffffffff


	//   ....[20]....
        /*00ac*/ 	.word	0xffffffff


	//   ....[21]....
        /*00b0*/ 	.word	0xffffffff


	//   ....[22]....
        /*00b4*/ 	.word	0xffffffff


	//   ....[23]....
        /*00b8*/ 	.word	0xffffffff


	//   ....[24]....
        /*00bc*/ 	.word	0xffffffff


	//   ....[25]....
        /*00c0*/ 	.word	0xffffffff


	//   ....[26]....
        /*00c4*/ 	.word	0xffffffff


	//   ....[27]....
        /*00c8*/ 	.word	0xffffffff


	//   ....[28]....
        /*00cc*/ 	.word	0xffffffff


	//   ....[29]....
        /*00d0*/ 	.word	0xffffffff


	//   ....[30]....
        /*00d4*/ 	.word	0xffffffff


	//   ....[31]....
        /*00d8*/ 	.word	0xffffffff


	//   ....[32]....
        /*00dc*/ 	.word	0xffffffff


	//   ....[33]....
        /*00e0*/ 	.word	0xffffffff


	//   ....[34]....
        /*00e4*/ 	.word	0xffffffff


	//   ....[35]....
        /*00e8*/ 	.word	0xffffffff


	//   ....[36]....
        /*00ec*/ 	.word	0xffffffff


	//   ....[37]....
        /*00f0*/ 	.word	0xffffffff


	//   ....[38]....
        /*00f4*/ 	.word	0xffffffff


	//   ....[39]....
        /*00f8*/ 	.word	0xffffffff


	//   ....[40]....
        /*00fc*/ 	.word	0xffffffff


	//   ....[41]....
        /*0100*/ 	.word	0xffffffff


	//   ....[42]....
        /*0104*/ 	.word	0xffffffff


	//   ....[43]....
        /*0108*/ 	.word	0xffffffff


	//   ....[44]....
        /*010c*/ 	.word	0xffffffff


	//----- nvinfo : EIATTR_COOP_GROUP_INSTR_OFFSETS
	.align		4
.L_300:
        /*0110*/ 	.byte	0x04, 0x28
        /*0112*/ 	.short	(.L_302 - .L_301)


	//   ....[0]....
.L_301:
        /*0114*/ 	.word	0x00000b20


	//   ....[1]....
        /*0118*/ 	.word	0x00000b50


	//   ....[2]....
        /*011c*/ 	.word	0x00000b60


	//   ....[3]....
        /*0120*/ 	.word	0x00000cd0


	//   ....[4]....
        /*0124*/ 	.word	0x00000d10


	//   ....[5]....
        /*0128*/ 	.word	0x00000d40


	//   ....[6]....
        /*012c*/ 	.word	0x00000e80


	//   ....[7]....
        /*0130*/ 	.word	0x00000eb0


	//   ....[8]....
        /*0134*/ 	.word	0x00000ee0


	//   ....[9]....
        /*0138*/ 	.word	0x00001010


	//   ....[10]....
        /*013c*/ 	.word	0x00001040


	//   ....[11]....
        /*0140*/ 	.word	0x00001070


	//   ....[12]....
        /*0144*/ 	.word	0x000011a0


	//   ....[13]....
        /*0148*/ 	.word	0x000011d0


	//   ....[14]....
        /*014c*/ 	.word	0x00001200


	//   ....[15]....
        /*0150*/ 	.word	0x00001dc0


	//   ....[16]....
        /*0154*/ 	.word	0x00001dd0


	//   ....[17]....
        /*0158*/ 	.word	0x00001e50


	//   ....[18]....
        /*015c*/ 	.word	0x00001fc0


	//   ....[19]....
        /*0160*/ 	.word	0x00001ff0


	//   ....[20]....
        /*0164*/ 	.word	0x00002020


	//   ....[21]....
        /*0168*/ 	.word	0x00002150


	//   ....[22]....
        /*016c*/ 	.word	0x00002180


	//   ....[23]....
        /*0170*/ 	.word	0x000021b0


	//   ....[24]....
        /*0174*/ 	.word	0x000022e0


	//   ....[25]....
        /*0178*/ 	.word	0x00002310


	//   ....[26]....
        /*017c*/ 	.word	0x00002340


	//   ....[27]....
        /*0180*/ 	.word	0x00002470


	//   ....[28]....
        /*0184*/ 	.word	0x000024a0


	//   ....[29]....
        /*0188*/ 	.word	0x000024d0


	//   ....[30]....
        /*018c*/ 	.word	0x00004400


	//   ....[31]....
        /*0190*/ 	.word	0x00004420


	//   ....[32]....
        /*0194*/ 	.word	0x00004430


	//   ....[33]....
        /*0198*/ 	.word	0x000045d0


	//   ....[34]....
        /*019c*/ 	.word	0x00004600


	//   ....[35]....
        /*01a0*/ 	.word	0x00004630


	//   ....[36]....
        /*01a4*/ 	.word	0x00004760


	//   ....[37]....
        /*01a8*/ 	.word	0x00004790


	//   ....[38]....
        /*01ac*/ 	.word	0x000047c0


	//   ....[39]....
        /*01b0*/ 	.word	0x000048f0


	//   ....[40]....
        /*01b4*/ 	.word	0x00004920


	//   ....[41]....
        /*01b8*/ 	.word	0x00004950


	//   ....[42]....
        /*01bc*/ 	.word	0x00004a80


	//   ....[43]....
        /*01c0*/ 	.word	0x00004ab0


	//   ....[44]....
        /*01c4*/ 	.word	0x00004ae0


	//----- nvinfo : EIATTR_VRC_CTA_INIT_COUNT
	.align		4
.L_302:
        /*01c8*/ 	.byte	0x02, 0x4a
	.zero		1
	.zero		1


	//----- nvinfo : EIATTR_EXIT_INSTR_OFFSETS
	.align		4
        /*01cc*/ 	.byte	0x04, 0x1c
        /*01ce*/ 	.short	(.L_304 - .L_303)


	//   ....[0]....
.L_303:
        /*01d0*/ 	.word	0x00000040


	//   ....[1]....
        /*01d4*/ 	.word	0x000055f0


	//   ....[2]....
        /*01d8*/ 	.word	0x00005660


	//----- nvinfo : EIATTR_MAX_THREADS
	.align		4
.L_304:
        /*01dc*/ 	.byte	0x04, 0x05
        /*01de*/ 	.short	(.L_306 - .L_305)
.L_305:
        /*01e0*/ 	.word	0x00000100
        /*01e4*/ 	.word	0x00000001
        /*01e8*/ 	.word	0x00000001


	//----- nvinfo : EIATTR_CRS_STACK_SIZE
	.align		4
.L_306:
        /*01ec*/ 	.byte	0x04, 0x1e
        /*01ee*/ 	.short	(.L_308 - .L_307)
.L_307:
        /*01f0*/ 	.word	0x00000000


	//----- nvinfo : EIATTR_CBANK_PARAM_SIZE
	.align		4
.L_308:
        /*01f4*/ 	.byte	0x03, 0x19
        /*01f6*/ 	.short	0x0021


	//----- nvinfo : EIATTR_PARAM_CBANK
	.align		4
        /*01f8*/ 	.byte	0x04, 0x0a
        /*01fa*/ 	.short	(.L_310 - .L_309)
	.align		4
.L_309:
        /*01fc*/ 	.word	index@(.nv.constant0._ZN6thrust24THRUST_300001_SM_1000_NS8cuda_cub4core6detail13_kernel_agentINS1_8__reduce11ReduceAgentINS0_12zip_iteratorIN4cuda3std3__45tupleIJNS0_10device_ptrIiEENS0_17counting_iteratorIlNS0_11use_defaultESF_SF_EEEEEEEPNSB_IJilEEESJ_lNS1_9__extrema9arg_max_fIilNSA_4lessIiEEEEEEJSI_SK_lSP_EEEvDpT0_)
        /*0200*/ 	.short	0x0380
        /*0202*/ 	.short	0x0021


	//----- nvinfo : EIATTR_SW_WAR
	.align		4
.L_310:
        /*0204*/ 	.byte	0x04, 0x36
        /*0206*/ 	.short	(.L_312 - .L_311)
.L_311:
        /*0208*/ 	.word	0x00000008
.L_312:


//--------------------- .nv.info._ZN6thrust24THRUST_300001_SM_1000_NS8cuda_cub4core6detail13_kernel_agentINS1_8__reduce11ReduceAgentIPN4cuda3std3__45tupleIJilEEESC_SB_iNS1_9__extrema9arg_max_fIilNS9_4lessIiEEEEEEJSC_SC_iSH_EEEvDpT0_ --------------------------
	.section	.nv.info._ZN6thrust24THRUST_300001_SM_1000_NS8cuda_cub4core6detail13_kernel_agentINS1_8__reduce11ReduceAgentIPN4cuda3std3__45tupleIJilEEESC_SB_iNS1_9__extrema9arg_max_fIilNS9_4lessIiEEEEEEJSC_SC_iSH_EEEvDpT0_,"",@"SHT_CUDA_INFO"
	.sectionflags	@""
	.align	4


	//----- nvinfo : EIATTR_CUDA_API_VERSION
	.align		4
        /*0000*/ 	.byte	0x04, 0x37
        /*0002*/ 	.short	(.L_314 - .L_313)
.L_313:
        /*0004*/ 	.word	0x00000082


	//----- nvinfo : EIATTR_KPARAM_INFO
	.align		4
.L_314:
        /*0008*/ 	.byte	0x04, 0x17
        /*000a*/ 	.short	(.L_316 - .L_315)
.L_315:
        /*000c*/ 	.word	0x00000000
        /*0010*/ 	.short	0x0003
        /*0012*/ 	.short	0x0014
        /*0014*/ 	.byte	0x00, 0xf0, 0x05, 0x00


	//----- nvinfo : EIATTR_KPARAM_INFO
	.align		4
.L_316:
        /*0018*/ 	.byte	0x04, 0x17
        /*001a*/ 	.short	(.L_318 - .L_317)
.L_317:
        /*001c*/ 	.word	0x00000000
        /*0020*/ 	.short	0x0002
        /*0022*/ 	.short	0x0010
        /*0024*/ 	.byte	0x00, 0xf0, 0x11, 0x00


	//----- nvinfo : EIATTR_KPARAM_INFO
	.align		4
.L_318:
        /*0028*/ 	.byte	0x04, 0x17
        /*002a*/ 	.short	(.L_320 - .L_319)
.L_319:
        /*002c*/ 	.word	0x00000000
        /*0030*/ 	.short	0x0001
        /*0032*/ 	.short	0x0008
        /*0034*/ 	.byte	0x00, 0xf5, 0x21, 0x00


	//----- nvinfo : EIATTR_KPARAM_INFO
	.align		4
.L_320:
        /*0038*/ 	.byte	0x04, 0x17
        /*003a*/ 	.short	(.L_322 - .L_321)
.L_321:
        /*003c*/ 	.word	0x00000000
        /*0040*/ 	.short	0x0000
        /*0042*/ 	.short	0x0000
        /*0044*/ 	.byte	0x00, 0xf5, 0x21, 0x00


	//----- nvinfo : EIATTR_SPARSE_MMA_MASK
	.align		4
.L_322:
        /*0048*/ 	.byte	0x03, 0x50
        /*004a*/ 	.short	0x0000


	//----- nvinfo : EIATTR_MAXREG_COUNT
	.align		4
        /*004c*/ 	.byte	0x03, 0x1b
        /*004e*/ 	.short	0x00ff


	//----- nvinfo : EIATTR_NUM_BARRIERS
	.align		4
        /*0050*/ 	.byte	0x02, 0x4c
        /*0052*/ 	.byte	0x01
	.zero		1


	//----- nvinfo : EIATTR_MERCURY_ISA_VERSION
	.align		4
        /*0054*/ 	.byte	0x03, 0x5f
        /*0056*/ 	.short	0x0101


	//----- nvinfo : EIATTR_COOP_GROUP_MASK_REGIDS
	.align		4
        /*0058*/ 	.byte	0x04, 0x29
        /*005a*/ 	.short	(.L_324 - .L_323)


	//   ....[0]....
.L_323:
        /*005c*/ 	.word	0xffffffff


	//   ....[1]....
        /*0060*/ 	.word	0xffffffff


	//   ....[2]....
        /*0064*/ 	.word	0xffffffff


	//   ....[3]....
        /*0068*/ 	.word	0xffffffff


	//   ....[4]....
        /*006c*/ 	.word	0xffffffff


	//   ....[5]....
        /*0070*/ 	.word	0xffffffff


	//   ....[6]....
        /*0074*/ 	.word	0xffffffff


	//   ....[7]....
        /*0078*/ 	.word	0xffffffff


	//   ....[8]....
        /*007c*/ 	.word	0xffffffff


	//   ....[9]....
        /*0080*/ 	.word	0xffffffff


	//   ....[10]....
        /*0084*/ 	.word	0xffffffff


	//   ....[11]....
        /*0088*/ 	.word	0xffffffff


	//   ....[12]....
        /*008c*/ 	.word	0xffffffff


	//   ....[13]....
        /*0090*/ 	.word	0xffffffff


	//   ....[14]....
        /*0094*/ 	.word	0xffffffff


	//   ....[15]....
        /*0098*/ 	.word	0xffffffff


	//   ....[16]....
        /*009c*/ 	.word	0xffffffff


	//   ....[17]....
        /*00a0*/ 	.word	0xffffffff


	//   ....[18]....
        /*00a4*/ 	.word	0xffffffff


	//   ....[19]....
        /*00a8*/ 	.word	0xffffffff


	//   ....[20]....
        /*00ac*/ 	.word	0xffffffff


	//   ....[21]....
        /*00b0*/ 	.word	0xffffffff


	//   ....[22]....
        /*00b4*/ 	.word	0xffffffff


	//   ....[23]....
        /*00b8*/ 	.word	0xffffffff


	//   ....[24]....
        /*00bc*/ 	.word	0xffffffff


	//   ....[25]....
        /*00c0*/ 	.word	0xffffffff


	//   ....[26]....
        /*00c4*/ 	.word	0xffffffff


	//   ....[27]....
        /*00c8*/ 	.word	0xffffffff


	//   ....[28]....
        /*00cc*/ 	.word	0xffffffff


	//   ....[29]....
        /*00d0*/ 	.word	0xffffffff


	//   ....[30]....
        /*00d4*/ 	.word	0xffffffff


	//   ....[31]....
        /*00d8*/ 	.word	0xffffffff


	//   ....[32]....
        /*00dc*/ 	.word	0xffffffff


	//   ....[33]....
        /*00e0*/ 	.word	0xffffffff


	//   ....[34]....
        /*00e4*/ 	.word	0xffffffff


	//   ....[35]....
        /*00e8*/ 	.word	0xffffffff


	//   ....[36]....
        /*00ec*/ 	.word	0xffffffff


	//   ....[37]....
        /*00f0*/ 	.word	0xffffffff


	//   ....[38]....
        /*00f4*/ 	.word	0xffffffff


	//   ....[39]....
        /*00f8*/ 	.word	0xffffffff


	//   ....[40]....
        /*00fc*/ 	.word	0xffffffff


	//   ....[41]....
        /*0100*/ 	.word	0xffffffff


	//   ....[42]....
        /*0104*/ 	.word	0xffffffff


	//   ....[43]....
        /*0108*/ 	.word	0xffffffff


	//   ....[44]....
        /*010c*/ 	.word	0xffffffff


	//----- nvinfo : EIATTR_COOP_GROUP_INSTR_OFFSETS
	.align		4
.L_324:
        /*0110*/ 	.byte	0x04, 0x28
        /*0112*/ 	.short	(.L_326 - .L_325)


	//   ....[0]....
.L_325:
        /*0114*/ 	.word	0x00000a60


	//   ....[1]....
        /*0118*/ 	.word	0x00000a90


	//   ....[2]....
        /*011c*/ 	.word	0x00000aa0


	//   ....[3]....
        /*0120*/ 	.word	0x00000c00


	//   ....[4]....
        /*0124*/ 	.word	0x00000c40


	//   ....[5]....
        /*0128*/ 	.word	0x00000c80


	//   ....[6]....
        /*012c*/ 	.word	0x00000dc0


	//   ....[7]....
        /*0130*/ 	.word	0x00000df0


	//   ....[8]....
        /*0134*/ 	.word	0x00000e20


	//   ....[9]....
        /*0138*/ 	.word	0x00000f50


	//   ....[10]....
        /*013c*/ 	.word	0x00000f80


	//   ....[11]....
        /*0140*/ 	.word	0x00000fb0


	//   ....[12]....
        /*0144*/ 	.word	0x000010e0


	//   ....[13]....
        /*0148*/ 	.word	0x00001110


	//   ....[14]....
        /*014c*/ 	.word	0x00001140


	//   ....[15]....
        /*0150*/ 	.word	0x00001d00


	//   ....[16]....
        /*0154*/ 	.word	0x00001d10


	//   ....[17]....
        /*0158*/ 	.word	0x00001d20


	//   ....[18]....
        /*015c*/ 	.word	0x00001ef0


	//   ....[19]....
        /*0160*/ 	.word	0x00001f30


	//   ....[20]....
        /*0164*/ 	.word	0x00001f60


	//   ....[21]....
        /*0168*/ 	.word	0x00002090


	//   ....[22]....
        /*016c*/ 	.word	0x000020c0


	//   ....[23]....
        /*0170*/ 	.word	0x000020f0


	//   ....[24]....
        /*0174*/ 	.word	0x00002220


	//   ....[25]....
        /*0178*/ 	.word	0x00002250


	//   ....[26]....
        /*017c*/ 	.word	0x00002280


	//   ....[27]....
        /*0180*/ 	.word	0x000023b0


	//   ....[28]....
        /*0184*/ 	.word	0x000023e0


	//   ....[29]....
        /*0188*/ 	.word	0x00002410


	//   ....[30]....
        /*018c*/ 	.word	0x000042a0


	//   ....[31]....
        /*0190*/ 	.word	0x000042c0


	//   ....[32]....
        /*0194*/ 	.word	0x000042d0


	//   ....[33]....
        /*0198*/ 	.word	0x00004470


	//   ....[34]....
        /*019c*/ 	.word	0x000044a0


	//   ....[35]....
        /*01a0*/ 	.word	0x000044d0


	//   ....[36]....
        /*01a4*/ 	.word	0x00004600


	//   ....[37]....
        /*01a8*/ 	.word	0x00004630


	//   ....[38]....
        /*01ac*/ 	.word	0x00004660


	//   ....[39]....
        /*01b0*/ 	.word	0x00004790


	//   ....[40]....
        /*01b4*/ 	.word	0x000047c0


	//   ....[41]....
        /*01b8*/ 	.word	0x000047f0


	//   ....[42]....
        /*01bc*/ 	.word	0x00004920


	//   ....[43]....
        /*01c0*/ 	.word	0x00004950


	//   ....[44]....
        /*01c4*/ 	.word	0x00004980


	//----- nvinfo : EIATTR_VRC_CTA_INIT_COUNT
	.align		4
.L_326:
        /*01c8*/ 	.byte	0x02, 0x4a
	.zero		1
	.zero		1


	//----- nvinfo : EIATTR_EXIT_INSTR_OFFSETS
	.align		4
        /*01cc*/ 	.byte	0x04, 0x1c
        /*01ce*/ 	.short	(.L_328 - .L_327)


	//   ....[0]....
.L_327:
        /*01d0*/ 	.word	0x00000030


	//   ....[1]....
        /*01d4*/ 	.word	0x00005490


	//   ....[2]....
        /*01d8*/ 	.word	0x00005500


	//----- nvinfo : EIATTR_MAX_THREADS
	.align		4
.L_328:
        /*01dc*/ 	.byte	0x04, 0x05
        /*01de*/ 	.short	(.L_330 - .L_329)
.L_329:
        /*01e0*/ 	.word	0x00000100
        /*01e4*/ 	.word	0x00000001
        /*01e8*/ 	.word	0x00000001


	//----- nvinfo : EIATTR_CRS_STACK_SIZE
	.align		4
.L_330:
        /*01ec*/ 	.byte	0x04, 0x1e
        /*01ee*/ 	.short	(.L_332 - .L_331)
.L_331:
        /*01f0*/ 	.word	0x00000000


	//----- nvinfo : EIATTR_CBANK_PARAM_SIZE
	.align		4
.L_332:
        /*01f4*/ 	.byte	0x03, 0x19
        /*01f6*/ 	.short	0x0015


	//----- nvinfo : EIATTR_PARAM_CBANK
	.align		4
        /*01f8*/ 	.byte	0x04, 0x0a
        /*01fa*/ 	.short	(.L_334 - .L_333)
	.align		4
.L_333:
        /*01fc*/ 	.word	index@(.nv.constant0._ZN6thrust24THRUST_300001_SM_1000_NS8cuda_cub4core6detail13_kernel_agentINS1_8__reduce11ReduceAgentIPN4cuda3std3__45tupleIJilEEESC_SB_iNS1_9__extrema9arg_max_fIilNS9_4lessIiEEEEEEJSC_SC_iSH_EEEvDpT0_)
        /*0200*/ 	.short	0x0380
        /*0202*/ 	.short	0x0015


	//----- nvinfo : EIATTR_SW_WAR
	.align		4
.L_334:
        /*0204*/ 	.byte	0x04, 0x36
        /*0206*/ 	.short	(.L_336 - .L_335)
.L_335:
        /*0208*/ 	.word	0x00000008
.L_336:


//--------------------- .nv.info._ZN6thrust24THRUST_300001_SM_1000_NS8cuda_cub4core6detail13_kernel_agentINS1_8__reduce10DrainAgentIiEEJN3cub18CUB_300001_SM_10009GridQueueIjEEiEEEvDpT0_ --------------------------
	.section	.nv.info._ZN6thrust24THRUST_300001_SM_1000_NS8cuda_cub4core6detail13_kernel_agentINS1_8__reduce10DrainAgentIiEEJN3cub18CUB_300001_SM_10009GridQueueIjEEiEEEvDpT0_,"",@"SHT_CUDA_INFO"
	.sectionflags	@""
	.align	4


	//----- nvinfo : EIATTR_CUDA_API_VERSION
	.align		4
        /*0000*/ 	.byte	0x04, 0x37
        /*0002*/ 	.short	(.L_338 - .L_337)
.L_337:
        /*0004*/ 	.word	0x00000082


	//----- nvinfo : EIATTR_KPARAM_INFO
	.align		4
.L_338:
        /*0008*/ 	.byte	0x04, 0x17
        /*000a*/ 	.short	(.L_340 - .L_339)
.L_339:
        /*000c*/ 	.word	0x00000000
        /*0010*/ 	.short	0x0001
        /*0012*/ 	.short	0x0008
        /*0014*/ 	.byte	0x00, 0xf0, 0x11, 0x00


	//----- nvinfo : EIATTR_KPARAM_INFO
	.align		4
.L_340:
        /*0018*/ 	.byte	0x04, 0x17
        /*001a*/ 	.short	(.L_342 - .L_341)
.L_341:
        /*001c*/ 	.word	0x00000000
        /*0020*/ 	.short	0x0000
        /*0022*/ 	.short	0x0000
        /*0024*/ 	.byte	0x00, 0xf0, 0x21, 0x00


	//----- nvinfo : EIATTR_SPARSE_MMA_MASK
	.align		4
.L_342:
        /*0028*/ 	.byte	0x03, 0x50
        /*002a*/ 	.short	0x0000


	//----- nvinfo : EIATTR_MAXREG_COUNT
	.align		4
        /*002c*/ 	.byte	0x03, 0x1b
        /*002e*/ 	.short	0x00ff


	//----- nvinfo : EIATTR_MERCURY_ISA_VERSION
	.align		4
        /*0030*/ 	.byte	0x03, 0x5f
        /*0032*/ 	.short	0x0101


	//----- nvinfo : EIATTR_VRC_CTA_INIT_COUNT
	.align		4
        /*0034*/ 	.byte	0x02, 0x4a
	.zero		1
	.zero		1


	//----- nvinfo : EIATTR_EXIT_INSTR_OFFSETS
	.align		4
        /*0038*/ 	.byte	0x04, 0x1c
        /*003a*/ 	.short	(.L_344 - .L_343)


	//   ....[0]....
.L_343:
        /*003c*/ 	.word	0x00000060


	//----- nvinfo : EIATTR_MAX_THREADS
	.align		4
.L_344:
        /*0040*/ 	.byte	0x04, 0x05
        /*0042*/ 	.short	(.L_346 - .L_345)
.L_345:
        /*0044*/ 	.word	0x00000001
        /*0048*/ 	.word	0x00000001
        /*004c*/ 	.word	0x00000001


	//----- nvinfo : EIATTR_CBANK_PARAM_SIZE
	.align		4
.L_346:
        /*0050*/ 	.byte	0x03, 0x19
        /*0052*/ 	.short	0x000c


	//----- nvinfo : EIATTR_PARAM_CBANK
	.align		4
        /*0054*/ 	.byte	0x04, 0x0a
        /*0056*/ 	.short	(.L_348 - .L_347)
	.align		4
.L_347:
        /*0058*/ 	.word	index@(.nv.constant0._ZN6thrust24THRUST_300001_SM_1000_NS8cuda_cub4core6detail13_kernel_agentINS1_8__reduce10DrainAgentIiEEJN3cub18CUB_300001_SM_10009GridQueueIjEEiEEEvDpT0_)
        /*005c*/ 	.short	0x0380
        /*005e*/ 	.short	0x000c


	//----- nvinfo : EIATTR_SW_WAR
	.align		4
.L_348:
        /*0060*/ 	.byte	0x04, 0x36
        /*0062*/ 	.short	(.L_350 - .L_349)
.L_349:
        /*0064*/ 	.word	0x00000008
.L_350:


//--------------------- .nv.info._ZN6thrust24THRUST_300001_SM_1000_NS8cuda_cub4core6detail13_kernel_agentINS1_8__reduce11ReduceAgentINS0_12zip_iteratorIN4cuda3std3__45tupleIJNS0_10device_ptrIiEENS0_17counting_iteratorIlNS0_11use_defaultESF_SF_EEEEEEEPNSB_IJilEEESJ_iNS1_9__extrema9arg_max_fIilNSA_4lessIiEEEEEEJSI_SK_iN3cub18CUB_300001_SM_100013GridEvenShareIiEENSS_9GridQueueIjEESP_EEEvDpT0_ --------------------------
	.section	.nv.info._ZN6thrust24THRUST_300001_SM_1000_NS8cuda_cub4core6detail13_kernel_agentINS1_8__reduce11ReduceAgentINS0_12zip_iteratorIN4cuda3std3__45tupleIJNS0_10device_ptrIiEENS0_17counting_iteratorIlNS0_11use_defaultESF_SF_EEEEEEEPNSB_IJilEEESJ_iNS1_9__extrema9arg_max_fIilNSA_4lessIiEEEEEEJSI_SK_iN3cub18CUB_300001_SM_100013GridEvenShareIiEENSS_9GridQueueIjEESP_EEEvDpT0_,"",@"SHT_CUDA_INFO"
	.sectionflags	@""
	.align	4


	//----- nvinfo : EIATTR_CUDA_API_VERSION
	.align		4
        /*0000*/ 	.byte	0x04, 0x37
        /*0002*/ 	.short	(.L_352 - .L_351)
.L_351:
        /*0004*/ 	.word	0x00000082


	//----- nvinfo : EIATTR_KPARAM_INFO
	.align		4
.L_352:
        /*0008*/ 	.byte	0x04, 0x17
        /*000a*/ 	.short	(.L_354 - .L_353)
.L_353:
        /*000c*/ 	.word	0x00000000
        /*0010*/ 	.short	0x0005
        /*0012*/ 	.short	0x0050
        /*0014*/ 	.byte	0x00, 0xf0, 0x05, 0x00


	//----- nvinfo : EIATTR_KPARAM_INFO
	.align		4
.L_354:
        /*0018*/ 	.byte	0x04, 0x17
        /*001a*/ 	.short	(.L_356 - .L_355)
.L_355:
        /*001c*/ 	.word	0x00000000
        /*0020*/ 	.short	0x0004
        /*0022*/ 	.short	0x0048
        /*0024*/ 	.byte	0x00, 0xf0, 0x21, 0x00


	//----- nvinfo : EIATTR_KPARAM_INFO
	.align		4
.L_356:
        /*0028*/ 	.byte	0x04, 0x17
        /*002a*/ 	.short	(.L_358 - .L_357)
.L_357:
        /*002c*/ 	.word	0x00000000
        /*0030*/ 	.short	0x0003
        /*0032*/ 	.short	0x001c
        /*0034*/ 	.byte	0x00, 0xf0, 0xa1, 0x00


	//----- nvinfo : EIATTR_KPARAM_INFO
	.align		4
.L_358:
        /*0038*/ 	.byte	0x04, 0x17
        /*003a*/ 	.short	(.L_360 - .L_359)
.L_359:
        /*003c*/ 	.word	0x00000000
        /*0040*/ 	.short	0x0002
        /*0042*/ 	.short	0x0018
        /*0044*/ 	.byte	0x00, 0xf0, 0x11, 0x00


	//----- nvinfo : EIATTR_KPARAM_INFO
	.align		4
.L_360:
        /*0048*/ 	.byte	0x04, 0x17
        /*004a*/ 	.short	(.L_362 - .L_361)
.L_361:
        /*004c*/ 	.word	0x00000000
        /*0050*/ 	.short	0x0001
        /*0052*/ 	.short	0x0010
        /*0054*/ 	.byte	0x00, 0xf5, 0x21, 0x00


	//----- nvinfo : EIATTR_KPARAM_INFO
	.align		4
.L_362:
        /*0058*/ 	.byte	0x04, 0x17
        /*005a*/ 	.short	(.L_364 - .L_363)
.L_363:
        /*005c*/ 	.word	0x00000000
        /*0060*/ 	.short	0x0000
        /*0062*/ 	.short	0x0000
        /*0064*/ 	.byte	0x00, 0xf0, 0x41, 0x00


	//----- nvinfo : EIATTR_SPARSE_MMA_MASK
	.align		4
.L_364:
        /*0068*/ 	.byte	0x03, 0x50
        /*006a*/ 	.short	0x0000


	//----- nvinfo : EIATTR_MAXREG_COUNT
	.align		4
        /*006c*/ 	.byte	0x03, 0x1b
        /*006e*/ 	.short	0x00ff


	//----- nvinfo : EIATTR_NUM_BARRIERS
	.align		4
        /*0070*/ 	.byte	0x02, 0x4c
        /*0072*/ 	.byte	0x01
	.zero		1


	//----- nvinfo : EIATTR_MERCURY_ISA_VERSION
	.align		4
        /*0074*/ 	.byte	0x03, 0x5f
        /*0076*/ 	.short	0x0101


	//----- nvinfo : EIATTR_COOP_GROUP_MASK_REGIDS
	.align		4
        /*0078*/ 	.byte	0x04, 0x29
        /*007a*/ 	.short	(.L_366 - .L_365)


	//   ....[0]....
.L_365:
        /*007c*/ 	.word	0xffffffff


	//   ....[1]....
        /*0080*/ 	.word	0xffffffff


	//   ....[2]....
        /*0084*/ 	.word	0xffffffff


	//   ....[3]....
        /*0088*/ 	.word	0xffffffff


	//   ....[4]....
        /*008c*/ 	.word	0xffffffff


	//   ....[5]....
        /*0090*/ 	.word	0xffffffff


	//   ....[6]....
        /*0094*/ 	.word	0xffffffff


	//   ....[7]....
        /*0098*/ 	.word	0xffffffff


	//   ....[8]....
        /*009c*/ 	.word	0xffffffff


	//   ....[9]....
        /*00a0*/ 	.word	0xffffffff


	//   ....[10]....
        /*00a4*/ 	.word	0xffffffff


	//   ....[11]....
        /*00a8*/ 	.word	0xffffffff


	//   ....[12]....
        /*00ac*/ 	.word	0xffffffff


	//   ....[13]....
        /*00b0*/ 	.word	0xffffffff


	//   ....[14]....
        /*00b4*/ 	.word	0xffffffff


	//   ....[15]....
        /*00b8*/ 	.word	0xffffffff


	//   ....[16]....
        /*00bc*/ 	.word	0xffffffff


	//   ....[17]....
        /*00c0*/ 	.word	0xffffffff


	//   ....[18]....
        /*00c4*/ 	.word	0xffffffff


	//   ....[19]....
        /*00c8*/ 	.word	0xffffffff


	//   ....[20]....
        /*00cc*/ 	.word	0xffffffff


	//   ....[21]....
        /*00d0*/ 	.word	0xffffffff


	//   ....[22]....
        /*00d4*/ 	.word	0xffffffff


	//   ....[23]....
        /*00d8*/ 	.word	0xffffffff


	//   ....[24]....
        /*00dc*/ 	.word	0xffffffff


	//   ....[25]....
        /*00e0*/ 	.word	0xffffffff


	//   ....[26]....
        /*00e4*/ 	.word	0xffffffff


	//   ....[27]....
        /*00e8*/ 	.word	0xffffffff


	//   ....[28]....
        /*00ec*/ 	.word	0xffffffff


	//   ....[29]....
        /*00f0*/ 	.word	0xffffffff


	//   ....[30]....
        /*00f4*/ 	.word	0xffffffff


	//   ....[31]....
        /*00f8*/ 	.word	0xffffffff


	//   ....[32]....
        /*00fc*/ 	.word	0xffffffff


	//   ....[33]....
        /*0100*/ 	.word	0xffffffff


	//   ....[34]....
        /*0104*/ 	.word	0xffffffff


	//   ....[35]....
        /*0108*/ 	.word	0xffffffff


	//   ....[36]....
        /*010c*/ 	.word	0xffffffff


	//   ....[37]....
        /*0110*/ 	.word	0xffffffff


	//   ....[38]....
        /*0114*/ 	.word	0xffffffff


	//   ....[39]....
        /*0118*/ 	.word	0xffffffff


	//   ....[40]....
        /*011c*/ 	.word	0xffffffff


	//   ....[41]....
        /*0120*/ 	.word	0xffffffff


	//   ....[42]....
        /*0124*/ 	.word	0xffffffff


	//   ....[43]....
        /*0128*/ 	.word	0xffffffff


	//   ....[44]....
        /*012c*/ 	.word	0xffffffff


	//----- nvinfo : EIATTR_COOP_GROUP_INSTR_OFFSETS
	.align		4
.L_366:
        /*0130*/ 	.byte	0x04, 0x28
        /*0132*/ 	.short	(.L_368 - .L_367)


	//   ....[0]....
.L_367:
        /*0134*/ 	.word	0x00000b70


	//   ....[1]....
        /*0138*/ 	.word	0x00000ba0


	//   ....[2]....
        /*013c*/ 	.word	0x00000bb0


	//   ....[3]....
        /*0140*/ 	.word	0x00000d20


	//   ....[4]....
        /*0144*/ 	.word	0x00000d60


	//   ....[5]....
        /*0148*/ 	.word	0x00000d90


	//   ....[6]....
        /*014c*/ 	.word	0x00000ed0


	//   ....[7]....
        /*0150*/ 	.word	0x00000f00


	//   ....[8]....
        /*0154*/ 	.word	0x00000f30


	//   ....[9]....
        /*0158*/ 	.word	0x00001060


	//   ....[10]....
        /*015c*/ 	.word	0x00001090


	//   ....[11]....
        /*0160*/ 	.word	0x000010c0


	//   ....[12]....
        /*0164*/ 	.word	0x000011f0


	//   ....[13]....
        /*0168*/ 	.word	0x00001220


	//   ....[14]....
        /*016c*/ 	.word	0x00001250


	//   ....[15]....
        /*0170*/ 	.word	0x00001e00


	//   ....[16]....
        /*0174*/ 	.word	0x00001e10


	//   ....[17]....
        /*0178*/ 	.word	0x00001e90


	//   ....[18]....
        /*017c*/ 	.word	0x00002010


	//   ....[19]....
        /*0180*/ 	.word	0x00002040


	//   ....[20]....
        /*0184*/ 	.word	0x00002070


	//   ....[21]....
        /*0188*/ 	.word	0x000021a0


	//   ....[22]....
        /*018c*/ 	.word	0x000021d0


	//   ....[23]....
        /*0190*/ 	.word	0x00002200


	//   ....[24]....
        /*0194*/ 	.word	0x00002330


	//   ....[25]....
        /*0198*/ 	.word	0x00002360


	//   ....[26]....
        /*019c*/ 	.word	0x00002390


	//   ....[27]....
        /*01a0*/ 	.word	0x000024c0


	//   ....[28]....
        /*01a4*/ 	.word	0x000024f0


	//   ....[29]....
        /*01a8*/ 	.word	0x00002520


	//   ....[30]....
        /*01ac*/ 	.word	0x000046b0


	//   ....[31]....
        /*01b0*/ 	.word	0x000046d0


	//   ....[32]....
        /*01b4*/ 	.word	0x000046e0


	//   ....[33]....
        /*01b8*/ 	.word	0x00004880


	//   ....[34]....
        /*01bc*/ 	.word	0x000048b0


	//   ....[35]....
        /*01c0*/ 	.word	0x000048e0


	//   ....[36]....
        /*01c4*/ 	.word	0x00004a10


	//   ....[37]....
        /*01c8*/ 	.word	0x00004a40


	//   ....[38]....
        /*01cc*/ 	.word	0x00004a70


	//   ....[39]....
        /*01d0*/ 	.word	0x00004ba0


	//   ....[40]....
        /*01d4*/ 	.word	0x00004bd0


	//   ....[41]....
        /*01d8*/ 	.word	0x00004c00


	//   ....[42]....
        /*01dc*/ 	.word	0x00004d30


	//   ....[43]....
        /*01e0*/ 	.word	0x00004d60


	//   ....[44]....
        /*01e4*/ 	.word	0x00004d90


	//----- nvinfo : EIATTR_VRC_CTA_INIT_COUNT
	.align		4
.L_368:
        /*01e8*/ 	.byte	0x02, 0x4a
	.zero		1
	.zero		1


	//----- nvinfo : EIATTR_EXIT_INSTR_OFFSETS
	.align		4
        /*01ec*/ 	.byte	0x04, 0x1c
        /*01ee*/ 	.short	(.L_370 - .L_369)


	//   ....[0]....
.L_369:
        /*01f0*/ 	.word	0x000058a0


	//   ....[1]....
        /*01f4*/ 	.word	0x00005910


	//----- nvinfo : EIATTR_MAX_THREADS
	.align		4
.L_370:
        /*01f8*/ 	.byte	0x04, 0x05
        /*01fa*/ 	.short	(.L_372 - .L_371)
.L_371:
        /*01fc*/ 	.word	0x00000100
        /*0200*/ 	.word	0x00000001
        /*0204*/ 	.word	0x00000001


	//----- nvinfo : EIATTR_CRS_STACK_SIZE
	.align		4
.L_372:
        /*0208*/ 	.byte	0x04, 0x1e
        /*020a*/ 	.short	(.L_374 - .L_373)
.L_373:
        /*020c*/ 	.word	0x00000000


	//----- nvinfo : EIATTR_CBANK_PARAM_SIZE
	.align		4
.L_374:
        /*0210*/ 	.byte	0x03, 0x19
        /*0212*/ 	.short	0x0051


	//----- nvinfo : EIATTR_PARAM_CBANK
	.align		4
        /*0214*/ 	.byte	0x04, 0x0a
        /*0216*/ 	.short	(.L_376 - .L_375)
	.align		4
.L_375:
        /*0218*/ 	.word	index@(.nv.constant0._ZN6thrust24THRUST_300001_SM_1000_NS8cuda_cub4core6detail13_kernel_agentINS1_8__reduce11ReduceAgentINS0_12zip_iteratorIN4cuda3std3__45tupleIJNS0_10device_ptrIiEENS0_17counting_iteratorIlNS0_11use_defaultESF_SF_EEEEEEEPNSB_IJilEEESJ_iNS1_9__extrema9arg_max_fIilNSA_4lessIiEEEEEEJSI_SK_iN3cub18CUB_300001_SM_100013GridEvenShareIiEENSS_9GridQueueIjEESP_EEEvDpT0_)
        /*021c*/ 	.short	0x0380
        /*021e*/ 	.short	0x0051


	//----- nvinfo : EIATTR_SW_WAR
	.align		4
.L_376:
        /*0220*/ 	.byte	0x04, 0x36
        /*0222*/ 	.short	(.L_378 - .L_377)
.L_377:
        /*0224*/ 	.word	0x00000008
.L_378:


//--------------------- .nv.info._ZN6thrust24THRUST_300001_SM_1000_NS8cuda_cub4core6detail13_kernel_agentINS1_8__reduce11ReduceAgentINS0_12zip_iteratorIN4cuda3std3__45tupleIJNS0_10device_ptrIiEENS0_17counting_iteratorIlNS0_11use_defaultESF_SF_EEEEEEEPNSB_IJilEEESJ_iNS1_9__extrema9arg_max_fIilNSA_4lessIiEEEEEEJSI_SK_iSP_EEEvDpT0_ --------------------------
	.section	.nv.info._ZN6thrust24THRUST_300001_SM_1000_NS8cuda_cub4core6detail13_kernel_agentINS1_8__reduce11ReduceAgentINS0_12zip_iteratorIN4cuda3std3__45tupleIJNS0_10device_ptrIiEENS0_17counting_iteratorIlNS0_11use_defaultESF_SF_EEEEEEEPNSB_IJilEEESJ_iNS1_9__extrema9arg_max_fIilNSA_4lessIiEEEEEEJSI_SK_iSP_EEEvDpT0_,"",@"SHT_CUDA_INFO"
	.sectionflags	@""
	.align	4


	//----- nvinfo : EIATTR_CUDA_API_VERSION
	.align		4
        /*0000*/ 	.byte	0x04, 0x37
        /*0002*/ 	.short	(.L_380 - .L_379)
.L_379:
        /*0004*/ 	.word	0x00000082


	//----- nvinfo : EIATTR_KPARAM_INFO
	.align		4
.L_380:
        /*0008*/ 	.byte	0x04, 0x17
        /*000a*/ 	.short	(.L_382 - .L_381)
.L_381:
        /*000c*/ 	.word	0x00000000
        /*0010*/ 	.short	0x0003
        /*0012*/ 	.short	0x001c
        /*0014*/ 	.byte	0x00, 0xf0, 0x05, 0x00


	//----- nvinfo : EIATTR_KPARAM_INFO
	.align		4
.L_382:
        /*0018*/ 	.byte	0x04, 0x17
        /*001a*/ 	.short	(.L_384 - .L_383)
.L_383:
        /*001c*/ 	.word	0x00000000
        /*0020*/ 	.short	0x0002
        /*0022*/ 	.short	0x0018
        /*0024*/ 	.byte	0x00, 0xf0, 0x11, 0x00


	//----- nvinfo : EIATTR_KPARAM_INFO
	.align		4
.L_384:
        /*0028*/ 	.byte	0x04, 0x17
        /*002a*/ 	.short	(.L_386 - .L_385)
.L_385:
        /*002c*/ 	.word	0x00000000
        /*0030*/ 	.short	0x0001
        /*0032*/ 	.short	0x0010
        /*0034*/ 	.byte	0x00, 0xf5, 0x21, 0x00


	//----- nvinfo : EIATTR_KPARAM_INFO
	.align		4
.L_386:
        /*0038*/ 	.byte	0x04, 0x17
        /*003a*/ 	.short	(.L_388 - .L_387)
.L_387:
        /*003c*/ 	.word	0x00000000
        /*0040*/ 	.short	0x0000
        /*0042*/ 	.short	0x0000
        /*0044*/ 	.byte	0x00, 0xf0, 0x41, 0x00


	//----- nvinfo : EIATTR_SPARSE_MMA_MASK
	.align		4
.L_388:
        /*0048*/ 	.byte	0x03, 0x50
        /*004a*/ 	.short	0x0000


	//----- nvinfo : EIATTR_MAXREG_COUNT
	.align		4
        /*004c*/ 	.byte	0x03, 0x1b
        /*004e*/ 	.short	0x00ff


	//----- nvinfo : EIATTR_NUM_BARRIERS
	.align		4
        /*0050*/ 	.byte	0x02, 0x4c
        /*0052*/ 	.byte	0x01
	.zero		1


	//----- nvinfo : EIATTR_MERCURY_ISA_VERSION
	.align		4
        /*0054*/ 	.byte	0x03, 0x5f
        /*0056*/ 	.short	0x0101


	//----- nvinfo : EIATTR_COOP_GROUP_MASK_REGIDS
	.align		4
        /*0058*/ 	.byte	0x04, 0x29
        /*005a*/ 	.short	(.L_390 - .L_389)


	//   ....[0]....
.L_389:
        /*005c*/ 	.word	0xffffffff


	//   ....[1]....
        /*0060*/ 	.word	0xffffffff


	//   ....[2]....
        /*0064*/ 	.word	0xffffffff


	//   ....[3]....
        /*0068*/ 	.word	0xffffffff


	//   ....[4]....
        /*006c*/ 	.word	0xffffffff


	//   ....[5]....
        /*0070*/ 	.word	0xffffffff


	//   ....[6]....
        /*0074*/ 	.word	0xffffffff


	//   ....[7]....
        /*0078*/ 	.word	0xffffffff


	//   ....[8]....
        /*007c*/ 	.word	0xffffffff


	//   ....[9]....
        /*0080*/ 	.word	0xffffffff


	//   ....[10]....
        /*0084*/ 	.word	0xffffffff


	//   ....[11]....
        /*0088*/ 	.word	0xffffffff


	//   ....[12]....
        /*008c*/ 	.word	0xffffffff


	//   ....[13]....
        /*0090*/ 	.word	0xffffffff


	//   ....[14]....
        /*0094*/ 	.word	0xffffffff


	//   ....[15]....
        /*0098*/ 	.word	0xffffffff


	//   ....[16]....
        /*009c*/ 	.word	0xffffffff


	//   ....[17]....
        /*00a0*/ 	.word	0xffffffff


	//   ....[18]....
        /*00a4*/ 	.word	0xffffffff


	//   ....[19]....
        /*00a8*/ 	.word	0xffffffff


	//   ....[20]....
        /*00ac*/ 	.word	0xffffffff


	//   ....[21]....
        /*00b0*/ 	.word	0xffffffff


	//   ....[22]....
        /*00b4*/ 	.word	0xffffffff


	//   ....[23]....
        /*00b8*/ 	.word	0xffffffff


	//   ....[24]....
        /*00bc*/ 	.word	0xffffffff


	//   ....[25]....
        /*00c0*/ 	.word	0xffffffff


	//   ....[26]....
        /*00c4*/ 	.word	0xffffffff


	//   ....[27]....
        /*00c8*/ 	.word	0xffffffff


	//   ....[28]....
        /*00cc*/ 	.word	0xffffffff


	//   ....[29]....
        /*00d0*/ 	.word	0xffffffff


	//   ....[30]....
        /*00d4*/ 	.word	0xffffffff


	//   ....[31]....
        /*00d8*/ 	.word	0xffffffff


	//   ....[32]....
        /*00dc*/ 	.word	0xffffffff


	//   ....[33]....
        /*00e0*/ 	.word	0xffffffff


	//   ....[34]....
        /*00e4*/ 	.word	0xffffffff


	//   ....[35]....
        /*00e8*/ 	.word	0xffffffff


	//   ....[36]....
        /*00ec*/ 	.word	0xffffffff


	//   ....[37]....
        /*00f0*/ 	.word	0xffffffff


	//   ....[38]....
        /*00f4*/ 	.word	0xffffffff


	//   ....[39]....
        /*00f8*/ 	.word	0xffffffff


	//   ....[40]....
        /*00fc*/ 	.word	0xffffffff


	//   ....[41]....
        /*0100*/ 	.word	0xffffffff


	//   ....[42]....
        /*0104*/ 	.word	0xffffffff


	//   ....[43]....
        /*0108*/ 	.word	0xffffffff


	//   ....[44]....
        /*010c*/ 	.word	0xffffffff


	//----- nvinfo : EIATTR_COOP_GROUP_INSTR_OFFSETS
	.align		4
.L_390:
        /*0110*/ 	.byte	0x04, 0x28
        /*0112*/ 	.short	(.L_392 - .L_391)


	//   ....[0]....
.L_391:
        /*0114*/ 	.word	0x00000b00


	//   ....[1]....
        /*0118*/ 	.word	0x00000b30


	//   ....[2]....
        /*011c*/ 	.word	0x00000b40


	//   ....[3]....
        /*0120*/ 	.word	0x00000cb0


	//   ....[4]....
        /*0124*/ 	.word	0x00000cf0


	//   ....[5]....
        /*0128*/ 	.word	0x00000d20


	//   ....[6]....
        /*012c*/ 	.word	0x00000e60


	//   ....[7]....
        /*0130*/ 	.word	0x00000e90


	//   ....[8]....
        /*0134*/ 	.word	0x00000ec0


	//   ....[9]....
        /*0138*/ 	.word	0x00000ff0


	//   ....[10]....
        /*013c*/ 	.word	0x00001020


	//   ....[11]....
        /*0140*/ 	.word	0x00001050


	//   ....[12]....
        /*0144*/ 	.word	0x00001180


	//   ....[13]....
        /*0148*/ 	.word	0x000011b0


	//   ....[14]....
        /*014c*/ 	.word	0x000011e0


	//   ....[15]....
        /*0150*/ 	.word	0x00001da0


	//   ....[16]....
        /*0154*/ 	.word	0x00001db0


	//   ....[17]....
        /*0158*/ 	.word	0x00001e30


	//   ....[18]....
        /*015c*/ 	.word	0x00001fa0


	//   ....[19]....
        /*0160*/ 	.word	0x00001fd0


	//   ....[20]....
        /*0164*/ 	.word	0x00002000


	//   ....[21]....
        /*0168*/ 	.word	0x00002130


	//   ....[22]....
        /*016c*/ 	.word	0x00002160


	//   ....[23]....
        /*0170*/ 	.word	0x00002190


	//   ....[24]....
        /*0174*/ 	.word	0x000022c0


	//   ....[25]....
        /*0178*/ 	.word	0x000022f0


	//   ....[26]....
        /*017c*/ 	.word	0x00002320


	//   ....[27]....
        /*0180*/ 	.word	0x00002450


	//   ....[28]....
        /*0184*/ 	.word	0x00002480


	//   ....[29]....
        /*0188*/ 	.word	0x000024b0


	//   ....[30]....
        /*018c*/ 	.word	0x000043f0


	//   ....[31]....
        /*0190*/ 	.word	0x00004410


	//   ....[32]....
        /*0194*/ 	.word	0x00004420


	//   ....[33]....
        /*0198*/ 	.word	0x000045c0


	//   ....[34]....
        /*019c*/ 	.word	0x000045f0


	//   ....[35]....
        /*01a0*/ 	.word	0x00004620


	//   ....[36]....
        /*01a4*/ 	.word	0x00004750


	//   ....[37]....
        /*01a8*/ 	.word	0x00004780


	//   ....[38]....
        /*01ac*/ 	.word	0x000047b0


	//   ....[39]....
        /*01b0*/ 	.word	0x000048e0


	//   ....[40]....
        /*01b4*/ 	.word	0x00004910


	//   ....[41]....
        /*01b8*/ 	.word	0x00004940


	//   ....[42]....
        /*01bc*/ 	.word	0x00004a70


	//   ....[43]....
        /*01c0*/ 	.word	0x00004aa0


	//   ....[44]....
        /*01c4*/ 	.word	0x00004ad0


	//----- nvinfo : EIATTR_VRC_CTA_INIT_COUNT
	.align		4
.L_392:
        /*01c8*/ 	.byte	0x02, 0x4a
	.zero		1
	.zero		1


	//----- nvinfo : EIATTR_EXIT_INSTR_OFFSETS
	.align		4
        /*01cc*/ 	.byte	0x04, 0x1c
        /*01ce*/ 	.short	(.L_394 - .L_393)


	//   ....[0]....
.L_393:
        /*01d0*/ 	.word	0x00000030


	//   ....[1]....
        /*01d4*/ 	.word	0x000055e0


	//   ....[2]....
        /*01d8*/ 	.word	0x00005650


	//----- nvinfo : EIATTR_MAX_THREADS
	.align		4
.L_394:
        /*01dc*/ 	.byte	0x04, 0x05
        /*01de*/ 	.short	(.L_396 - .L_395)
.L_395:
        /*01e0*/ 	.word	0x00000100
        /*01e4*/ 	.word	0x00000001
        /*01e8*/ 	.word	0x00000001


	//----- nvinfo : EIATTR_CRS_STACK_SIZE
	.align		4
.L_396:
        /*01ec*/ 	.byte	0x04, 0x1e
        /*01ee*/ 	.short	(.L_398 - .L_397)
.L_397:
        /*01f0*/ 	.word	0x00000000


	//----- nvinfo : EIATTR_CBANK_PARAM_SIZE
	.align		4
.L_398:
        /*01f4*/ 	.byte	0x03, 0x19
        /*01f6*/ 	.short	0x001d


	//----- nvinfo : EIATTR_PARAM_CBANK
	.align		4
        /*01f8*/ 	.byte	0x04, 0x0a
        /*01fa*/ 	.short	(.L_400 - .L_399)
	.align		4
.L_399:
        /*01fc*/ 	.word	index@(.nv.constant0._ZN6thrust24THRUST_300001_SM_1000_NS8cuda_cub4core6detail13_kernel_agentINS1_8__reduce11ReduceAgentINS0_12zip_iteratorIN4cuda3std3__45tupleIJNS0_10device_ptrIiEENS0_17counting_iteratorIlNS0_11use_defaultESF_SF_EEEEEEEPNSB_IJilEEESJ_iNS1_9__extrema9arg_max_fIilNSA_4lessIiEEEEEEJSI_SK_iSP_EEEvDpT0_)
        /*0200*/ 	.short	0x0380
        /*0202*/ 	.short	0x001d


	//----- nvinfo : EIATTR_SW_WAR
	.align		4
.L_400:
        /*0204*/ 	.byte	0x04, 0x36
        /*0206*/ 	.short	(.L_402 - .L_401)
.L_401:
        /*0208*/ 	.word	0x00000008
.L_402:


//--------------------- .nv.info._Z12sudokuKernelP6SudokuPbi --------------------------
	.section	.nv.info._Z12sudokuKernelP6SudokuPbi,"",@"SHT_CUDA_INFO"
	.sectionflags	@""
	.align	4


	//----- nvinfo : EIATTR_CUDA_API_VERSION
	.align		4
        /*0000*/ 	.byte	0x04, 0x37
        /*0002*/ 	.short	(.L_404 - .L_403)
.L_403:
        /*0004*/ 	.word	0x00000082


	//----- nvinfo : EIATTR_KPARAM_INFO
	.align		4
.L_404:
        /*0008*/ 	.byte	0x04, 0x17
        /*000a*/ 	.short	(.L_406 - .L_405)
.L_405:
        /*000c*/ 	.word	0x00000000
        /*0010*/ 	.short	0x0002
        /*0012*/ 	.short	0x0010
        /*0014*/ 	.byte	0x00, 0xf0, 0x11, 0x00


	//----- nvinfo : EIATTR_KPARAM_INFO
	.align		4
.L_406:
        /*0018*/ 	.byte	0x04, 0x17
        /*001a*/ 	.short	(.L_408 - .L_407)
.L_407:
        /*001c*/ 	.word	0x00000000
        /*0020*/ 	.short	0x0001
        /*0022*/ 	.short	0x0008
        /*0024*/ 	.byte	0x00, 0xf5, 0x21, 0x00


	//----- nvinfo : EIATTR_KPARAM_INFO
	.align		4
.L_408:
        /*0028*/ 	.byte	0x04, 0x17
        /*002a*/ 	.short	(.L_410 - .L_409)
.L_409:
        /*002c*/ 	.word	0x00000000
        /*0030*/ 	.short	0x0000
        /*0032*/ 	.short	0x0000
        /*0034*/ 	.byte	0x00, 0xf5, 0x21, 0x00


	//----- nvinfo : EIATTR_SPARSE_MMA_MASK
	.align		4
.L_410:
        /*0038*/ 	.byte	0x03, 0x50
        /*003a*/ 	.short	0x0000


	//----- nvinfo : EIATTR_MAXREG_COUNT
	.align		4
        /*003c*/ 	.byte	0x03, 0x1b
        /*003e*/ 	.short	0x00ff


	//----- nvinfo : EIATTR_MERCURY_ISA_VERSION
	.align		4
        /*0040*/ 	.byte	0x03, 0x5f
        /*0042*/ 	.short	0x0101


	//----- nvinfo : EIATTR_VRC_CTA_INIT_COUNT
	.align		4
        /*0044*/ 	.byte	0x02, 0x4a
	.zero		1
	.zero		1


	//----- nvinfo : EIATTR_EXIT_INSTR_OFFSETS
	.align		4
        /*0048*/ 	.byte	0x04, 0x1c
        /*004a*/ 	.short	(.L_412 - .L_411)


	//   ....[0]....
.L_411:
        /*004c*/ 	.word	0x00000060


	//   ....[1]....
        /*0050*/ 	.word	0x00000ed0


	//   ....[2]....
        /*0054*/ 	.word	0x00001480


	//   ....[3]....
        /*0058*/ 	.word	0x000040c0


	//----- nvinfo : EIATTR_CRS_STACK_SIZE
	.align		4
.L_412:
        /*005c*/ 	.byte	0x04, 0x1e
        /*005e*/ 	.short	(.L_414 - .L_413)
.L_413:
        /*0060*/ 	.word	0x00000000


	//----- nvinfo : EIATTR_CBANK_PARAM_SIZE
	.align		4
.L_414:
        /*0064*/ 	.byte	0x03, 0x19
        /*0066*/ 	.short	0x0014


	//----- nvinfo : EIATTR_PARAM_CBANK
	.align		4
        /*0068*/ 	.byte	0x04, 0x0a
        /*006a*/ 	.short	(.L_416 - .L_415)
	.align		4
.L_415:
        /*006c*/ 	.word	index@(.nv.constant0._Z12sudokuKernelP6SudokuPbi)
        /*0070*/ 	.short	0x0380
        /*0072*/ 	.short	0x0014


	//----- nvinfo : EIATTR_SW_WAR
	.align		4
.L_416:
        /*0074*/ 	.byte	0x04, 0x36
        /*0076*/ 	.short	(.L_418 - .L_417)
.L_417:
        /*0078*/ 	.word	0x00000008
.L_418:


//--------------------- .nv.info._Z10copyKernelP6SudokuS0_PbPiii --------------------------
	.section	.nv.info._Z10copyKernelP6SudokuS0_PbPiii,"",@"SHT_CUDA_INFO"
	.sectionflags	@""
	.align	4


	//----- nvinfo : EIATTR_CUDA_API_VERSION
	.align		4
        /*0000*/ 	.byte	0x04, 0x37
        /*0002*/ 	.short	(.L_420 - .L_419)
.L_419:
        /*0004*/ 	.word	0x00000082


	//----- nvinfo : EIATTR_KPARAM_INFO
	.align		4
.L_420:
        /*0008*/ 	.byte	0x04, 0x17
        /*000a*/ 	.short	(.L_422 - .L_421)
.L_421:
        /*000c*/ 	.word	0x00000000
        /*0010*/ 	.short	0x0005
        /*0012*/ 	.short	0x0024
        /*0014*/ 	.byte	0x00, 0xf0, 0x11, 0x00


	//----- nvinfo : EIATTR_KPARAM_INFO
	.align		4
.L_422:
        /*0018*/ 	.byte	0x04, 0x17
        /*001a*/ 	.short	(.L_424 - .L_423)
.L_423:
        /*001c*/ 	.word	0x00000000
        /*0020*/ 	.short	0x0004
        /*0022*/ 	.short	0x0020
        /*0024*/ 	.byte	0x00, 0xf0, 0x11, 0x00


	//----- nvinfo : EIATTR_KPARAM_INFO
	.align		4
.L_424:
        /*0028*/ 	.byte	0x04, 0x17
        /*002a*/ 	.short	(.L_426 - .L_425)
.L_425:
        /*002c*/ 	.word	0x00000000
        /*0030*/ 	.short	0x0003
        /*0032*/ 	.short	0x0018
        /*0034*/ 	.byte	0x00, 0xf5, 0x21, 0x00


	//----- nvinfo : EIATTR_KPARAM_INFO
	.align		4
.L_426:
        /*0038*/ 	.byte	0x04, 0x17
        /*003a*/ 	.short	(.L_428 - .L_427)
.L_427:
        /*003c*/ 	.word	0x00000000
        /*0040*/ 	.short	0x0002
        /*0042*/ 	.short	0x0010
        /*0044*/ 	.byte	0x00, 0xf5, 0x21, 0x00


	//----- nvinfo : EIATTR_KPARAM_INFO
	.align		4
.L_428:
        /*0048*/ 	.byte	0x04, 0x17
        /*004a*/ 	.short	(.L_430 - .L_429)
.L_429:
        /*004c*/ 	.word	0x00000000
        /*0050*/ 	.short	0x0001
        /*0052*/ 	.short	0x0008
        /*0054*/ 	.byte	0x00, 0xf5, 0x21, 0x00


	//----- nvinfo : EIATTR_KPARAM_INFO
	.align		4
.L_430:
        /*0058*/ 	.byte	0x04, 0x17
        /*005a*/ 	.short	(.L_432 - .L_431)
.L_431:
        /*005c*/ 	.word	0x00000000
        /*0060*/ 	.short	0x0000
        /*0062*/ 	.short	0x0000
        /*0064*/ 	.byte	0x00, 0xf5, 0x21, 0x00


	//----- nvinfo : EIATTR_SPARSE_MMA_MASK
	.align		4
.L_432:
        /*0068*/ 	.byte	0x03, 0x50
        /*006a*/ 	.short	0x0000


	//----- nvinfo : EIATTR_MAXREG_COUNT
	.align		4
        /*006c*/ 	.byte	0x03, 0x1b
        /*006e*/ 	.short	0x00ff


	//----- nvinfo : EIATTR_MERCURY_ISA_VERSION
	.align		4
        /*0070*/ 	.byte	0x03, 0x5f
        /*0072*/ 	.short	0x0101


	//----- nvinfo : EIATTR_VRC_CTA_INIT_COUNT
	.align		4
        /*0074*/ 	.byte	0x02, 0x4a
	.zero		1
	.zero		1


	//----- nvinfo : EIATTR_EXIT_INSTR_OFFSETS
	.align		4
        /*0078*/ 	.byte	0x04, 0x1c
        /*007a*/ 	.short	(.L_434 - .L_433)


	//   ....[0]....
.L_433:
        /*007c*/ 	.word	0x00000090


	//   ....[1]....
        /*0080*/ 	.word	0x00000100


	//   ....[2]....
        /*0084*/ 	.word	0x000002d0


	//   ....[3]....
        /*0088*/ 	.word	0x00000330


	//----- nvinfo : EIATTR_CBANK_PARAM_SIZE
	.align		4
.L_434:
        /*008c*/ 	.byte	0x03, 0x19
        /*008e*/ 	.short	0x0028


	//----- nvinfo : EIATTR_PARAM_CBANK
	.align		4
        /*0090*/ 	.byte	0x04, 0x0a
        /*0092*/ 	.short	(.L_436 - .L_435)
	.align		4
.L_435:
        /*0094*/ 	.word	index@(.nv.constant0._Z10copyKernelP6SudokuS0_PbPiii)
        /*0098*/ 	.short	0x0380
        /*009a*/ 	.short	0x0028


	//----- nvinfo : EIATTR_SW_WAR
	.align		4
.L_436:
        /*009c*/ 	.byte	0x04, 0x36
        /*009e*/ 	.short	(.L_438 - .L_437)
.L_437:
        /*00a0*/ 	.word	0x00000008
.L_438:


//--------------------- .nv.info._Z17activeResetKernelPb --------------------------
	.section	.nv.info._Z17activeResetKernelPb,"",@"SHT_CUDA_INFO"
	.sectionflags	@""
	.align	4


	//----- nvinfo : EIATTR_CUDA_API_VERSION
	.align		4
        /*0000*/ 	.byte	0x04, 0x37
        /*0002*/ 	.short	(.L_440 - .L_439)
.L_439:
        /*0004*/ 	.word	0x00000082


	//----- nvinfo : EIATTR_KPARAM_INFO
	.align		4
.L_440:
        /*0008*/ 	.byte	0x04, 0x17
        /*000a*/ 	.short	(.L_442 - .L_441)
.L_441:
        /*000c*/ 	.word	0x00000000
        /*0010*/ 	.short	0x0000
        /*0012*/ 	.short	0x0000
        /*0014*/ 	.byte	0x00, 0xf5, 0x21, 0x00


	//----- nvinfo : EIATTR_SPARSE_MMA_MASK
	.align		4
.L_442:
        /*0018*/ 	.byte	0x03, 0x50
        /*001a*/ 	.short	0x0000


	//----- nvinfo : EIATTR_MAXREG_COUNT
	.align		4
        /*001c*/ 	.byte	0x03, 0x1b
        /*001e*/ 	.short	0x00ff


	//----- nvinfo : EIATTR_MERCURY_ISA_VERSION
	.align		4
        /*0020*/ 	.byte	0x03, 0x5f
        /*0022*/ 	.short	0x0101


	//----- nvinfo : EIATTR_VRC_CTA_INIT_COUNT
	.align		4
        /*0024*/ 	.byte	0x02, 0x4a
	.zero		1
	.zero		1


	//----- nvinfo : EIATTR_EXIT_INSTR_OFFSETS
	.align		4
        /*0028*/ 	.byte	0x04, 0x1c
        /*002a*/ 	.short	(.L_444 - .L_443)


	//   ....[0]....
.L_443:
        /*002c*/ 	.word	0x00000060


	//   ....[1]....
        /*0030*/ 	.word	0x000000c0


	//----- nvinfo : EIATTR_CBANK_PARAM_SIZE
	.align		4
.L_444:
        /*0034*/ 	.byte	0x03, 0x19
        /*0036*/ 	.short	0x0008


	//----- nvinfo : EIATTR_PARAM_CBANK
	.align		4
        /*0038*/ 	.byte	0x04, 0x0a
        /*003a*/ 	.short	(.L_446 - .L_445)
	.align		4
.L_445:
        /*003c*/ 	.word	index@(.nv.constant0._Z17activeResetKernelPb)
        /*0040*/ 	.short	0x0380
        /*0042*/ 	.short	0x0008


	//----- nvinfo : EIATTR_SW_WAR
	.align		4
.L_446:
        /*0044*/ 	.byte	0x04, 0x36
        /*0046*/ 	.short	(.L_448 - .L_447)
.L_447:
        /*0048*/ 	.word	0x00000008
.L_448:


//--------------------- .nv.info._Z9addKernelPiPKiS1_ --------------------------
	.section	.nv.info._Z9addKernelPiPKiS1_,"",@"SHT_CUDA_INFO"
	.sectionflags	@""
	.align	4


	//----- nvinfo : EIATTR_CUDA_API_VERSION
	.align		4
        /*0000*/ 	.byte	0x04, 0x37
        /*0002*/ 	.short	(.L_450 - .L_449)
.L_449:
        /*0004*/ 	.word	0x00000082


	//----- nvinfo : EIATTR_KPARAM_INFO
	.align		4
.L_450:
        /*0008*/ 	.byte	0x04, 0x17
        /*000a*/ 	.short	(.L_452 - .L_451)
.L_451:
        /*000c*/ 	.word	0x00000000
        /*0010*/ 	.short	0x0002
        /*0012*/ 	.short	0x0010
        /*0014*/ 	.byte	0x00, 0xf5, 0x21, 0x00


	//----- nvinfo : EIATTR_KPARAM_INFO
	.align		4
.L_452:
        /*0018*/ 	.byte	0x04, 0x17
        /*001a*/ 	.short	(.L_454 - .L_453)
.L_453:
        /*001c*/ 	.word	0x00000000
        /*0020*/ 	.short	0x0001
        /*0022*/ 	.short	0x0008
        /*0024*/ 	.byte	0x00, 0xf5, 0x21, 0x00


	//----- nvinfo : EIATTR_KPARAM_INFO
	.align		4
.L_454:
        /*0028*/ 	.byte	0x04, 0x17
        /*002a*/ 	.short	(.L_456 - .L_455)
.L_455:
        /*002c*/ 	.word	0x00000000
        /*0030*/ 	.short	0x0000
        /*0032*/ 	.short	0x0000
        /*0034*/ 	.byte	0x00, 0xf5, 0x21, 0x00


	//----- nvinfo : EIATTR_SPARSE_MMA_MASK
	.align		4
.L_456:
        /*0038*/ 	.byte	0x03, 0x50
        /*003a*/ 	.short	0x0000


	//----- nvinfo : EIATTR_MAXREG_COUNT
	.align		4
        /*003c*/ 	.byte	0x03, 0x1b
        /*003e*/ 	.short	0x00ff


	//----- nvinfo : EIATTR_MERCURY_ISA_VERSION
	.align		4
        /*0040*/ 	.byte	0x03, 0x5f
        /*0042*/ 	.short	0x0101


	//----- nvinfo : EIATTR_VRC_CTA_INIT_COUNT
	.align		4
        /*0044*/ 	.byte	0x02, 0x4a
	.zero		1
	.zero		1


	//----- nvinfo : EIATTR_EXIT_INSTR_OFFSETS
	.align		4
        /*0048*/ 	.byte	0x04, 0x1c
        /*004a*/ 	.short	(.L_458 - .L_457)


	//   ....[0]....
.L_457:
        /*004c*/ 	.word	0x000000d0


	//----- nvinfo : EIATTR_CBANK_PARAM_SIZE
	.align		4
.L_458:
        /*0050*/ 	.byte	0x03, 0x19
        /*0052*/ 	.short	0x0018


	//----- nvinfo : EIATTR_PARAM_CBANK
	.align		4
        /*0054*/ 	.byte	0x04, 0x0a
        /*0056*/ 	.short	(.L_460 - .L_459)
	.align		4
.L_459:
        /*0058*/ 	.word	index@(.nv.constant0._Z9addKernelPiPKiS1_)
        /*005c*/ 	.short	0x0380
        /*005e*/ 	.short	0x0018


	//----- nvinfo : EIATTR_SW_WAR
	.align		4
.L_460:
        /*0060*/ 	.byte	0x04, 0x36
        /*0062*/ 	.short	(.L_462 - .L_461)
.L_461:
        /*0064*/ 	.word	0x00000008
.L_462:


//--------------------- .nv.callgraph             --------------------------
	.section	.nv.callgraph,"",@"SHT_CUDA_CALLGRAPH"
	.align	4
	.sectionentsize	8
	.align		4
        /*0000*/ 	.word	0x00000000
	.align		4
        /*0004*/ 	.word	0xffffffff
	.align		4
        /*0008*/ 	.word	0x00000000
	.align		4
        /*000c*/ 	.word	0xfffffffe
	.align		4
        /*0010*/ 	.word	0x00000000
	.align		4
        /*0014*/ 	.word	0xfffffffd
	.align		4
        /*0018*/ 	.word	0x00000000
	.align		4
        /*001c*/ 	.word	0xfffffffc


//--------------------- .nv.constant4             --------------------------
	.section	.nv.constant4,"a",@progbits
	.align	8
	.align		8
.nv.constant4:
        /*0000*/ 	.dword	_ZN34_INTERNAL_af1e0575_4_k_cu_f853efa94cuda3std3__45__cpo5beginE
	.align		8
        /*0008*/ 	.dword	_ZN34_INTERNAL_af1e0575_4_k_cu_f853efa94cuda3std3__45__cpo3endE
	.align		8
        /*0010*/ 	.dword	_ZN34_INTERNAL_af1e0575_4_k_cu_f853efa94cuda3std3__45__cpo6cbeginE
	.align		8
        /*0018*/ 	.dword	_ZN34_INTERNAL_af1e0575_4_k_cu_f853efa94cuda3std3__45__cpo4cendE
	.align		8
        /*0020*/ 	.dword	_ZN34_INTERNAL_af1e0575_4_k_cu_f853efa94cuda3std3__45__cpo6rbeginE
	.align		8
        /*0028*/ 	.dword	_ZN34_INTERNAL_af1e0575_4_k_cu_f853efa94cuda3std3__45__cpo4rendE
	.align		8
        /*0030*/ 	.dword	_ZN34_INTERNAL_af1e0575_4_k_cu_f853efa94cuda3std3__45__cpo7crbeginE
	.align		8
        /*0038*/ 	.dword	_ZN34_INTERNAL_af1e0575_4_k_cu_f853efa94cuda3std3__45__cpo5crendE
	.align		8
        /*0040*/ 	.dword	_ZN34_INTERNAL_af1e0575_4_k_cu_f853efa94cuda3std3__436_GLOBAL__N__af1e0575_4_k_cu_f853efa96ignoreE
	.align		8
        /*0048*/ 	.dword	_ZN34_INTERNAL_af1e0575_4_k_cu_f853efa94cuda3std3__419piecewise_constructE
	.align		8
        /*0050*/ 	.dword	_ZN34_INTERNAL_af1e0575_4_k_cu_f853efa94cuda3std3__48in_placeE
	.align		8
        /*0058*/ 	.dword	_ZN34_INTERNAL_af1e0575_4_k_cu_f853efa94cuda3std3__420unreachable_sentinelE
	.align		8
        /*0060*/ 	.dword	_ZN34_INTERNAL_af1e0575_4_k_cu_f853efa94cuda3std3__47nulloptE
	.align		8
        /*0068*/ 	.dword	_ZN34_INTERNAL_af1e0575_4_k_cu_f853efa94cuda3std3__48unexpectE
	.align		8
        /*0070*/ 	.dword	_ZN34_INTERNAL_af1e0575_4_k_cu_f853efa94cuda3std6ranges3__45__cpo4swapE
	.align		8
        /*0078*/ 	.dword	_ZN34_INTERNAL_af1e0575_4_k_cu_f853efa94cuda3std6ranges3__45__cpo9iter_moveE
	.align		8
        /*0080*/ 	.dword	_ZN34_INTERNAL_af1e0575_4_k_cu_f853efa94cuda3std6ranges3__45__cpo5beginE
	.align		8
        /*0088*/ 	.dword	_ZN34_INTERNAL_af1e0575_4_k_cu_f853efa94cuda3std6ranges3__45__cpo3endE
	.align		8
        /*0090*/ 	.dword	_ZN34_INTERNAL_af1e0575_4_k_cu_f853efa94cuda3std6ranges3__45__cpo6cbeginE
	.align		8
        /*0098*/ 	.dword	_ZN34_INTERNAL_af1e0575_4_k_cu_f853efa94cuda3std6ranges3__45__cpo4cendE
	.align		8
        /*00a0*/ 	.dword	_ZN34_INTERNAL_af1e0575_4_k_cu_f853efa94cuda3std6ranges3__45__cpo7advanceE
	.align		8
        /*00a8*/ 	.dword	_ZN34_INTERNAL_af1e0575_4_k_cu_f853efa94cuda3std6ranges3__45__cpo9iter_swapE
	.align		8
        /*00b0*/ 	.dword	_ZN34_INTERNAL_af1e0575_4_k_cu_f853efa94cuda3std6ranges3__45__cpo4nextE
	.align		8
        /*00b8*/ 	.dword	_ZN34_INTERNAL_af1e0575_4_k_cu_f853efa94cuda3std6ranges3__45__cpo4prevE
	.align		8
        /*00c0*/ 	.dword	_ZN34_INTERNAL_af1e0575_4_k_cu_f853efa94cuda3std6ranges3__45__cpo4dataE
	.align		8
        /*00c8*/ 	.dword	_ZN34_INTERNAL_af1e0575_4_k_cu_f853efa94cuda3std6ranges3__45__cpo5cdataE
	.align		8
        /*00d0*/ 	.dword	_ZN34_INTERNAL_af1e0575_4_k_cu_f853efa94cuda3std6ranges3__45__cpo4sizeE
	.align		8
        /*00d8*/ 	.dword	_ZN34_INTERNAL_af1e0575_4_k_cu_f853efa94cuda3std6ranges3__45__cpo5ssizeE
	.align		8
        /*00e0*/ 	.dword	_ZN34_INTERNAL_af1e0575_4_k_cu_f853efa94cuda3std6ranges3__45__cpo8distanceE
	.align		8
        /*00e8*/ 	.dword	_ZN34_INTERNAL_af1e0575_4_k_cu_f853efa96thrust24THRUST_300001_SM_1000_NS8cuda_cub3parE
	.align		8
        /*00f0*/ 	.dword	_ZN34_INTERNAL_af1e0575_4_k_cu_f853efa96thrust24THRUST_300001_SM_1000_NS8cuda_cub10par_nosyncE
	.align		8
        /*00f8*/ 	.dword	_ZN34_INTERNAL_af1e0575_4_k_cu_f853efa96thrust24THRUST_300001_SM_1000_NS6system6detail10sequential3seqE
	.align		8
        /*0100*/ 	.dword	_ZN34_INTERNAL_af1e0575_4_k_cu_f853efa96thrust24THRUST_300001_SM_1000_NS6system3cpp3parE
	.align		8
        /*0108*/ 	.dword	_ZN34_INTERNAL_af1e0575_4_k_cu_f853efa96thrust24THRUST_300001_SM_1000_NS12placeholders2_1E
	.align		8
        /*0110*/ 	.dword	_ZN34_INTERNAL_af1e0575_4_k_cu_f853efa96thrust24THRUST_300001_SM_1000_NS12placeholders2_2E
	.align		8
        /*0118*/ 	.dword	_ZN34_INTERNAL_af1e0575_4_k_cu_f853efa96thrust24THRUST_300001_SM_1000_NS12placeholders2_3E
	.align		8
        /*0120*/ 	.dword	_ZN34_INTERNAL_af1e0575_4_k_cu_f853efa96thrust24THRUST_300001_SM_1000_NS12placeholders2_4E
	.align		8
        /*0128*/ 	.dword	_ZN34_INTERNAL_af1e0575_4_k_cu_f853efa96thrust24THRUST_300001_SM_1000_NS12placeholders2_5E
	.align		8
        /*0130*/ 	.dword	_ZN34_INTERNAL_af1e0575_4_k_cu_f853efa96thrust24THRUST_300001_SM_1000_NS12placeholders2_6E
	.align		8
        /*0138*/ 	.dword	_ZN34_INTERNAL_af1e0575_4_k_cu_f853efa96thrust24THRUST_300001_SM_1000_NS12placeholders2_7E
	.align		8
        /*0140*/ 	.dword	_ZN34_INTERNAL_af1e0575_4_k_cu_f853efa96thrust24THRUST_300001_SM_1000_NS12placeholders2_8E
	.align		8
        /*0148*/ 	.dword	_ZN34_INTERNAL_af1e0575_4_k_cu_f853efa96thrust24THRUST_300001_SM_1000_NS12placeholders2_9E
	.align		8
        /*0150*/ 	.dword	_ZN34_INTERNAL_af1e0575_4_k_cu_f853efa96thrust24THRUST_300001_SM_1000_NS12placeholders3_10E
	.align		8
        /*0158*/ 	.dword	_ZN34_INTERNAL_af1e0575_4_k_cu_f853efa96thrust24THRUST_300001_SM_1000_NS3seqE
	.align		8
        /*0160*/ 	.dword	_ZN34_INTERNAL_af1e0575_4_k_cu_f853efa96thrust24THRUST_300001_SM_1000_NS6deviceE


//--------------------- .text._ZN3cub18CUB_300001_SM_10006detail4scan16DeviceScanKernelINS2_10policy_hubIbibmN4cuda3std3__44plusIvEEE10Policy1000EN6thrust24THRUST_300001_SM_1000_NS10device_ptrIbEENSE_IiEENS0_13ScanTileStateIbLb1EEES9_NS1_10InputValueIbPbEEmbLb0EbEEvT0_T1_T2_iT3_T4_T5_ --------------------------
	.section	.text._ZN3cub18CUB_300001_SM_10006detail4scan16DeviceScanKernelINS2_10policy_hubIbibmN4cuda3std3__44plusIvEEE10Policy1000EN6thrust24THRUST_300001_SM_1000_NS10device_ptrIbEENSE_IiEENS0_13ScanTileStateIbLb1EEES9_NS1_10InputValueIbPbEEmbLb0EbEEvT0_T1_T2_iT3_T4_T5_,"ax",@progbits
	.align	128
        .global         _ZN3cub18CUB_300001_SM_10006detail4scan16DeviceScanKernelINS2_10policy_hubIbibmN4cuda3std3__44plusIvEEE10Policy1000EN6thrust24THRUST_300001_SM_1000_NS10device_ptrIbEENSE_IiEENS0_13ScanTileStateIbLb1EEES9_NS1_10InputValueIbPbEEmbLb0EbEEvT0_T1_T2_iT3_T4_T5_
        .type           _ZN3cub18CUB_300001_SM_10006detail4scan16DeviceScanKernelINS2_10policy_hubIbibmN4cuda3std3__44plusIvEEE10Policy1000EN6thrust24THRUST_300001_SM_1000_NS10device_ptrIbEENSE_IiEENS0_13ScanTileStateIbLb1EEES9_NS1_10InputValueIbPbEEmbLb0EbEEvT0_T1_T2_iT3_T4_T5_,@function
        .size           _ZN3cub18CUB_300001_SM_10006detail4scan16DeviceScanKernelINS2_10policy_hubIbibmN4cuda3std3__44plusIvEEE10Policy1000EN6thrust24THRUST_300001_SM_1000_NS10device_ptrIbEENSE_IiEENS0_13ScanTileStateIbLb1EEES9_NS1_10InputValueIbPbEEmbLb0EbEEvT0_T1_T2_iT3_T4_T5_,(.L_x_955 - _ZN3cub18CUB_300001_SM_10006detail4scan16DeviceScanKernelINS2_10policy_hubIbibmN4cuda3std3__44plusIvEEE10Policy1000EN6thrust24THRUST_300001_SM_1000_NS10device_ptrIbEENSE_IiEENS0_13ScanTileStateIbLb1EEES9_NS1_10InputValueIbPbEEmbLb0EbEEvT0_T1_T2_iT3_T4_T5_)
        .other          _ZN3cub18CUB_300001_SM_10006detail4scan16DeviceScanKernelINS2_10policy_hubIbibmN4cuda3std3__44plusIvEEE10Policy1000EN6thrust24THRUST_300001_SM_1000_NS10device_ptrIbEENSE_IiEENS0_13ScanTileStateIbLb1EEES9_NS1_10InputValueIbPbEEmbLb0EbEEvT0_T1_T2_iT3_T4_T5_,@"STO_CUDA_ENTRY STV_DEFAULT"
_ZN3cub18CUB_300001_SM_10006detail4scan16DeviceScanKernelINS2_10policy_hubIbibmN4cuda3std3__44plusIvEEE10Policy1000EN6thrust24THRUST_300001_SM_1000_NS10device_ptrIbEENSE_IiEENS0_13ScanTileStateIbLb1EEES9_NS1_10InputValueIbPbEEmbLb0EbEEvT0_T1_T2_iT3_T4_T5_:
.text._ZN3cub18CUB_300001_SM_10006detail4scan16DeviceScanKernelINS2_10policy_hubIbibmN4cuda3std3__44plusIvEEE10Policy1000EN6thrust24THRUST_300001_SM_1000_NS10device_ptrIbEENSE_IiEENS0_13ScanTileStateIbLb1EEES9_NS1_10InputValueIbPbEEmbLb0EbEEvT0_T1_T2_iT3_T4_T5_:
[----:B------:R-:W-:Y:S01]  /*0000*/  LDC R1, c[0x0][0x37c] ;  /* 0x0000df00ff017b82 */ /* 0x000fe20000000800 */
[----:B------:R-:W0:Y:S01]  /*0010*/  LDCU UR4, c[0x0][0x3a0] ;  /* 0x00007400ff0477ac */ /* 0x000e220008000800 */
[----:B------:R-:W1:Y:S06]  /*0020*/  LDCU.64 UR10, c[0x0][0x358] ;  /* 0x00006b00ff0a77ac */ /* 0x000e6c0008000a00 */
[----:B------:R-:W2:Y:S01]  /*0030*/  S2UR UR6, SR_CTAID.X ;  /* 0x00000000000679c3 */ /* 0x000ea20000002500 */
[----:B------:R-:W2:Y:S01]  /*0040*/  LDCU UR17, c[0x0][0x398] ;  /* 0x00007300ff1177ac */ /* 0x000ea20008000800 */
[----:B0-----:R-:W-:-:S06]  /*0050*/  UPRMT UR4, UR4, 0x7770, URZ ;  /* 0x0000777004047896 */ /* 0x001fcc00080000ff */
[----:B------:R-:W-:-:S05]  /*0060*/  ISETP.NE.AND P0, PT, RZ, UR4, PT ;  /* 0x00000004ff007c0c */ /* 0x000fca000bf05270 */
[----:B------:R-:W0:Y:S08]  /*0070*/  LDCU.64 UR4, c[0x0][0x3b0] ;  /* 0x00007600ff0477ac */ /* 0x000e300008000a00 */
[----:B------:R-:W1:Y:S02]  /*0080*/  @P0 LDC.64 R2, c[0x0][0x3a8] ;  /* 0x0000ea00ff020b82 */ /* 0x000e640000000a00 */
[----:B-1----:R1:W5:Y:S01]  /*0090*/  @P0 LDG.E.U8 R5, desc[UR10][R2.64] ;  /* 0x0000000a02050981 */ /* 0x002362000c1e1100 */
[----:B--2---:R-:W-:-:S04]  /*00a0*/  UIADD3 UR15, UPT, UPT, UR6, UR17, URZ ;  /* 0x00000011060f7290 */ /* 0x004fc8000fffe0ff */
[----:B------:R-:W-:-:S04]  /*00b0*/  UIMAD.WIDE UR12, UR15, 0x2100, URZ ;  /* 0x000021000f0c78a5 */ /* 0x000fc8000f8e02ff */
[----:B0-----:R-:W-:-:S04]  /*00c0*/  UIADD3 UR7, UP0, UPT, -UR12, UR4, URZ ;  /* 0x000000040c077290 */ /* 0x001fc8000ff1e1ff */
[----:B------:R-:W-:Y:S02]  /*00d0*/  UIADD3.X UR4, UPT, UPT, ~UR13, UR5, URZ, UP0, !UPT ;  /* 0x000000050d047290 */ /* 0x000fe400087fe5ff */
[----:B------:R-:W-:-:S04]  /*00e0*/  UISETP.GE.U32.AND UP0, UPT, UR7, 0x2101, UPT ;  /* 0x000021010700788c */ /* 0x000fc8000bf06070 */
[----:B------:R-:W-:Y:S01]  /*00f0*/  UISETP.GE.U32.AND.EX UP0, UPT, UR4, URZ, UPT, UP0 ;  /* 0x000000ff0400728c */ /* 0x000fe2000bf06100 */
[----:B------:R-:W0:Y:S08]  /*0100*/  @!P0 LDC.U16 R5, c[0x0][0x3a8] ;  /* 0x0000ea00ff058b82 */ /* 0x000e300000000400 */
[----:B-1----:R-:W-:Y:S05]  /*0110*/  BRA.U !UP0, `(.L_x_0) ;  /* 0x0000005508f87547 */ /* 0x002fea000b800000 */
[----:B------:R-:W1:Y:S01]  /*0120*/  S2R R56, SR_TID.X ;  /* 0x0000000000387919 */ /* 0x000e620000002100 */
[----:B------:R-:W2:Y:S01]  /*0130*/  LDCU.64 UR4, c[0x0][0x380] ;  /* 0x00007000ff0477ac */ /* 0x000ea20008000a00 */
[C---:B-1----:R-:W-:Y:S02]  /*0140*/  LOP3.LUT R0, R56.reuse, 0x1f, RZ, 0xc0, !PT ;  /* 0x0000001f38007812 */ /* 0x042fe400078ec0ff */
[----:B------:R-:W-:-:S05]  /*0150*/  LOP3.LUT R3, R56, 0x3e0, RZ, 0xc0, !PT ;  /* 0x000003e038037812 */ /* 0x000fca00078ec0ff */
[----:B------:R-:W-:-:S05]  /*0160*/  IMAD R0, R3, 0x2c, R0 ;  /* 0x0000002c03007824 */ /* 0x000fca00078e0200 */
[----:B------:R-:W-:-:S05]  /*0170*/  IADD3 R0, P0, PT, R0, UR12, RZ ;  /* 0x0000000c00007c10 */ /* 0x000fca000ff1e0ff */
[----:B------:R-:W-:Y:S01]  /*0180*/  IMAD.X R7, RZ, RZ, UR13, P0 ;  /* 0x0000000dff077e24 */ /* 0x000fe200080e06ff */
[----:B--2---:R-:W-:-:S04]  /*0190*/  IADD3 R2, P0, PT, R0, UR4, RZ ;  /* 0x0000000400027c10 */ /* 0x004fc8000ff1e0ff */
[----:B------:R-:W-:-:S05]  /*01a0*/  IADD3.X R3, PT, PT, R7, UR5, RZ, P0, !PT ;  /* 0x0000000507037c10 */ /* 0x000fca00087fe4ff */
[----:B------:R-:W2:Y:S04]  /*01b0*/  LDG.E.U8 R8, desc[UR10][R2.64+0x440] ;  /* 0x0004400a02087981 */ /* 0x000ea8000c1e1100 */
[----:B------:R-:W3:Y:S04]  /*01c0*/  LDG.E.U8 R11, desc[UR10][R2.64] ;  /* 0x0000000a020b7981 */ /* 0x000ee8000c1e1100 */
[----:B------:R-:W4:Y:S04]  /*01d0*/  LDG.E.U8 R13, desc[UR10][R2.64+0x20] ;  /* 0x0000200a020d7981 */ /* 0x000f28000c1e1100 */
        /* <DEDUP_REMOVED lines=40> */
[----:B------:R1:W4:Y:S01]  /*0460*/  LDG.E.U8 R26, desc[UR10][R2.64+0x560] ;  /* 0x0005600a021a7981 */ /* 0x000322000c1e1100 */
[----:B------:R-:W0:Y:S01]  /*0470*/  S2R R9, SR_LANEID ;  /* 0x0000000000097919 */ /* 0x000e220000000000 */
[----:B------:R-:W1:Y:S01]  /*0480*/  S2UR UR5, SR_CgaCtaId ;  /* 0x00000000000579c3 */ /* 0x000e620000008800 */
[----:B------:R-:W-:Y:S01]  /*0490*/  SHF.R.U32.HI R4, RZ, 0x5, R56 ;  /* 0x00000005ff047819 */ /* 0x000fe20000011638 */
[----:B------:R-:W-:-:S02]  /*04a0*/  UMOV UR4, 0x400 ;  /* 0x0000040000047882 */ /* 0x000fc40000000000 */
[----:B-1----:R-:W-:Y:S02]  /*04b0*/  ULEA UR4, UR5, UR4, 0x18 ;  /* 0x0000000405047291 */ /* 0x002fe4000f8ec0ff */
[----:B0-----:R-:W-:-:S04]  /*04c0*/  IMAD R6, R4, 0x580, R9 ;  /* 0x0000058004067824 */ /* 0x001fc800078e0209 */
[----:B------:R-:W-:Y:S01]  /*04d0*/  VIADD R2, R6, UR4 ;  /* 0x0000000406027c36 */ /* 0x000fe20008000000 */
[----:B------:R-:W-:Y:S01]  /*04e0*/  UISETP.NE.AND UP0, UPT, UR15, URZ, UPT ;  /* 0x000000ff0f00728c */ /* 0x000fe2000bf05270 */
[----:B------:R-:W-:Y:S01]  /*04f0*/  BSSY B0, `(.L_x_1) ;  /* 0x000042b000007945 */ /* 0x000fe20003800000 */
[----:B--2---:R0:W-:Y:S04]  /*0500*/  STS.U8 [R6+UR4+0x440], R8 ;  /* 0x0004400806007988 */ /* 0x0041e80008000004 */
[----:B---3--:R1:W-:Y:S01]  /*0510*/  STS.U8 [R6+UR4], R11 ;  /* 0x0000000b06007988 */ /* 0x0083e20008000004 */
[----:B0-----:R-:W-:-:S03]  /*0520*/  IMAD R8, R9, 0x2b, R2 ;  /* 0x0000002b09087824 */ /* 0x001fc600078e0202 */
[----:B----4-:R1:W-:Y:S04]  /*0530*/  STS.U8 [R6+UR4+0x20], R13 ;  /* 0x0000200d06007988 */ /* 0x0103e80008000004 */
[----:B------:R1:W-:Y:S04]  /*0540*/  STS.U8 [R6+UR4+0x40], R15 ;  /* 0x0000400f06007988 */ /* 0x0003e80008000004 */
        /* <DEDUP_REMOVED lines=39> */
[----:B------:R1:W-:Y:S01]  /*07c0*/  STS.U8 [R6+UR4+0x560], R26 ;  /* 0x0005601a06007988 */ /* 0x0003e20008000004 */
[----:B------:R-:W-:-:S03]  /*07d0*/  NOP ;  /* 0x0000000000007918 */ /* 0x000fc60000000000 */
[----:B------:R1:W0:Y:S04]  /*07e0*/  LDS R10, [R8] ;  /* 0x00000000080a7984 */ /* 0x0002280000000800 */
[----:B------:R1:W2:Y:S04]  /*07f0*/  LDS R11, [R8+0x4] ;  /* 0x00000400080b7984 */ /* 0x0002a80000000800 */
[----:B------:R1:W3:Y:S04]  /*0800*/  LDS R30, [R8+0x8] ;  /* 0x00000800081e7984 */ /* 0x0002e80000000800 */
[----:B------:R1:W4:Y:S04]  /*0810*/  LDS R33, [R8+0xc] ;  /* 0x00000c0008217984 */ /* 0x0003280000000800 */
[----:B------:R1:W0:Y:S04]  /*0820*/  LDS R12, [R8+0x10] ;  /* 0x00001000080c7984 */ /* 0x0002280000000800 */
[----:B------:R1:W0:Y:S04]  /*0830*/  LDS R13, [R8+0x14] ;  /* 0x00001400080d7984 */ /* 0x0002280000000800 */
[----:B------:R1:W0:Y:S04]  /*0840*/  LDS R3, [R8+0x18] ;  /* 0x0000180008037984 */ /* 0x0002280000000800 */
[----:B------:R1:W0:Y:S04]  /*0850*/  LDS R32, [R8+0x1c] ;  /* 0x00001c0008207984 */ /* 0x0002280000000800 */
[----:B------:R1:W0:Y:S04]  /*0860*/  LDS R51, [R8+0x20] ;  /* 0x0000200008337984 */ /* 0x0002280000000800 */
[----:B------:R1:W0:Y:S04]  /*0870*/  LDS R2, [R8+0x24] ;  /* 0x0000240008027984 */ /* 0x0002280000000800 */
[----:B------:R1:W0:Y:S01]  /*0880*/  LDS R14, [R8+0x28] ;  /* 0x00002800080e7984 */ /* 0x0002220000000800 */
[----:B------:R-:W-:Y:S06]  /*0890*/  BAR.SYNC.DEFER_BLOCKING 0x0 ;  /* 0x0000000000007b1d */ /* 0x000fec0000010000 */
[----:B------:R-:W-:Y:S05]  /*08a0*/  BRA.U UP0, `(.L_x_2) ;  /* 0x0000001900047547 */ /* 0x000fea000b800000 */
[C---:B01----:R-:W-:Y:S02]  /*08b0*/  PRMT R31, R10.reuse, 0x8880, RZ ;  /* 0x000088800a1f7816 */ /* 0x043fe400000000ff */
[C---:B------:R-:W-:Y:S02]  /*08c0*/  PRMT R24, R10.reuse, 0x9991, RZ ;  /* 0x000099910a187816 */ /* 0x040fe400000000ff */
[C---:B------:R-:W-:Y:S02]  /*08d0*/  PRMT R25, R10.reuse, 0xaaa2, RZ ;  /* 0x0000aaa20a197816 */ /* 0x040fe400000000ff */
[----:B------:R-:W-:Y:S02]  /*08e0*/  PRMT R26, R10, 0xbbb3, RZ ;  /* 0x0000bbb30a1a7816 */ /* 0x000fe400000000ff */
[C---:B--2---:R-:W-:Y:S02]  /*08f0*/  PRMT R27, R11.reuse, 0x8880, RZ ;  /* 0x000088800b1b7816 */ /* 0x044fe400000000ff */
[----:B------:R-:W-:-:S02]  /*0900*/  PRMT R28, R11, 0x9991, RZ ;  /* 0x000099910b1c7816 */ /* 0x000fc400000000ff */
[C---:B------:R-:W-:Y:S02]  /*0910*/  PRMT R29, R11.reuse, 0xaaa2, RZ ;  /* 0x0000aaa20b1d7816 */ /* 0x040fe400000000ff */
[C---:B------:R-:W-:Y:S02]  /*0920*/  PRMT R10, R14.reuse, 0x9991, RZ ;  /* 0x000099910e0a7816 */ /* 0x040fe400000000ff */
[----:B------:R-:W-:Y:S02]  /*0930*/  PRMT R11, R11, 0xbbb3, RZ ;  /* 0x0000bbb30b0b7816 */ /* 0x000fe400000000ff */
[----:B------:R-:W-:Y:S02]  /*0940*/  PRMT R34, R14, 0xbbb3, RZ ;  /* 0x0000bbb30e227816 */ /* 0x000fe400000000ff */
[C---:B------:R-:W-:Y:S02]  /*0950*/  PRMT R19, R13.reuse, 0x8880, RZ ;  /* 0x000088800d137816 */ /* 0x040fe400000000ff */
[----:B------:R-:W-:-:S02]  /*0960*/  PRMT R18, R13, 0x9991, RZ ;  /* 0x000099910d127816 */ /* 0x000fc400000000ff */
[C---:B------:R-:W-:Y:S02]  /*0970*/  PRMT R17, R13.reuse, 0xaaa2, RZ ;  /* 0x0000aaa20d117816 */ /* 0x040fe400000000ff */
[----:B------:R-:W-:Y:S01]  /*0980*/  PRMT R16, R13, 0xbbb3, RZ ;  /* 0x0000bbb30d107816 */ /* 0x000fe200000000ff */
[----:B------:R-:W-:Y:S01]  /*0990*/  IMAD.IADD R36, R19, 0x1, R18 ;  /* 0x0000000113247824 */ /* 0x000fe200078e0212 */
[C---:B------:R-:W-:Y:S01]  /*09a0*/  PRMT R15, R14.reuse, 0x8880, RZ ;  /* 0x000088800e0f7816 */ /* 0x040fe200000000ff */
[----:B------:R-:W-:Y:S01]  /*09b0*/  IMAD.MOV R19, RZ, RZ, -R19 ;  /* 0x000000ffff137224 */ /* 0x000fe200078e0a13 */
[----:B------:R-:W-:Y:S01]  /*09c0*/  PRMT R13, R14, 0xaaa2, RZ ;  /* 0x0000aaa20e0d7816 */ /* 0x000fe200000000ff */
[----:B------:R-:W-:Y:S01]  /*09d0*/  IMAD.MOV.U32 R14, RZ, RZ, R10 ;  /* 0x000000ffff0e7224 */ /* 0x000fe200078e000a */
[C---:B------:R-:W-:Y:S01]  /*09e0*/  PRMT R23, R12.reuse, 0x8880, RZ ;  /* 0x000088800c177816 */ /* 0x040fe200000000ff */
[----:B------:R-:W-:Y:S01]  /*09f0*/  IMAD.MOV.U32 R10, RZ, RZ, R34 ;  /* 0x000000ffff0a7224 */ /* 0x000fe200078e0022 */
[C---:B------:R-:W-:Y:S01]  /*0a00*/  PRMT R22, R12.reuse, 0x9991, RZ ;  /* 0x000099910c167816 */ /* 0x040fe200000000ff */
[----:B------:R-:W-:Y:S01]  /*0a10*/  IMAD.IADD R34, R27, 0x1, R28 ;  /* 0x000000011b227824 */ /* 0x000fe200078e021c */
[C---:B------:R-:W-:Y:S01]  /*0a20*/  PRMT R21, R12.reuse, 0xaaa2, RZ ;  /* 0x0000aaa20c157816 */ /* 0x040fe200000000ff */
[----:B------:R-:W-:Y:S01]  /*0a30*/  IMAD.IADD R37, R15, 0x1, R14 ;  /* 0x000000010f257824 */ /* 0x000fe200078e020e */
[----:B------:R-:W-:Y:S01]  /*0a40*/  PRMT R20, R12, 0xbbb3, RZ ;  /* 0x0000bbb30c147816 */ /* 0x000fe200000000ff */
[----:B------:R-:W-:Y:S01]  /*0a50*/  IMAD.MOV.U32 R12, RZ, RZ, R11 ;  /* 0x000000ffff0c7224 */ /* 0x000fe200078e000b */
[----:B------:R-:W-:Y:S01]  /*0a60*/  IADD3 R36, PT, PT, R36, R16, R17 ;  /* 0x0000001024247210 */ /* 0x000fe20007ffe011 */
[----:B------:R-:W-:Y:S01]  /*0a70*/  IMAD.IADD R11, R31, 0x1, R24 ;  /* 0x000000011f0b7824 */ /* 0x000fe200078e0218 */
[----:B---3--:R-:W-:Y:S01]  /*0a80*/  PRMT R50, R30, 0x9991, RZ ;  /* 0x000099911e327816 */ /* 0x008fe200000000ff */
[----:B------:R-:W-:Y:S01]  /*0a90*/  IMAD.IADD R35, R23, 0x1, R22 ;  /* 0x0000000117237824 */ /* 0x000fe200078e0216 */
[----:B------:R-:W-:Y:S01]  /*0aa0*/  IADD3 R34, PT, PT, R34, R12, R29 ;  /* 0x0000000c22227210 */ /* 0x000fe20007ffe01d */
[----:B------:R-:W-:Y:S01]  /*0ab0*/  IMAD.MOV R24, RZ, RZ, -R24 ;  /* 0x000000ffff187224 */ /* 0x000fe200078e0a18 */
[----:B------:R-:W-:Y:S01]  /*0ac0*/  IADD3 R11, PT, PT, R11, R26, R25 ;  /* 0x0000001a0b0b7210 */ /* 0x000fe20007ffe019 */
[----:B------:R-:W-:Y:S01]  /*0ad0*/  IMAD.MOV R26, RZ, RZ, -R26 ;  /* 0x000000ffff1a7224 */ /* 0x000fe200078e0a1a */
[----:B------:R-:W-:Y:S01]  /*0ae0*/  IADD3 R35, PT, PT, R35, R20, R21 ;  /* 0x0000001423237210 */ /* 0x000fe20007ffe015 */
[----:B------:R-:W-:Y:S01]  /*0af0*/  IMAD.MOV R28, RZ, RZ, -R28 ;  /* 0x000000ffff1c7224 */ /* 0x000fe200078e0a1c */
[C---:B------:R-:W-:Y:S01]  /*0b00*/  PRMT R49, R30.reuse, 0xaaa2, RZ ;  /* 0x0000aaa21e317816 */ /* 0x040fe200000000ff */
[----:B------:R-:W-:Y:S01]  /*0b10*/  IMAD.IADD R54, R11, 0x1, R34 ;  /* 0x000000010b367824 */ /* 0x000fe200078e0222 */
[C---:B------:R-:W-:Y:S01]  /*0b20*/  PRMT R34, R30.reuse, 0x8880, RZ ;  /* 0x000088801e227816 */ /* 0x040fe200000000ff */
[----:B------:R-:W-:Y:S01]  /*0b30*/  IMAD.IADD R11, R35, 0x1, R36 ;  /* 0x00000001230b7824 */ /* 0x000fe200078e0224 */
[----:B------:R-:W-:Y:S01]  /*0b40*/  PRMT R48, R30, 0xbbb3, RZ ;  /* 0x0000bbb31e307816 */ /* 0x000fe200000000ff */
[----:B------:R-:W-:Y:S01]  /*0b50*/  IMAD.MOV R29, RZ, RZ, -R29 ;  /* 0x000000ffff1d7224 */ /* 0x000fe200078e0a1d */
[----:B------:R-:W-:Y:S01]  /*0b60*/  IADD3 R10, PT, PT, R37, R10, R13 ;  /* 0x0000000a250a7210 */ /* 0x000fe20007ffe00d */
[----:B------:R-:W-:Y:S01]  /*0b70*/  IMAD.MOV R23, RZ, RZ, -R23 ;  /* 0x000000ffff177224 */ /* 0x000fe200078e0a17 */
[----:B------:R-:W-:Y:S01]  /*0b80*/  PRMT R30, R51, 0x9991, RZ ;  /* 0x00009991331e7816 */ /* 0x000fe200000000ff */
[----:B------:R-:W-:Y:S01]  /*0b90*/  IMAD.MOV R21, RZ, RZ, -R21 ;  /* 0x000000ffff157224 */ /* 0x000fe200078e0a15 */
[C---:B----4-:R-:W-:Y:S01]  /*0ba0*/  PRMT R47, R33.reuse, 0x8880, RZ ;  /* 0x00008880212f7816 */ /* 0x050fe200000000ff */
[----:B------:R-:W-:Y:S01]  /*0bb0*/  IMAD.MOV R17, RZ, RZ, -R17 ;  /* 0x000000ffff117224 */ /* 0x000fe200078e0a11 */
[C---:B------:R-:W-:Y:S01]  /*0bc0*/  PRMT R46, R33.reuse, 0x9991, RZ ;  /* 0x00009991212e7816 */ /* 0x040fe200000000ff */
[----:B------:R-:W-:Y:S01]  /*0bd0*/  IMAD.MOV R15, RZ, RZ, -R15 ;  /* 0x000000ffff0f7224 */ /* 0x000fe200078e0a0f */
[C---:B------:R-:W-:Y:S01]  /*0be0*/  PRMT R45, R33.reuse, 0xaaa2, RZ ;  /* 0x0000aaa2212d7816 */ /* 0x040fe200000000ff */
[----:B------:R-:W-:Y:S01]  /*0bf0*/  IMAD.MOV R13, RZ, RZ, -R13 ;  /* 0x000000ffff0d7224 */ /* 0x000fe200078e0a0d */
[----:B------:R-:W-:Y:S01]  /*0c00*/  PRMT R44, R33, 0xbbb3, RZ ;  /* 0x0000bbb3212c7816 */ /* 0x000fe200000000ff */
[----:B------:R-:W-:Y:S01]  /*0c10*/  IMAD.IADD R58, R47, 0x1, R46 ;  /* 0x000000012f3a7824 */ /* 0x000fe200078e022e */
[C---:B------:R-:W-:Y:S01]  /*0c20*/  PRMT R39, R32.reuse, 0x8880, RZ ;  /* 0x0000888020277816 */ /* 0x040fe200000000ff */
[----:B------:R-:W-:Y:S01]  /*0c30*/  IMAD.MOV R47, RZ, RZ, -R47 ;  /* 0x000000ffff2f7224 */ /* 0x000fe200078e0a2f */
[----:B------:R-:W-:-:S02]  /*0c40*/  PRMT R38, R32, 0x9991, RZ ;  /* 0x0000999120267816 */ /* 0x000fc400000000ff */
[C---:B------:R-:W-:Y:S02]  /*0c50*/  PRMT R37, R32.reuse, 0xaaa2, RZ ;  /* 0x0000aaa220257816 */ /* 0x040fe400000000ff */
[----:B------:R-:W-:Y:S01]  /*0c60*/  PRMT R36, R32, 0xbbb3, RZ ;  /* 0x0000bbb320247816 */ /* 0x000fe200000000ff */
[----:B------:R-:W-:Y:S01]  /*0c70*/  IMAD.IADD R60, R39, 0x1, R38 ;  /* 0x00000001273c7824 */ /* 0x000fe200078e0226 */
[C---:B------:R-:W-:Y:S01]  /*0c80*/  PRMT R57, R2.reuse, 0x8880, RZ ;  /* 0x0000888002397816 */ /* 0x040fe200000000ff */
[----:B------:R-:W-:Y:S01]  /*0c90*/  IMAD.MOV R39, RZ, RZ, -R39 ;  /* 0x000000ffff277224 */ /* 0x000fe200078e0a27 */
[C---:B------:R-:W-:Y:S02]  /*0ca0*/  PRMT R35, R51.reuse, 0x8880, RZ ;  /* 0x0000888033237816 */ /* 0x040fe400000000ff */
[C---:B------:R-:W-:Y:S02]  /*0cb0*/  PRMT R33, R51.reuse, 0xaaa2, RZ ;  /* 0x0000aaa233217816 */ /* 0x040fe400000000ff */
[----:B------:R-:W-:Y:S01]  /*0cc0*/  PRMT R32, R51, 0xbbb3, RZ ;  /* 0x0000bbb333207816 */ /* 0x000fe200000000ff */
[----:B------:R-:W-:Y:S01]  /*0cd0*/  IMAD.MOV.U32 R51, RZ, RZ, R34 ;  /* 0x000000ffff337224 */ /* 0x000fe200078e0022 */
[C---:B------:R-:W-:Y:S01]  /*0ce0*/  PRMT R43, R3.reuse, 0x8880, RZ ;  /* 0x00008880032b7816 */ /* 0x040fe200000000ff */
[----:B------:R-:W-:Y:S01]  /*0cf0*/  IMAD.MOV.U32 R34, RZ, RZ, R30 ;  /* 0x000000ffff227224 */ /* 0x000fe200078e001e */
[----:B------:R-:W-:Y:S01]  /*0d00*/  PRMT R42, R3, 0x9991, RZ ;  /* 0x00009991032a7816 */ /* 0x000fe200000000ff */
[----:B------:R-:W-:Y:S01]  /*0d10*/  IMAD.MOV.U32 R30, RZ, RZ, R57 ;  /* 0x000000ffff1e7224 */ /* 0x000fe200078e0039 */
[----:B------:R-:W-:Y:S01]  /*0d20*/  PRMT R53, R2, 0x9991, RZ ;  /* 0x0000999102357816 */ /* 0x000fe200000000ff */
[----:B------:R-:W-:Y:S01]  /*0d30*/  IMAD.IADD R57, R51, 0x1, R50 ;  /* 0x0000000133397824 */ /* 0x000fe200078e0232 */
[----:B------:R-:W-:Y:S01]  /*0d40*/  PRMT R41, R3, 0xaaa2, RZ ;  /* 0x0000aaa203297816 */ /* 0x000fe200000000ff */
[----:B------:R-:W-:Y:S01]  /*0d50*/  IMAD.IADD R59, R43, 0x1, R42 ;  /* 0x000000012b3b7824 */ /* 0x000fe200078e022a */
[----:B------:R-:W-:Y:S01]  /*0d60*/  PRMT R40, R3, 0xbbb3, RZ ;  /* 0x0000bbb303287816 */ /* 0x000fe200000000ff */
[----:B------:R-:W-:Y:S01]  /*0d70*/  IMAD.IADD R61, R35, 0x1, R34 ;  /* 0x00000001233d7824 */ /* 0x000fe200078e0222 */
[----:B------:R-:W-:Y:S01]  /*0d80*/  IADD3 R63, PT, PT, R57, R48, R49 ;  /* 0x00000030393f7210 */ /* 0x000fe20007ffe031 */
[----:B------:R-:W-:Y:S01]  /*0d90*/  IMAD.IADD R57, R30, 0x1, R53 ;  /* 0x000000011e397824 */ /* 0x000fe200078e0235 */
[C---:B------:R-:W-:Y:S01]  /*0da0*/  PRMT R52, R2.reuse, 0xaaa2, RZ ;  /* 0x0000aaa202347816 */ /* 0x040fe200000000ff */
[----:B------:R-:W-:Y:S01]  /*0db0*/  IMAD.MOV R51, RZ, RZ, -R51 ;  /* 0x000000ffff337224 */ /* 0x000fe200078e0a33 */
[----:B------:R-:W-:Y:S01]  /*0dc0*/  PRMT R55, R2, 0xbbb3, RZ ;  /* 0x0000bbb302377816 */ /* 0x000fe200000000ff */
[----:B------:R-:W-:Y:S01]  /*0dd0*/  IMAD.MOV R49, RZ, RZ, -R49 ;  /* 0x000000ffff317224 */ /* 0x000fe200078e0a31 */
[--C-:B------:R-:W-:Y:S01]  /*0de0*/  IADD3 R58, PT, PT, R58, R44, R45.reuse ;  /* 0x0000002c3a3a7210 */ /* 0x100fe20007ffe02d */
[----:B------:R-:W-:Y:S01]  /*0df0*/  IMAD.MOV R45, RZ, RZ, -R45 ;  /* 0x000000ffff2d7224 */ /* 0x000fe200078e0a2d */
[----:B------:R-:W-:Y:S01]  /*0e00*/  IADD3 R62, PT, PT, R59, R40, R41 ;  /* 0x000000283b3e7210 */ /* 0x000fe20007ffe029 */
        /* <DEDUP_REMOVED lines=13> */
[----:B------:R-:W-:-:S02]  /*0ee0*/  IADD3 R11, PT, PT, RZ, -R54, -R11 ;  /* 0x80000036ff0b7210 */ /* 0x000fc40007ffe80b */
[----:B------:R-:W-:Y:S02]  /*0ef0*/  ISETP.GE.AND P1, PT, R9, 0x1, PT ;  /* 0x000000010900780c */ /* 0x000fe40003f26270 */
[----:B------:R-:W-:Y:S02]  /*0f00*/  ISETP.NE.AND P0, PT, R10, R11, PT ;  /* 0x0000000b0a00720c */ /* 0x000fe40003f05270 */
[----:B------:R-:W-:Y:S02]  /*0f10*/  ISETP.NE.AND P2, PT, R4, 0x5, PT ;  /* 0x000000050400780c */ /* 0x000fe40003f45270 */
[----:B------:R-:W-:Y:S02]  /*0f20*/  SEL R54, RZ, 0x1, !P0 ;  /* 0x00000001ff367807 */ /* 0x000fe40004000000 */
[----:B------:R-:W-:Y:S02]  /*0f30*/  LOP3.LUT R2, R2, 0xfffffff7, RZ, 0xc0, !PT ;  /* 0xfffffff702027812 */ /* 0x000fe400078ec0ff */
[----:B------:R-:W-:Y:S01]  /*0f40*/  LOP3.LUT R3, R3, 0x7fffffff, RZ, 0xc0, !PT ;  /* 0x7fffffff03037812 */ /* 0x000fe200078ec0ff */
[----:B------:R-:W0:Y:S01]  /*0f50*/  SHFL.UP PT, R10, R54, 0x1, RZ ;  /* 0x04200000360a7989 */ /* 0x000e2200000e00ff */
[----:B------:R-:W-:-:S02]  /*0f60*/  ISETP.NE.AND P6, PT, R56, RZ, PT ;  /* 0x000000ff3800720c */ /* 0x000fc40003fc5270 */
[----:B0-----:R-:W-:Y:S02]  /*0f70*/  PRMT R11, R10, 0x8880, RZ ;  /* 0x000088800a0b7816 */ /* 0x001fe400000000ff */
[----:B------:R-:W-:-:S04]  /*0f80*/  SEL R10, RZ, 0xffffffff, !P0 ;  /* 0xffffffffff0a7807 */ /* 0x000fc80004000000 */
[----:B------:R-:W-:-:S04]  /*0f90*/  ISETP.NE.AND P0, PT, R11, R10, PT ;  /* 0x0000000a0b00720c */ /* 0x000fc80003f05270 */
[----:B------:R-:W-:-:S04]  /*0fa0*/  SEL R57, RZ, 0x1, !P0 ;  /* 0x00000001ff397807 */ /* 0x000fc80004000000 */
[----:B------:R-:W-:Y:S02]  /*0fb0*/  SEL R57, R54, R57, !P1 ;  /* 0x0000003936397207 */ /* 0x000fe40004800000 */
[----:B------:R-:W-:-:S03]  /*0fc0*/  ISETP.GE.AND P1, PT, R9, 0x2, PT ;  /* 0x000000020900780c */ /* 0x000fc60003f26270 */
[----:B------:R-:W0:Y:S01]  /*0fd0*/  SHFL.UP PT, R10, R57, 0x2, RZ ;  /* 0x04400000390a7989 */ /* 0x000e2200000e00ff */
[----:B------:R-:W-:Y:S01]  /*0fe0*/  IMAD.MOV R11, RZ, RZ, -R57 ;  /* 0x000000ffff0b7224 */ /* 0x000fe200078e0a39 */
[----:B0-----:R-:W-:-:S04]  /*0ff0*/  PRMT R10, R10, 0x8880, RZ ;  /* 0x000088800a0a7816 */ /* 0x001fc800000000ff */
[----:B------:R-:W-:-:S04]  /*1000*/  ISETP.NE.AND P0, PT, R10, R11, PT ;  /* 0x0000000b0a00720c */ /* 0x000fc80003f05270 */
[----:B------:R-:W-:Y:S02]  /*1010*/  @P1 SEL R57, RZ, 0x1, !P0 ;  /* 0x00000001ff391807 */ /* 0x000fe40004000000 */
        /* <DEDUP_REMOVED lines=12> */
[----:B------:R-:W-:-:S03]  /*10e0*/  ISETP.NE.AND P1, PT, R9, 0x1f, PT ;  /* 0x0000001f0900780c */ /* 0x000fc60003f25270 */
[----:B------:R-:W0:Y:S01]  /*10f0*/  SHFL.UP PT, R10, R57, 0x10, RZ ;  /* 0x06000000390a7989 */ /* 0x000e2200000e00ff */
[----:B------:R-:W-:Y:S01]  /*1100*/  IMAD.MOV R11, RZ, RZ, -R57 ;  /* 0x000000ffff0b7224 */ /* 0x000fe200078e0a39 */
[----:B0-----:R-:W-:-:S04]  /*1110*/  PRMT R10, R10, 0x8880, RZ ;  /* 0x000088800a0a7816 */ /* 0x001fc800000000ff */
[----:B------:R-:W-:-:S04]  /*1120*/  ISETP.NE.AND P0, PT, R10, R11, PT ;  /* 0x0000000b0a00720c */ /* 0x000fc80003f05270 */
[----:B------:R-:W-:-:S05]  /*1130*/  SEL R58, RZ, 0x1, !P0 ;  /* 0x00000001ff3a7807 */ /* 0x000fca0004000000 */
[----:B------:R-:W-:Y:S01]  /*1140*/  @!P1 STS.U8 [R4+UR4+0x10], R58 ;  /* 0x0000103a04009988 */ /* 0x000fe20008000004 */
[----:B------:R-:W-:Y:S01]  /*1150*/  BAR.SYNC.DEFER_BLOCKING 0x0 ;  /* 0x0000000000007b1d */ /* 0x000fe20000010000 */
[----:B------:R-:W-:-:S05]  /*1160*/  ISETP.NE.AND P1, PT, R4, 0x2, PT ;  /* 0x000000020400780c */ /* 0x000fca0003f25270 */
[----:B------:R-:W0:Y:S02]  /*1170*/  LDS.64 R10, [UR4+0x10] ;  /* 0x00001004ff0a7984 */ /* 0x000e240008000a00 */
[--C-:B0-----:R-:W-:Y:S02]  /*1180*/  SHF.R.S32.HI R60, RZ, 0x8, R10.reuse ;  /* 0x00000008ff3c7819 */ /* 0x101fe4000001140a */
[----:B------:R-:W-:Y:S02]  /*1190*/  SHF.R.S32.HI R61, RZ, 0x10, R10 ;  /* 0x00000010ff3d7819 */ /* 0x000fe4000001140a */
[----:B------:R-:W-:Y:S02]  /*11a0*/  SGXT R60, R60, 0x8 ;  /* 0x000000083c3c781a */ /* 0x000fe40000000200 */
[----:B------:R-:W-:-:S03]  /*11b0*/  SGXT R59, R10, 0x8 ;  /* 0x000000080a3b781a */ /* 0x000fc60000000200 */
[----:B------:R-:W-:Y:S01]  /*11c0*/  IMAD.MOV R62, RZ, RZ, -R60 ;  /* 0x000000ffff3e7224 */ /* 0x000fe200078e0a3c */
[----:B------:R-:W-:Y:S02]  /*11d0*/  SGXT R60, R61, 0x8 ;  /* 0x000000083d3c781a */ /* 0x000fe40000000200 */
[----:B------:R-:W-:Y:S02]  /*11e0*/  SHF.R.S32.HI R61, RZ, 0x18, R10 ;  /* 0x00000018ff3d7819 */ /* 0x000fe4000001140a */
[----:B------:R-:W-:Y:S01]  /*11f0*/  ISETP.NE.AND P0, PT, R59, R62, PT ;  /* 0x0000003e3b00720c */ /* 0x000fe20003f05270 */
[----:B------:R-:W-:Y:S01]  /*1200*/  IMAD.MOV R62, RZ, RZ, -R60 ;  /* 0x000000ffff3e7224 */ /* 0x000fe200078e0a3c */
[----:B------:R-:W-:Y:S02]  /*1210*/  SGXT R60, R61, 0x8 ;  /* 0x000000083d3c781a */ /* 0x000fe40000000200 */
[----:B------:R-:W-:Y:S02]  /*1220*/  SEL R59, RZ, 0x1, !P0 ;  /* 0x00000001ff3b7807 */ /* 0x000fe40004000000 */
[----:B------:R-:W-:-:S02]  /*1230*/  PRMT R10, R10, 0x7770, RZ ;  /* 0x000077700a0a7816 */ /* 0x000fc400000000ff */
[----:B------:R-:W-:Y:S01]  /*1240*/  ISETP.NE.AND P0, PT, R59, R62, PT ;  /* 0x0000003e3b00720c */ /* 0x000fe20003f05270 */
[----:B------:R-:W-:Y:S01]  /*1250*/  IMAD.MOV R62, RZ, RZ, -R60 ;  /* 0x000000ffff3e7224 */ /* 0x000fe200078e0a3c */
[----:B------:R-:W-:Y:S02]  /*1260*/  SGXT R60, R11, 0x8 ;  /* 0x000000080b3c781a */ /* 0x000fe40000000200 */
[----:B------:R-:W-:Y:S02]  /*1270*/  SEL R61, RZ, 0x1, !P0 ;  /* 0x00000001ff3d7807 */ /* 0x000fe40004000000 */
[----:B------:R-:W-:Y:S01]  /*1280*/  SEL R10, R59, R10, !P1 ;  /* 0x0000000a3b0a7207 */ /* 0x000fe20004800000 */
[----:B------:R-:W-:Y:S01]  /*1290*/  IMAD.MOV R60, RZ, RZ, -R60 ;  /* 0x000000ffff3c7224 */ /* 0x000fe200078e0a3c */
[----:B------:R-:W-:Y:S02]  /*12a0*/  ISETP.NE.AND P0, PT, R61, R62, PT ;  /* 0x0000003e3d00720c */ /* 0x000fe40003f05270 */
[----:B------:R-:W-:-:S02]  /*12b0*/  ISETP.NE.AND P1, PT, R4, 0x3, PT ;  /* 0x000000030400780c */ /* 0x000fc40003f25270 */
[----:B------:R-:W-:Y:S02]  /*12c0*/  SEL R59, RZ, 0x1, !P0 ;  /* 0x00000001ff3b7807 */ /* 0x000fe40004000000 */
[----:B------:R-:W-:Y:S02]  /*12d0*/  SEL R10, R61, R10, !P1 ;  /* 0x0000000a3d0a7207 */ /* 0x000fe40004800000 */
[----:B------:R-:W-:Y:S02]  /*12e0*/  ISETP.NE.AND P1, PT, R4, 0x4, PT ;  /* 0x000000040400780c */ /* 0x000fe40003f25270 */
[C---:B------:R-:W-:Y:S02]  /*12f0*/  ISETP.NE.AND P0, PT, R59.reuse, R60, PT ;  /* 0x0000003c3b00720c */ /* 0x040fe40003f05270 */
[----:B------:R-:W-:Y:S02]  /*1300*/  SEL R59, R59, R10, !P1 ;  /* 0x0000000a3b3b7207 */ /* 0x000fe40004800000 */
[----:B------:R-:W-:-:S02]  /*1310*/  SEL R10, RZ, 0x1, !P0 ;  /* 0x00000001ff0a7807 */ /* 0x000fc40004000000 */
[----:B------:R-:W-:Y:S02]  /*1320*/  ISETP.GE.AND P0, PT, R9, 0x10, PT ;  /* 0x000000100900780c */ /* 0x000fe40003f06270 */
[----:B------:R-:W-:Y:S02]  /*1330*/  SEL R59, R10, R59, !P2 ;  /* 0x0000003b0a3b7207 */ /* 0x000fe40005000000 */
[----:B------:R-:W-:Y:S02]  /*1340*/  SEL R57, R57, R58, !P0 ;  /* 0x0000003a39397207 */ /* 0x000fe40004000000 */
[----:B------:R-:W-:Y:S02]  /*1350*/  LOP3.LUT R59, R59, 0xffff, RZ, 0xc0, !PT ;  /* 0x0000ffff3b3b7812 */ /* 0x000fe400078ec0ff */
[----:B-----5:R-:W-:Y:S02]  /*1360*/  LOP3.LUT R4, R5, 0xffff, RZ, 0xc0, !PT ;  /* 0x0000ffff05047812 */ /* 0x020fe400078ec0ff */
[----:B------:R-:W-:-:S02]  /*1370*/  PRMT R59, R59, 0x8880, RZ ;  /* 0x000088803b3b7816 */ /* 0x000fc400000000ff */
[----:B------:R-:W-:Y:S02]  /*1380*/  PRMT R4, R4, 0x8880, RZ ;  /* 0x0000888004047816 */ /* 0x000fe400000000ff */
[----:B------:R-:W-:Y:S01]  /*1390*/  PRMT R57, R57, 0x9910, RZ ;  /* 0x0000991039397816 */ /* 0x000fe200000000ff */
[----:B------:R-:W-:Y:S01]  /*13a0*/  IMAD.MOV.U32 R58, RZ, RZ, R59 ;  /* 0x000000ffff3a7224 */ /* 0x000fe200078e003b */
[----:B------:R-:W-:Y:S02]  /*13b0*/  ISETP.GE.U32.AND P2, PT, R56, 0x20, PT ;  /* 0x000000203800780c */ /* 0x000fe40003f46070 */
[----:B------:R-:W-:Y:S01]  /*13c0*/  ISETP.NE.AND P0, PT, R57, R54, PT ;  /* 0x000000363900720c */ /* 0x000fe20003f05270 */
[----:B------:R-:W-:Y:S01]  /*13d0*/  IMAD.MOV R59, RZ, RZ, -R58 ;  /* 0x000000ffff3b7224 */ /* 0x000fe200078e0a3a */
[----:B------:R-:W-:-:S04]  /*13e0*/  SHF.R.U32.HI R11, RZ, 0x8, R11 ;  /* 0x00000008ff0b7819 */ /* 0x000fc8000001160b */
[----:B------:R-:W-:Y:S02]  /*13f0*/  ISETP.NE.AND P1, PT, R4, R59, PT ;  /* 0x0000003b0400720c */ /* 0x000fe40003f25270 */
[----:B------:R-:W-:Y:S02]  /*1400*/  PRMT R11, R11, 0x8880, RZ ;  /* 0x000088800b0b7816 */ /* 0x000fe400000000ff */
[----:B------:R-:W-:Y:S02]  /*1410*/  SEL R4, RZ, 0x1, !P1 ;  /* 0x00000001ff047807 */ /* 0x000fe40004800000 */
[----:B------:R-:W-:Y:S02]  /*1420*/  ISETP.NE.AND P1, PT, R9, RZ, PT ;  /* 0x000000ff0900720c */ /* 0x000fe40003f25270 */
[----:B------:R-:W-:Y:S02]  /*1430*/  SEL R9, RZ, 0xffffffff, !P0 ;  /* 0xffffffffff097807 */ /* 0x000fe40004000000 */
[----:B------:R-:W-:-:S02]  /*1440*/  SEL R4, R5, R4, !P2 ;  /* 0x0000000405047207 */ /* 0x000fc40005000000 */
[----:B------:R-:W-:Y:S02]  /*1450*/  LOP3.LUT R54, R9, 0xff, RZ, 0xc0, !PT ;  /* 0x000000ff09367812 */ /* 0x000fe400078ec0ff */
[----:B------:R-:W-:-:S04]  /*1460*/  LOP3.LUT R9, R4, 0xff, RZ, 0xc0, !PT ;  /* 0x000000ff04097812 */ /* 0x000fc800078ec0ff */
[----:B------:R-:W-:Y:S01]  /*1470*/  ISETP.NE.AND P0, PT, R9, R54, PT ;  /* 0x000000360900720c */ /* 0x000fe20003f05270 */
[----:B------:R-:W-:-:S03]  /*1480*/  IMAD.MOV R54, RZ, RZ, -R31 ;  /* 0x000000ffff367224 */ /* 0x000fc600078e0a1f */
[----:B------:R-:W-:-:S04]  /*1490*/  @P1 SEL R4, RZ, 0x1, !P0 ;  /* 0x00000001ff041807 */ /* 0x000fc80004000000 */
[----:B------:R-:W-:-:S04]  /*14a0*/  LOP3.LUT R9, R4, 0xffff, RZ, 0xc0, !PT ;  /* 0x0000ffff04097812 */ /* 0x000fc800078ec0ff */
[----:B------:R-:W-:-:S04]  /*14b0*/  PRMT R9, R9, 0x8880, RZ ;  /* 0x0000888009097816 */ /* 0x000fc800000000ff */
[----:B------:R-:W-:-:S04]  /*14c0*/  ISETP.NE.AND P3, PT, R9, R54, PT ;  /* 0x000000360900720c */ /* 0x000fc80003f65270 */
[----:B------:R-:W-:-:S04]  /*14d0*/  SEL R9, RZ, 0x1, !P3 ;  /* 0x00000001ff097807 */ /* 0x000fc80005800000 */
[----:B------:R-:W-:Y:S01]  /*14e0*/  ISETP.NE.AND P0, PT, R9, R24, PT ;  /* 0x000000180900720c */ /* 0x000fe20003f05270 */
[----:B------:R-:W-:-:S03]  /*14f0*/  IMAD.MOV R24, RZ, RZ, -R25 ;  /* 0x000000ffff187224 */ /* 0x000fc600078e0a19 */
[----:B------:R-:W-:Y:S02]  /*1500*/  SEL R9, RZ, 0x1, !P0 ;  /* 0x00000001ff097807 */ /* 0x000fe40004000000 */
[----:B------:R-:W-:-:S04]  /*1510*/  @P3 LOP3.LUT R2, R2, 0x8, RZ, 0xfc, !PT ;  /* 0x0000000802023812 */ /* 0x000fc800078efcff */
[----:B------:R-:W-:-:S04]  /*1520*/  LOP3.LUT R2, R2, 0xfffffffb, RZ, 0xc0, !PT ;  /* 0xfffffffb02027812 */ /* 0x000fc800078ec0ff */
[----:B------:R-:W-:Y:S02]  /*1530*/  @P0 LOP3.LUT R2, R2, 0x4, RZ, 0xfc, !PT ;  /* 0x0000000402020812 */ /* 0x000fe400078efcff */
[----:B------:R-:W-:Y:S01]  /*1540*/  ISETP.NE.AND P0, PT, R9, R24, PT ;  /* 0x000000180900720c */ /* 0x000fe20003f05270 */
[----:B------:R-:W-:Y:S01]  /*1550*/  IMAD.MOV R24, RZ, RZ, -R27 ;  /* 0x000000ffff187224 */ /* 0x000fe200078e0a1b */
[----:B------:R-:W-:Y:S02]  /*1560*/  LOP3.LUT R2, R2, 0xfffffffd, RZ, 0xc0, !PT ;  /* 0xfffffffd02027812 */ /* 0x000fe400078ec0ff */
[----:B------:R-:W-:-:S09]  /*1570*/  SEL R9, RZ, 0x1, !P0 ;  /* 0x00000001ff097807 */ /* 0x000fd20004000000 */
[----:B------:R-:W-:Y:S02]  /*1580*/  @P0 LOP3.LUT R2, R2, 0x2, RZ, 0xfc, !PT ;  /* 0x0000000202020812 */ /* 0x000fe400078efcff */
[----:B------:R-:W-:Y:S02]  /*1590*/  ISETP.NE.AND P0, PT, R9, R26, PT ;  /* 0x0000001a0900720c */ /* 0x000fe40003f05270 */
[----:B------:R-:W-:Y:S02]  /*15a0*/  LOP3.LUT R2, R2, 0xfffffffe, RZ, 0xc0, !PT ;  /* 0xfffffffe02027812 */ /* 0x000fe400078ec0ff */
[----:B------:R-:W-:-:S09]  /*15b0*/  SEL R9, RZ, 0x1, !P0 ;  /* 0x00000001ff097807 */ /* 0x000fd20004000000 */
[----:B------:R-:W-:Y:S02]  /*15c0*/  @P0 LOP3.LUT R2, R2, 0x1, RZ, 0xfc, !PT ;  /* 0x0000000102020812 */ /* 0x000fe400078efcff */
[----:B------:R-:W-:Y:S01]  /*15d0*/  ISETP.NE.AND P0, PT, R9, R24, PT ;  /* 0x000000180900720c */ /* 0x000fe20003f05270 */
[----:B------:R-:W-:Y:S01]  /*15e0*/  IMAD.MOV.U32 R9, RZ, RZ, R11 ;  /* 0x000000ffff097224 */ /* 0x000fe200078e000b */
[----:B------:R-:W-:Y:S02]  /*15f0*/  LOP3.LUT R2, R2, 0xffffffef, RZ, 0xc0, !PT ;  /* 0xffffffef02027812 */ /* 0x000fe400078ec0ff */
[----:B------:R-:W-:Y:S01]  /*1600*/  SEL R11, RZ, 0x1, !P0 ;  /* 0x00000001ff0b7807 */ /* 0x000fe20004000000 */
[----:B------:R-:W-:-:S03]  /*1610*/  IMAD.MOV R9, RZ, RZ, -R9 ;  /* 0x000000ffff097224 */ /* 0x000fc600078e0a09 */
[----:B------:R-:W-:Y:S01]  /*1620*/  ISETP.NE.AND P1, PT, R11, R28, PT ;  /* 0x0000001c0b00720c */ /* 0x000fe20003f25270 */
[----:B------:R-:W-:-:S04]  /*1630*/  IMAD.MOV R11, RZ, RZ, -R12 ;  /* 0x000000ffff0b7224 */ /* 0x000fc800078e0a0c */
[----:B------:R-:W-:Y:S02]  /*1640*/  @P0 LOP3.LUT R3, R3, 0x80000000, RZ, 0xfc, !PT ;  /* 0x8000000003030812 */ /* 0x000fe400078efcff */
[----:B------:R-:W-:Y:S02]  /*1650*/  ISETP.NE.AND P0, PT, R10, R9, PT ;  /* 0x000000090a00720c */ /* 0x000fe40003f05270 */
[----:B------:R-:W-:Y:S02]  /*1660*/  LOP3.LUT R3, R3, 0xbfffffff, RZ, 0xc0, !PT ;  /* 0xbfffffff03037812 */ /* 0x000fe400078ec0ff */
[----:B------:R-:W-:Y:S02]  /*1670*/  SEL R10, RZ, 0x1, !P1 ;  /* 0x00000001ff0a7807 */ /* 0x000fe40004800000 */
[----:B------:R-:W-:Y:S02]  /*1680*/  @P1 LOP3.LUT R3, R3, 0x40000000, RZ, 0xfc, !PT ;  /* 0x4000000003031812 */ /* 0x000fe400078efcff */
[----:B------:R-:W-:-:S02]  /*1690*/  ISETP.NE.AND P1, PT, R10, R29, PT ;  /* 0x0000001d0a00720c */ /* 0x000fc40003f25270 */
[----:B------:R-:W-:Y:S02]  /*16a0*/  SEL R9, RZ, 0xffffffff, !P0 ;  /* 0xffffffffff097807 */ /* 0x000fe40004000000 */
[----:B------:R-:W-:Y:S02]  /*16b0*/  SEL R10, RZ, 0x1, !P1 ;  /* 0x00000001ff0a7807 */ /* 0x000fe40004800000 */
[----:B------:R-:W-:Y:S02]  /*16c0*/  LOP3.LUT R3, R3, 0xdfffffff, RZ, 0xc0, !PT ;  /* 0xdfffffff03037812 */ /* 0x000fe400078ec0ff */
[----:B------:R-:W-:Y:S01]  /*16d0*/  ISETP.NE.AND P0, PT, R10, R11, PT ;  /* 0x0000000b0a00720c */ /* 0x000fe20003f05270 */
[----:B------:R-:W-:-:S03]  /*16e0*/  IMAD.MOV R11, RZ, RZ, -R50 ;  /* 0x000000ffff0b7224 */ /* 0x000fc600078e0a32 */
[----:B------:R-:W-:Y:S02]  /*16f0*/  SEL R10, RZ, 0x1, !P0 ;  /* 0x00000001ff0a7807 */ /* 0x000fe40004000000 */
[----:B------:R-:W-:-:S04]  /*1700*/  @P1 LOP3.LUT R3, R3, 0x20000000, RZ, 0xfc, !PT ;  /* 0x2000000003031812 */ /* 0x000fc800078efcff */
[----:B------:R-:W-:-:S04]  /*1710*/  LOP3.LUT R3, R3, 0xefffffff, RZ, 0xc0, !PT ;  /* 0xefffffff03037812 */ /* 0x000fc800078ec0ff */
[----:B------:R-:W-:Y:S02]  /*1720*/  @P0 LOP3.LUT R3, R3, 0x10000000, RZ, 0xfc, !PT ;  /* 0x1000000003030812 */ /* 0x000fe400078efcff */
[----:B------:R-:W-:Y:S02]  /*1730*/  ISETP.NE.AND P0, PT, R10, R51, PT ;  /* 0x000000330a00720c */ /* 0x000fe40003f05270 */
[----:B------:R-:W-:Y:S02]  /*1740*/  LOP3.LUT R3, R3, 0xf7ffffff, RZ, 0xc0, !PT ;  /* 0xf7ffffff03037812 */ /* 0x000fe400078ec0ff */
[----:B------:R-:W-:-:S09]  /*1750*/  SEL R10, RZ, 0x1, !P0 ;  /* 0x00000001ff0a7807 */ /* 0x000fd20004000000 */
        /* <DEDUP_REMOVED lines=124> */
[----:B------:R-:W-:-:S04]  /*1f20*/  ISETP.NE.AND P0, PT, R10, R17, PT ;  /* 0x000000110a00720c */ /* 0x000fc80003f05270 */
[----:B------:R-:W-:Y:S02]  /*1f30*/  SEL R10, RZ, 0x1, !P0 ;  /* 0x00000001ff0a7807 */ /* 0x000fe40004000000 */
[----:B------:R-:W-:Y:S02]  /*1f40*/  P2R R12, PR, RZ, 0x1 ;  /* 0x00000001ff0c7803 */ /* 0x000fe40000000000 */
[----:B------:R-:W-:-:S04]  /*1f50*/  ISETP.NE.AND P1, PT, R10, R53, PT ;  /* 0x000000350a00720c */ /* 0x000fc80003f25270 */
[----:B------:R-:W-:-:S04]  /*1f60*/  SEL R10, RZ, 0x1, !P1 ;  /* 0x00000001ff0a7807 */ /* 0x000fc80004800000 */
[----:B------:R-:W-:Y:S01]  /*1f70*/  ISETP.NE.AND P2, PT, R10, R11, PT ;  /* 0x0000000b0a00720c */ /* 0x000fe20003f45270 */
[----:B------:R-:W-:-:S03]  /*1f80*/  IMAD.MOV R11, RZ, RZ, -R14 ;  /* 0x000000ffff0b7224 */ /* 0x000fc600078e0a0e */
[----:B------:R-:W-:-:S04]  /*1f90*/  SEL R10, RZ, 0x1, !P2 ;  /* 0x00000001ff0a7807 */ /* 0x000fc80005000000 */
[----:B------:R-:W-:-:S04]  /*1fa0*/  ISETP.NE.AND P3, PT, R10, R55, PT ;  /* 0x000000370a00720c */ /* 0x000fc80003f65270 */
[----:B------:R-:W-:-:S04]  /*1fb0*/  SEL R10, RZ, 0x1, !P3 ;  /* 0x00000001ff0a7807 */ /* 0x000fc80005800000 */
[----:B------:R-:W-:-:S04]  /*1fc0*/  ISETP.NE.AND P4, PT, R10, R15, PT ;  /* 0x0000000f0a00720c */ /* 0x000fc80003f85270 */
[----:B------:R-:W-:-:S04]  /*1fd0*/  SEL R10, RZ, 0x1, !P4 ;  /* 0x00000001ff0a7807 */ /* 0x000fc80006000000 */
[----:B------:R-:W-:-:S04]  /*1fe0*/  ISETP.NE.AND P5, PT, R10, R11, PT ;  /* 0x0000000b0a00720c */ /* 0x000fc80003fa5270 */
[----:B------:R-:W-:-:S04]  /*1ff0*/  SEL R10, RZ, 0x1, !P5 ;  /* 0x00000001ff0a7807 */ /* 0x000fc80006800000 */
[----:B------:R-:W-:-:S13]  /*2000*/  ISETP.NE.AND P0, PT, R10, R13, PT ;  /* 0x0000000d0a00720c */ /* 0x000fda0003f05270 */
[----:B------:R-:W-:Y:S02]  /*2010*/  @P0 LOP3.LUT R2, R2, 0x10, RZ, 0xfc, !PT ;  /* 0x0000001002020812 */ /* 0x000fe400078efcff */
[----:B------:R-:W-:Y:S01]  /*2020*/  ISETP.NE.AND P0, PT, R12, RZ, PT ;  /* 0x000000ff0c00720c */ /* 0x000fe20003f05270 */
[----:B------:R-:W-:-:S12]  /*2030*/  @P6 BRA `(.L_x_3) ;  /* 0x0000002400d86947 */ /* 0x000fd80003800000 */
[----:B------:R-:W-:Y:S01]  /*2040*/  LOP3.LUT R10, R5, 0xff, RZ, 0xc0, !PT ;  /* 0x000000ff050a7812 */ /* 0x000fe200078ec0ff */
[----:B------:R-:W-:Y:S01]  /*2050*/  IMAD.MOV.U32 R5, RZ, RZ, 0x65 ;  /* 0x00000065ff057424 */ /* 0x000fe200078e00ff */
[----:B------:R-:W-:-:S04]  /*2060*/  LOP3.LUT R9, R9, 0xff, RZ, 0xc0, !PT ;  /* 0x000000ff09097812 */ /* 0x000fc800078ec0ff */
[----:B------:R-:W-:Y:S02]  /*2070*/  ISETP.NE.AND P6, PT, R10, R9, PT ;  /* 0x000000090a00720c */ /* 0x000fe40003fc5270 */
[----:B------:R-:W0:Y:S02]  /*2080*/  LDC.64 R10, c[0x0][0x390] ;  /* 0x0000e400ff0a7b82 */ /* 0x000e240000000a00 */
[----:B------:R-:W-:-:S05]  /*2090*/  SEL R5, R5, 0x165, !P6 ;  /* 0x0000016505057807 */ /* 0x000fca0007000000 */
[----:B0-----:R0:W-:Y:S01]  /*20a0*/  ST.E.STRONG.GPU desc[UR10][R10.64+0x80], R5 ;  /* 0x000080050a007985 */ /* 0x0011e2000c10f90a */
[----:B------:R-:W-:Y:S05]  /*20b0*/  BRA `(.L_x_3) ;  /* 0x0000002400b87947 */ /* 0x000fea0003800000 */
.L_x_2:
[C---:B01----:R-:W-:Y:S02]  /*20c0*/  PRMT R53, R10.reuse, 0x8880, RZ ;  /* 0x000088800a357816 */ /* 0x043fe400000000ff */
[----:B------:R-:W-:Y:S02]  /*20d0*/  PRMT R52, R10, 0x9991, RZ ;  /* 0x000099910a347816 */ /* 0x000fe400000000ff */
[C---:B--2---:R-:W-:Y:S02]  /*20e0*/  PRMT R49, R11.reuse, 0x8880, RZ ;  /* 0x000088800b317816 */ /* 0x044fe400000000ff */
[----:B------:R-:W-:Y:S02]  /*20f0*/  PRMT R50, R11, 0x9991, RZ ;  /* 0x000099910b327816 */ /* 0x000fe400000000ff */
[C---:B------:R-:W-:Y:S02]  /*2100*/  PRMT R44, R12.reuse, 0x8880, RZ ;  /* 0x000088800c2c7816 */ /* 0x040fe400000000ff */
[----:B------:R-:W-:-:S02]  /*2110*/  PRMT R43, R12, 0x9991, RZ ;  /* 0x000099910c2b7816 */ /* 0x000fc400000000ff */
[C---:B------:R-:W-:Y:S02]  /*2120*/  PRMT R40, R13.reuse, 0x8880, RZ ;  /* 0x000088800d287816 */ /* 0x040fe400000000ff */
[----:B------:R-:W-:Y:S02]  /*2130*/  PRMT R39, R13, 0x9991, RZ ;  /* 0x000099910d277816 */ /* 0x000fe400000000ff */
[C---:B------:R-:W-:Y:S02]  /*2140*/  PRMT R47, R10.reuse, 0xaaa2, RZ ;  /* 0x0000aaa20a2f7816 */ /* 0x040fe400000000ff */
[----:B------:R-:W-:Y:S01]  /*2150*/  PRMT R48, R10, 0xbbb3, RZ ;  /* 0x0000bbb30a307816 */ /* 0x000fe200000000ff */
[----:B------:R-:W-:Y:S01]  /*2160*/  IMAD.IADD R10, R53, 0x1, R52 ;  /* 0x00000001350a7824 */ /* 0x000fe200078e0234 */
[C---:B------:R-:W-:Y:S02]  /*2170*/  PRMT R46, R11.reuse, 0xaaa2, RZ ;  /* 0x0000aaa20b2e7816 */ /* 0x040fe400000000ff */
[----:B------:R-:W-:Y:S01]  /*2180*/  PRMT R45, R11, 0xbbb3, RZ ;  /* 0x0000bbb30b2d7816 */ /* 0x000fe200000000ff */
[----:B------:R-:W-:Y:S01]  /*2190*/  IMAD.IADD R11, R49, 0x1, R50 ;  /* 0x00000001310b7824 */ /* 0x000fe200078e0232 */
[----:B------:R-:W-:-:S02]  /*21a0*/  PRMT R42, R12, 0xaaa2, RZ ;  /* 0x0000aaa20c2a7816 */ /* 0x000fc400000000ff */
[----:B------:R-:W-:Y:S01]  /*21b0*/  PRMT R41, R12, 0xbbb3, RZ ;  /* 0x0000bbb30c297816 */ /* 0x000fe200000000ff */
[----:B------:R-:W-:Y:S01]  /*21c0*/  IMAD.IADD R12, R44, 0x1, R43 ;  /* 0x000000012c0c7824 */ /* 0x000fe200078e022b */
[C---:B------:R-:W-:Y:S02]  /*21d0*/  PRMT R38, R13.reuse, 0xaaa2, RZ ;  /* 0x0000aaa20d267816 */ /* 0x040fe400000000ff */
[----:B------:R-:W-:Y:S01]  /*21e0*/  PRMT R37, R13, 0xbbb3, RZ ;  /* 0x0000bbb30d257816 */ /* 0x000fe200000000ff */
[----:B------:R-:W-:Y:S01]  /*21f0*/  IMAD.IADD R13, R40, 0x1, R39 ;  /* 0x00000001280d7824 */ /* 0x000fe200078e0227 */
[----:B------:R-:W-:Y:S02]  /*2200*/  IADD3 R10, PT, PT, R10, R48, R47 ;  /* 0x000000300a0a7210 */ /* 0x000fe40007ffe02f */
[----:B------:R-:W-:Y:S02]  /*2210*/  IADD3 R11, PT, PT, R11, R45, R46 ;  /* 0x0000002d0b0b7210 */ /* 0x000fe40007ffe02e */
[----:B------:R-:W-:-:S02]  /*2220*/  IADD3 R12, PT, PT, R12, R41, R42 ;  /* 0x000000290c0c7210 */ /* 0x000fc40007ffe02a */
[----:B------:R-:W-:Y:S01]  /*2230*/  IADD3 R13, PT, PT, R13, R37, R38 ;  /* 0x000000250d0d7210 */ /* 0x000fe20007ffe026 */
[----:B------:R-:W-:Y:S01]  /*2240*/  IMAD.IADD R55, R10, 0x1, R11 ;  /* 0x000000010a377824 */ /* 0x000fe200078e020b */
[C---:B------:R-:W-:Y:S02]  /*2250*/  PRMT R36, R14.reuse, 0x8880, RZ ;  /* 0x000088800e247816 */ /* 0x040fe400000000ff */
[----:B------:R-:W-:Y:S01]  /*2260*/  PRMT R35, R14, 0x9991, RZ ;  /* 0x000099910e237816 */ /* 0x000fe200000000ff */
[----:B------:R-:W-:Y:S01]  /*2270*/  IMAD.IADD R54, R12, 0x1, R13 ;  /* 0x000000010c367824 */ /* 0x000fe200078e020d */
[C---:B---3--:R-:W-:Y:S02]  /*2280*/  PRMT R10, R30.reuse, 0x8880, RZ ;  /* 0x000088801e0a7816 */ /* 0x048fe400000000ff */
[----:B------:R-:W-:Y:S02]  /*2290*/  PRMT R11, R30, 0x9991, RZ ;  /* 0x000099911e0b7816 */ /* 0x000fe400000000ff */
[----:B------:R-:W-:-:S02]  /*22a0*/  PRMT R25, R3, 0x8880, RZ ;  /* 0x0000888003197816 */ /* 0x000fc400000000ff */
[C---:B------:R-:W-:Y:S02]  /*22b0*/  PRMT R24, R3.reuse, 0x9991, RZ ;  /* 0x0000999103187816 */ /* 0x040fe400000000ff */
[C---:B------:R-:W-:Y:S02]  /*22c0*/  PRMT R23, R3.reuse, 0xaaa2, RZ ;  /* 0x0000aaa203177816 */ /* 0x040fe400000000ff */
[----:B------:R-:W-:Y:S02]  /*22d0*/  PRMT R22, R3, 0xbbb3, RZ ;  /* 0x0000bbb303167816 */ /* 0x000fe400000000ff */
[C---:B------:R-:W-:Y:S02]  /*22e0*/  PRMT R13, R2.reuse, 0x8880, RZ ;  /* 0x00008880020d7816 */ /* 0x040fe400000000ff */
[C---:B------:R-:W-:Y:S02]  /*22f0*/  PRMT R12, R2.reuse, 0x9991, RZ ;  /* 0x00009991020c7816 */ /* 0x040fe400000000ff */
[----:B------:R-:W-:-:S02]  /*2300*/  PRMT R3, R2, 0xaaa2, RZ ;  /* 0x0000aaa202037816 */ /* 0x000fc400000000ff */
[C---:B------:R-:W-:Y:S02]  /*2310*/  PRMT R34, R14.reuse, 0xaaa2, RZ ;  /* 0x0000aaa20e227816 */ /* 0x040fe400000000ff */
[----:B-----5:R-:W-:Y:S01]  /*2320*/  PRMT R5, R14, 0xbbb3, RZ ;  /* 0x0000bbb30e057816 */ /* 0x020fe200000000ff */
[----:B------:R-:W-:Y:S01]  /*2330*/  IMAD.IADD R14, R36, 0x1, R35 ;  /* 0x00000001240e7824 */ /* 0x000fe200078e0223 */
[----:B------:R-:W-:Y:S02]  /*2340*/  PRMT R2, R2, 0xbbb3, RZ ;  /* 0x0000bbb302027816 */ /* 0x000fe400000000ff */
[C---:B----4-:R-:W-:Y:S02]  /*2350*/  PRMT R29, R33.reuse, 0x8880, RZ ;  /* 0x00008880211d7816 */ /* 0x050fe400000000ff */
[C---:B------:R-:W-:Y:S02]  /*2360*/  PRMT R28, R33.reuse, 0x9991, RZ ;  /* 0x00009991211c7816 */ /* 0x040fe400000000ff */
[----:B------:R-:W-:-:S02]  /*2370*/  PRMT R27, R33, 0xaaa2, RZ ;  /* 0x0000aaa2211b7816 */ /* 0x000fc400000000ff */
[----:B------:R-:W-:Y:S01]  /*2380*/  PRMT R26, R33, 0xbbb3, RZ ;  /* 0x0000bbb3211a7816 */ /* 0x000fe200000000ff */
[----:B------:R-:W-:Y:S01]  /*2390*/  IMAD.MOV.U32 R33, RZ, RZ, R10 ;  /* 0x000000ffff217224 */ /* 0x000fe200078e000a */
[C---:B------:R-:W-:Y:S01]  /*23a0*/  PRMT R21, R32.reuse, 0x8880, RZ ;  /* 0x0000888020157816 */ /* 0x040fe200000000ff */
[----:B------:R-:W-:Y:S01]  /*23b0*/  IMAD.MOV.U32 R10, RZ, RZ, R2 ;  /* 0x000000ffff0a7224 */ /* 0x000fe200078e0002 */
[C---:B------:R-:W-:Y:S02]  /*23c0*/  PRMT R20, R32.reuse, 0x9991, RZ ;  /* 0x0000999120147816 */ /* 0x040fe400000000ff */
[C---:B------:R-:W-:Y:S02]  /*23d0*/  PRMT R19, R32.reuse, 0xaaa2, RZ ;  /* 0x0000aaa220137816 */ /* 0x040fe400000000ff */
[----:B------:R-:W-:Y:S01]  /*23e0*/  PRMT R18, R32, 0xbbb3, RZ ;  /* 0x0000bbb320127816 */ /* 0x000fe200000000ff */
[----:B------:R-:W-:Y:S01]  /*23f0*/  IMAD.MOV.U32 R32, RZ, RZ, R11 ;  /* 0x000000ffff207224 */ /* 0x000fe200078e000b */
[----:B------:R-:W-:Y:S01]  /*2400*/  IADD3 R5, PT, PT, R14, R5, R34 ;  /* 0x000000050e057210 */ /* 0x000fe20007ffe022 */
[----:B------:R-:W-:Y:S01]  /*2410*/  IMAD.MOV.U32 R11, RZ, RZ, R3 ;  /* 0x000000ffff0b7224 */ /* 0x000fe200078e0003 */
[C---:B------:R-:W-:Y:S01]  /*2420*/  PRMT R31, R30.reuse, 0xaaa2, RZ ;  /* 0x0000aaa21e1f7816 */ /* 0x040fe200000000ff */
[----:B------:R-:W-:Y:S01]  /*2430*/  IMAD.IADD R2, R33, 0x1, R32 ;  /* 0x0000000121027824 */ /* 0x000fe200078e0220 */
[----:B------:R-:W-:Y:S01]  /*2440*/  PRMT R30, R30, 0xbbb3, RZ ;  /* 0x0000bbb31e1e7816 */ /* 0x000fe200000000ff */
[----:B------:R-:W-:Y:S01]  /*2450*/  IMAD.IADD R3, R29, 0x1, R28 ;  /* 0x000000011d037824 */ /* 0x000fe200078e021c */
[----:B------:R-:W-:Y:S01]  /*2460*/  PRMT R17, R51, 0x8880, RZ ;  /* 0x0000888033117816 */ /* 0x000fe200000000ff */
[----:B------:R-:W-:Y:S01]  /*2470*/  IMAD.IADD R57, R21, 0x1, R20 ;  /* 0x0000000115397824 */ /* 0x000fe200078e0214 */
[----:B------:R-:W-:-:S02]  /*2480*/  PRMT R16, R51, 0x9991, RZ ;  /* 0x0000999133107816 */ /* 0x000fc400000000ff */
[C---:B------:R-:W-:Y:S02]  /*2490*/  PRMT R15, R51.reuse, 0xaaa2, RZ ;  /* 0x0000aaa2330f7816 */ /* 0x040fe400000000ff */
[----:B------:R-:W-:Y:S01]  /*24a0*/  PRMT R14, R51, 0xbbb3, RZ ;  /* 0x0000bbb3330e7816 */ /* 0x000fe200000000ff */
[----:B------:R-:W-:Y:S01]  /*24b0*/  IMAD.IADD R51, R25, 0x1, R24 ;  /* 0x0000000119337824 */ /* 0x000fe200078e0218 */
[----:B------:R-:W-:Y:S01]  /*24c0*/  IADD3 R60, PT, PT, R2, R30, R31 ;  /* 0x0000001e023c7210 */ /* 0x000fe20007ffe01f */
[----:B------:R-:W-:Y:S01]  /*24d0*/  IMAD.IADD R58, R17, 0x1, R16 ;  /* 0x00000001113a7824 */ /* 0x000fe200078e0210 */
[----:B------:R-:W-:Y:S01]  /*24e0*/  IADD3 R3, PT, PT, R3, R26, R27 ;  /* 0x0000001a03037210 */ /* 0x000fe20007ffe01b */
[----:B------:R-:W-:Y:S01]  /*24f0*/  IMAD.IADD R2, R13, 0x1, R12 ;  /* 0x000000010d027824 */ /* 0x000fe200078e020c */
[----:B------:R-:W-:Y:S02]  /*2500*/  IADD3 R51, PT, PT, R51, R22, R23 ;  /* 0x0000001633337210 */ /* 0x000fe40007ffe017 */
[----:B------:R-:W-:-:S02]  /*2510*/  IADD3 R57, PT, PT, R57, R18, R19 ;  /* 0x0000001239397210 */ /* 0x000fc40007ffe013 */
[----:B------:R-:W-:Y:S02]  /*2520*/  IADD3 R3, PT, PT, R55, R3, R60 ;  /* 0x0000000337037210 */ /* 0x000fe40007ffe03c */
[----:B------:R-:W-:Y:S02]  /*2530*/  IADD3 R58, PT, PT, R58, R14, R15 ;  /* 0x0000000e3a3a7210 */ /* 0x000fe40007ffe00f */
[----:B------:R-:W-:Y:S02]  /*2540*/  IADD3 R2, PT, PT, R2, R10, R11 ;  /* 0x0000000a02027210 */ /* 0x000fe40007ffe00b */
[----:B------:R-:W-:Y:S02]  /*2550*/  IADD3 R54, PT, PT, R54, R57, R51 ;  /* 0x0000003936367210 */ /* 0x000fe40007ffe033 */
[----:B------:R-:W-:Y:S02]  /*2560*/  IADD3 R2, PT, PT, R5, R2, R58 ;  /* 0x0000000205027210 */ /* 0x000fe40007ffe03a */
[----:B------:R-:W-:-:S02]  /*2570*/  IADD3 R3, PT, PT, RZ, -R3, -R54 ;  /* 0x80000003ff037210 */ /* 0x000fc40007ffe836 */
[----:B------:R-:W-:Y:S02]  /*2580*/  ISETP.GE.AND P1, PT, R9, 0x1, PT ;  /* 0x000000010900780c */ /* 0x000fe40003f26270 */
[----:B------:R-:W-:Y:S02]  /*2590*/  ISETP.NE.AND P0, PT, R2, R3, PT ;  /* 0x000000030200720c */ /* 0x000fe40003f05270 */
[C---:B------:R-:W-:Y:S02]  /*25a0*/  ISETP.NE.AND P2, PT, R4.reuse, 0x4, PT ;  /* 0x000000040400780c */ /* 0x040fe40003f45270 */
[----:B------:R-:W-:Y:S02]  /*25b0*/  SEL R51, RZ, 0x1, !P0 ;  /* 0x00000001ff337807 */ /* 0x000fe40004000000 */
[----:B------:R-:W-:Y:S02]  /*25c0*/  SEL R3, RZ, 0xffffffff, !P0 ;  /* 0xffffffffff037807 */ /* 0x000fe40004000000 */
[----:B------:R-:W-:Y:S01]  /*25d0*/  ISETP.NE.AND P3, PT, R4, 0x5, PT ;  /* 0x000000050400780c */ /* 0x000fe20003f65270 */
[----:B------:R-:W0:Y:S02]  /*25e0*/  SHFL.UP PT, R2, R51, 0x1, RZ ;  /* 0x0420000033027989 */ /* 0x000e2400000e00ff */
[----:B0-----:R-:W-:-:S04]  /*25f0*/  PRMT R2, R2, 0x8880, RZ ;  /* 0x0000888002027816 */ /* 0x001fc800000000ff */
        /* <DEDUP_REMOVED lines=26> */
[----:B------:R-:W-:Y:S02]  /*27a0*/  SEL R5, RZ, 0x1, !P0 ;  /* 0x00000001ff057807 */ /* 0x000fe40004000000 */
[----:B------:R-:W-:-:S03]  /*27b0*/  ISETP.NE.AND P0, PT, R4, 0x2, PT ;  /* 0x000000020400780c */ /* 0x000fc60003f05270 */
[----:B------:R-:W-:Y:S01]  /*27c0*/  @!P1 STS.U8 [R4+UR4+0x10], R5 ;  /* 0x0000100504009988 */ /* 0x000fe20008000004 */
[----:B------:R-:W-:Y:S01]  /*27d0*/  BAR.SYNC.DEFER_BLOCKING 0x0 ;  /* 0x0000000000007b1d */ /* 0x000fe20000010000 */
[----:B------:R-:W-:-:S05]  /*27e0*/  ISETP.NE.AND P1, PT, R4, 0x3, PT ;  /* 0x000000030400780c */ /* 0x000fca0003f25270 */
[----:B------:R-:W0:Y:S02]  /*27f0*/  LDS.64 R2, [UR4+0x10] ;  /* 0x00001004ff027984 */ /* 0x000e240008000a00 */
[----:B0-----:R-:W-:-:S13]  /*2800*/  R2UR UR5, R2 ;  /* 0x00000000020572ca */ /* 0x001fda00000e0000 */
[----:B------:R-:W-:Y:S02]  /*2810*/  USHF.R.S32.HI UR6, URZ, 0x8, UR5 ;  /* 0x00000008ff067899 */ /* 0x000fe40008011405 */
[----:B------:R-:W-:Y:S02]  /*2820*/  USGXT UR8, UR5, 0x8 ;  /* 0x000000080508789a */ /* 0x000fe40008000200 */
[----:B------:R-:W-:Y:S02]  /*2830*/  USGXT UR6, UR6, 0x8 ;  /* 0x000000080606789a */ /* 0x000fe40008000200 */
[----:B------:R-:W-:Y:S02]  /*2840*/  USHF.R.S32.HI UR7, URZ, 0x10, UR5 ;  /* 0x00000010ff077899 */ /* 0x000fe40008011405 */
[----:B------:R-:W-:Y:S02]  /*2850*/  UIADD3 UR6, UPT, UPT, -UR6, URZ, URZ ;  /* 0x000000ff06067290 */ /* 0x000fe4000fffe1ff */
[----:B------:R-:W-:-:S02]  /*2860*/  USGXT UR7, UR7, 0x8 ;  /* 0x000000080707789a */ /* 0x000fc40008000200 */
[----:B------:R-:W-:Y:S02]  /*2870*/  UISETP.NE.AND UP0, UPT, UR8, UR6, UPT ;  /* 0x000000060800728c */ /* 0x000fe4000bf05270 */
[----:B------:R-:W-:Y:S01]  /*2880*/  USHF.R.S32.HI UR9, URZ, 0x18, UR5 ;  /* 0x00000018ff097899 */ /* 0x000fe20008011405 */
[----:B------:R-:W-:Y:S01]  /*2890*/  R2UR UR6, R3 ;  /* 0x00000000030672ca */ /* 0x000fe200000e0000 */
[----:B------:R-:W-:Y:S02]  /*28a0*/  USEL UR12, URZ, 0x1, !UP0 ;  /* 0x00000001ff0c7887 */ /* 0x000fe4000c000000 */
[----:B------:R-:W-:Y:S02]  /*28b0*/  UIADD3 UR8, UPT, UPT, -UR7, URZ, URZ ;  /* 0x000000ff07087290 */ /* 0x000fe4000fffe1ff */
[----:B------:R-:W-:Y:S02]  /*28c0*/  USGXT UR7, UR9, 0x8 ;  /* 0x000000080907789a */ /* 0x000fe40008000200 */
[----:B------:R-:W-:-:S02]  /*28d0*/  UISETP.NE.AND UP0, UPT, UR12, UR8, UPT ;  /* 0x000000080c00728c */ /* 0x000fc4000bf05270 */
[----:B------:R-:W-:Y:S01]  /*28e0*/  IMAD.U32 R2, RZ, RZ, UR12 ;  /* 0x0000000cff027e24 */ /* 0x000fe2000f8e00ff */
[----:B------:R-:W-:Y:S02]  /*28f0*/  UPRMT UR5, UR5, 0x7770, URZ ;  /* 0x0000777005057896 */ /* 0x000fe400080000ff */
[----:B------:R-:W-:Y:S02]  /*2900*/  UIADD3 UR8, UPT, UPT, -UR7, URZ, URZ ;  /* 0x000000ff07087290 */ /* 0x000fe4000fffe1ff */
[----:B------:R-:W-:Y:S02]  /*2910*/  USEL UR9, URZ, 0x1, !UP0 ;  /* 0x00000001ff097887 */ /* 0x000fe4000c000000 */
[----:B------:R-:W-:Y:S01]  /*2920*/  SEL R2, R2, UR5, !P0 ;  /* 0x0000000502027c07 */ /* 0x000fe2000c000000 */
[----:B------:R-:W-:Y:S01]  /*2930*/  USGXT UR7, UR6, 0x8 ;  /* 0x000000080607789a */ /* 0x000fe20008000200 */
[----:B------:R-:W-:Y:S01]  /*2940*/  ISETP.GE.AND P0, PT, R9, 0x10, PT ;  /* 0x000000100900780c */ /* 0x000fe20003f06270 */
[----:B------:R-:W-:-:S02]  /*2950*/  UISETP.NE.AND UP0, UPT, UR9, UR8, UPT ;  /* 0x000000080900728c */ /* 0x000fc4000bf05270 */
[----:B------:R-:W-:Y:S01]  /*2960*/  SEL R2, R2, UR9, P1 ;  /* 0x0000000902027c07 */ /* 0x000fe20008800000 */
[----:B------:R-:W-:Y:S01]  /*2970*/  UIADD3 UR7, UPT, UPT, -UR7, URZ, URZ ;  /* 0x000000ff07077290 */ /* 0x000fe2000fffe1ff */
[----:B------:R-:W-:Y:S01]  /*2980*/  ISETP.GE.U32.AND P1, PT, R56, 0x20, PT ;  /* 0x000000203800780c */ /* 0x000fe20003f26070 */
[----:B------:R-:W-:Y:S01]  /*2990*/  USEL UR8, URZ, 0x1, !UP0 ;  /* 0x00000001ff087887 */ /* 0x000fe2000c000000 */
[----:B------:R-:W-:Y:S01]  /*29a0*/  SEL R54, R54, R5, !P0 ;  /* 0x0000000536367207 */ /* 0x000fe20004000000 */
[----:B------:R-:W-:Y:S02]  /*29b0*/  USHF.R.U32.HI UR6, URZ, 0x8, UR6 ;  /* 0x00000008ff067899 */ /* 0x000fe40008011606 */
[----:B------:R-:W-:Y:S02]  /*29c0*/  UISETP.NE.AND UP0, UPT, UR8, UR7, UPT ;  /* 0x000000070800728c */ /* 0x000fe4000bf05270 */
[----:B------:R-:W-:Y:S01]  /*29d0*/  SEL R2, R2, UR8, P2 ;  /* 0x0000000802027c07 */ /* 0x000fe20009000000 */
[----:B------:R-:W-:-:S02]  /*29e0*/  UPRMT UR5, UR6, 0x8880, URZ ;  /* 0x0000888006057896 */ /* 0x000fc400080000ff */
[----:B------:R-:W-:-:S06]  /*29f0*/  USEL UR9, URZ, 0x1, !UP0 ;  /* 0x00000001ff097887 */ /* 0x000fcc000c000000 */
[----:B------:R-:W-:Y:S01]  /*2a00*/  SEL R2, R2, UR9, P3 ;  /* 0x0000000902027c07 */ /* 0x000fe20009800000 */
[----:B------:R-:W-:Y:S06]  /*2a10*/  @!P1 BRA `(.L_x_4) ;  /* 0x0000000000289947 */ /* 0x000fec0003800000 */
[----:B------:R-:W-:Y:S02]  /*2a20*/  PRMT R4, R54, 0x9910, RZ ;  /* 0x0000991036047816 */ /* 0x000fe400000000ff */
[----:B------:R-:W-:Y:S02]  /*2a30*/  ISETP.NE.AND P1, PT, R9, RZ, PT ;  /* 0x000000ff0900720c */ /* 0x000fe40003f25270 */
[----:B------:R-:W-:Y:S02]  /*2a40*/  ISETP.NE.AND P0, PT, R4, R51, PT ;  /* 0x000000330400720c */ /* 0x000fe40003f05270 */
[----:B------:R-:W-:Y:S02]  /*2a50*/  LOP3.LUT R4, R2, 0xff, RZ, 0xc0, !PT ;  /* 0x000000ff02047812 */ /* 0x000fe400078ec0ff */
[----:B------:R-:W-:-:S04]  /*2a60*/  SEL R3, RZ, 0xffffffff, !P0 ;  /* 0xffffffffff037807 */ /* 0x000fc80004000000 */
[----:B------:R-:W-:-:S04]  /*2a70*/  LOP3.LUT R3, R3, 0xff, RZ, 0xc0, !PT ;  /* 0x000000ff03037812 */ /* 0x000fc800078ec0ff */
[----:B------:R-:W-:-:S04]  /*2a80*/  ISETP.NE.AND P0, PT, R4, R3, PT ;  /* 0x000000030400720c */ /* 0x000fc80003f05270 */
[----:B------:R-:W-:-:S04]  /*2a90*/  @P1 SEL R2, RZ, 0x1, !P0 ;  /* 0x00000001ff021807 */ /* 0x000fc80004000000 */
[----:B------:R-:W-:Y:S01]  /*2aa0*/  PRMT R4, R2, 0x7610, R4 ;  /* 0x0000761002047816 */ /* 0x000fe20000000004 */
[----:B------:R-:W-:Y:S06]  /*2ab0*/  BRA `(.L_x_5) ;  /* 0x0000000c00cc7947 */ /* 0x000fec0003800000 */
.L_x_4:
[----:B------:R-:W0:Y:S01]  /*2ac0*/  LDC.64 R4, c[0x0][0x390] ;  /* 0x0000e400ff047b82 */ /* 0x000e220000000a00 */
[----:B------:R-:W-:Y:S01]  /*2ad0*/  ISETP.NE.AND P1, PT, R56, RZ, PT ;  /* 0x000000ff3800720c */ /* 0x000fe20003f25270 */
[----:B------:R-:W-:Y:S01]  /*2ae0*/  IMAD.U32 R3, RZ, RZ, UR15 ;  /* 0x0000000fff037e24 */ /* 0x000fe2000f8e00ff */
[----:B------:R-:W-:-:S05]  /*2af0*/  LOP3.LUT R55, RZ, R56, RZ, 0x33, !PT ;  /* 0x00000038ff377212 */ /* 0x000fca00078e33ff */
[----:B------:R-:W1:Y:S01]  /*2b00*/  LDC R63, c[0x0][0x370] ;  /* 0x0000dc00ff3f7b82 */ /* 0x000e620000000800 */
[----:B------:R-:W-:-:S05]  /*2b10*/  VIADD R55, R55, UR15 ;  /* 0x0000000f37377c36 */ /* 0x000fca0008000000 */
[----:B------:R-:W-:Y:S02]  /*2b20*/  @!P1 IMAD R2, RZ, RZ, -UR5 ;  /* 0x80000005ff029e24 */ /* 0x000fe4000f8e02ff */
[----:B------:R-:W-:-:S03]  /*2b30*/  @!P1 IMAD.MOV.U32 R59, RZ, RZ, 0x164 ;  /* 0x00000164ff3b9424 */ /* 0x000fc600078e00ff */
[----:B------:R-:W-:-:S04]  /*2b40*/  @!P1 ISETP.NE.AND P0, PT, R2, UR9, PT ;  /* 0x0000000902009c0c */ /* 0x000fc8000bf05270 */
[----:B------:R-:W-:Y:S01]  /*2b50*/  @!P1 SEL R57, RZ, 0x1, !P0 ;  /* 0x00000001ff399807 */ /* 0x000fe20004000000 */
[----:B0-----:R-:W-:Y:S01]  /*2b60*/  IMAD.WIDE R2, R3, 0x4, R4 ;  /* 0x0000000403027825 */ /* 0x001fe200078e0204 */
[----:B------:R-:W-:-:S03]  /*2b70*/  @!P1 SEL R59, R59, 0x64, P0 ;  /* 0x000000643b3b9807 */ /* 0x000fc60000000000 */
[----:B------:R0:W-:Y:S04]  /*2b80*/  @!P1 STS.U8 [UR4+0x3], R57 ;  /* 0x00000339ff009988 */ /* 0x0001e80008000004 */
[----:B------:R0:W-:Y:S01]  /*2b90*/  @!P1 ST.E.STRONG.GPU desc[UR10][R2.64+0x80], R59 ;  /* 0x0000803b02009985 */ /* 0x0001e2000c10f90a */
[----:B-1----:R-:W-:-:S13]  /*2ba0*/  ISETP.GT.U32.AND P1, PT, R63, 0x1f3, PT ;  /* 0x000001f33f00780c */ /* 0x002fda0003f24070 */
[----:B0-----:R-:W-:Y:S05]  /*2bb0*/  @P1 BRA `(.L_x_6) ;  /* 0x0000000000081947 */ /* 0x001fea0003800000 */
[----:B------:R0:W-:Y:S06]  /*2bc0*/  MEMBAR.SC.CTA ;  /* 0x0000000000007992 */ /* 0x0001ec0000000000 */
[----:B0-----:R-:W-:Y:S05]  /*2bd0*/  BRA `(.L_x_7) ;  /* 0x0000000000087947 */ /* 0x001fea0003800000 */
.L_x_6:
[----:B------:R-:W-:Y:S05]  /*2be0*/  NANOSLEEP 0x474 ;  /* 0x000004740000795d */ /* 0x000fea0003800000 */
[----:B------:R-:W-:Y:S01]  /*2bf0*/  NOP ;  /* 0x0000000000007918 */ /* 0x000fe20000000000 */
.L_x_7:
[----:B------:R-:W-:-:S05]  /*2c00*/  IMAD.WIDE R4, R55, 0x4, R4 ;  /* 0x0000000437047825 */ /* 0x000fca00078e0204 */
[----:B------:R-:W2:Y:S01]  /*2c10*/  LD.E.STRONG.GPU R57, desc[UR10][R4.64+0x80] ;  /* 0x0000800a04397980 */ /* 0x000ea2000c10f900 */
[----:B------:R-:W-:Y:S01]  /*2c20*/  UMOV UR6, 0xffffffff ;  /* 0xffffffff00067882 */ /* 0x000fe20000000000 */
[----:B--2---:R-:W-:-:S04]  /*2c30*/  LOP3.LUT R58, R57, 0xff, RZ, 0xc0, !PT ;  /* 0x000000ff393a7812 */ /* 0x004fc800078ec0ff */
[----:B------:R-:W-:Y:S01]  /*2c40*/  ISETP.NE.AND P0, PT, R58, 0x63, PT ;  /* 0x000000633a00780c */ /* 0x000fe20003f05270 */
[----:B------:R-:W-:-:S12]  /*2c50*/  BRA.DIV UR6, `(.L_x_8) ;  /* 0x0000009a06607947 */ /* 0x000fd8000b800000 */
[----:B------:R-:W-:-:S13]  /*2c60*/  VOTE.ANY P0, !P0 ;  /* 0x0000000000ff7806 */ /* 0x000fda0004000100 */
.L_x_56:
[----:B------:R-:W-:Y:S01]  /*2c70*/  PRMT R66, R57, 0x7610, R66 ;  /* 0x0000761039427816 */ /* 0x000fe20000000042 */
[----:B------:R-:W-:Y:S06]  /*2c80*/  @!P0 BRA `(.L_x_9) ;  /* 0x0000000000388947 */ /* 0x000fec0003800000 */
.L_x_13:
[----:B------:R-:W-:Y:S05]  /*2c90*/  YIELD ;  /* 0x0000000000007946 */ /* 0x000fea0003800000 */
[----:B------:R-:W-:Y:S05]  /*2ca0*/  @P1 BRA `(.L_x_10) ;  /* 0x0000000000081947 */ /* 0x000fea0003800000 */
[----:B------:R0:W-:Y:S06]  /*2cb0*/  MEMBAR.SC.CTA ;  /* 0x0000000000007992 */ /* 0x0001ec0000000000 */
[----:B0-----:R-:W-:Y:S05]  /*2cc0*/  BRA `(.L_x_11) ;  /* 0x0000000000087947 */ /* 0x001fea0003800000 */
.L_x_10:
[----:B------:R-:W-:Y:S05]  /*2cd0*/  NANOSLEEP 0xa8 ;  /* 0x000000a80000795d */ /* 0x000fea0003800000 */
[----:B------:R-:W-:Y:S01]  /*2ce0*/  NOP ;  /* 0x0000000000007918 */ /* 0x000fe20000000000 */
.L_x_11:
[----:B------:R-:W2:Y:S01]  /*2cf0*/  LD.E.STRONG.GPU R57, desc[UR10][R4.64+0x80] ;  /* 0x0000800a04397980 */ /* 0x000ea2000c10f900 */
[----:B------:R-:W-:Y:S01]  /*2d00*/  UMOV UR6, 0xffffffff ;  /* 0xffffffff00067882 */ /* 0x000fe20000000000 */
[----:B--2---:R-:W-:-:S04]  /*2d10*/  LOP3.LUT R58, R57, 0xff, RZ, 0xc0, !PT ;  /* 0x000000ff393a7812 */ /* 0x004fc800078ec0ff */
[----:B------:R-:W-:Y:S01]  /*2d20*/  ISETP.NE.AND P0, PT, R58, 0x63, PT ;  /* 0x000000633a00780c */ /* 0x000fe20003f05270 */
[----:B------:R-:W-:-:S12]  /*2d30*/  BRA.DIV UR6, `(.L_x_12) ;  /* 0x0000009a06487947 */ /* 0x000fd8000b800000 */
[----:B------:R-:W-:-:S13]  /*2d40*/  VOTE.ANY P0, !P0 ;  /* 0x0000000000ff7806 */ /* 0x000fda0004000100 */
.L_x_59:
[----:B------:R-:W-:Y:S05]  /*2d50*/  @P0 BRA `(.L_x_13) ;  /* 0xfffffffc00cc0947 */ /* 0x000fea000383ffff */
[----:B------:R-:W-:-:S07]  /*2d60*/  PRMT R66, R57, 0x7610, R66 ;  /* 0x0000761039427816 */ /* 0x000fce0000000042 */
.L_x_9:
[----:B------:R-:W-:Y:S01]  /*2d70*/  UMOV UR6, 0xffffffff ;  /* 0xffffffff00067882 */ /* 0x000fe20000000000 */
[----:B------:R-:W-:Y:S02]  /*2d80*/  PRMT R4, R58, 0x9910, RZ ;  /* 0x000099103a047816 */ /* 0x000fe400000000ff */
[----:B------:R-:W-:Y:S02]  /*2d90*/  SHF.R.U32.HI R58, RZ, 0x8, R57 ;  /* 0x00000008ff3a7819 */ /* 0x000fe40000011639 */
[----:B------:R-:W-:Y:S01]  /*2da0*/  ISETP.NE.AND P0, PT, R4, 0x65, PT ;  /* 0x000000650400780c */ /* 0x000fe20003f05270 */
[----:B------:R-:W-:-:S12]  /*2db0*/  BRA.DIV UR6, `(.L_x_14) ;  /* 0x0000009a06487947 */ /* 0x000fd8000b800000 */
[----:B------:R-:W0:Y:S01]  /*2dc0*/  S2R R57, SR_GEMASK ;  /* 0x0000000000397919 */ /* 0x000e220000003c00 */
[----:B------:R-:W-:Y:S02]  /*2dd0*/  VOTE.ANY R61, PT, !P0 ;  /* 0x00000000003d7806 */ /* 0x000fe400040e0100 */
[----:B------:R-:W-:Y:S02]  /*2de0*/  LOP3.LUT R5, R58, 0xff, RZ, 0xc0, !PT ;  /* 0x000000ff3a057812 */ /* 0x000fe400078ec0ff */
[----:B------:R-:W-:Y:S02]  /*2df0*/  LOP3.LUT R66, R66, 0xff, RZ, 0xc0, !PT ;  /* 0x000000ff42427812 */ /* 0x000fe400078ec0ff */
[----:B0-----:R-:W-:-:S05]  /*2e00*/  LOP3.LUT R61, R61, 0x80000000, R57, 0xec, !PT ;  /* 0x800000003d3d7812 */ /* 0x001fca00078eec39 */
[----:B------:R-:W-:-:S05]  /*2e10*/  VIADD R4, R61, 0xffffffff ;  /* 0xffffffff3d047836 */ /* 0x000fca0000000000 */
[----:B------:R-:W-:-:S04]  /*2e20*/  LOP3.LUT R4, R61, R4, RZ, 0xc, !PT ;  /* 0x000000043d047212 */ /* 0x000fc800078e0cff */
[----:B------:R-:W0:Y:S02]  /*2e30*/  POPC R62, R4 ;  /* 0x00000004003e7309 */ /* 0x000e240000000000 */
[----:B0-----:R-:W0:Y:S01]  /*2e40*/  SHFL.DOWN PT, R59, R5, 0x1, R62 ;  /* 0x08200000053b7989 */ /* 0x001e2200000e003e */
[----:B------:R-:W-:-:S13]  /*2e50*/  ISETP.GE.AND P1, PT, R9, R62, PT ;  /* 0x0000003e0900720c */ /* 0x000fda0003f26270 */
[----:B------:R-:W-:-:S05]  /*2e60*/  @!P1 PRMT R60, R58, 0x8880, RZ ;  /* 0x000088803a3c9816 */ /* 0x000fca00000000ff */
[----:B------:R-:W-:Y:S01]  /*2e70*/  @!P1 IMAD.MOV R60, RZ, RZ, -R60 ;  /* 0x000000ffff3c9224 */ /* 0x000fe200078e0a3c */
[----:B0-----:R-:W-:-:S04]  /*2e80*/  @!P1 PRMT R59, R59, 0x8880, RZ ;  /* 0x000088803b3b9816 */ /* 0x001fc800000000ff */
[----:B------:R-:W-:-:S04]  /*2e90*/  @!P1 ISETP.NE.AND P0, PT, R59, R60, PT ;  /* 0x0000003c3b00920c */ /* 0x000fc80003f05270 */
[----:B------:R-:W-:-:S04]  /*2ea0*/  @!P1 SEL R59, RZ, 0x1, !P0 ;  /* 0x00000001ff3b9807 */ /* 0x000fc80004000000 */
[----:B------:R-:W-:Y:S01]  /*2eb0*/  @!P1 PRMT R58, R59, 0x7610, R58 ;  /* 0x000076103b3a9816 */ /* 0x000fe2000000003a */
[----:B------:R-:W-:-:S03]  /*2ec0*/  VIADD R59, R9, 0x2 ;  /* 0x00000002093b7836 */ /* 0x000fc60000000000 */
[----:B------:R-:W-:Y:S02]  /*2ed0*/  LOP3.LUT R64, R58, 0xffff, RZ, 0xc0, !PT ;  /* 0x0000ffff3a407812 */ /* 0x000fe400078ec0ff */
[----:B------:R-:W-:Y:S02]  /*2ee0*/  ISETP.GT.AND P1, PT, R59, R62, PT ;  /* 0x0000003e3b00720c */ /* 0x000fe40003f24270 */
[----:B------:R-:W-:-:S05]  /*2ef0*/  LOP3.LUT R4, R64, 0xff, RZ, 0xc0, !PT ;  /* 0x000000ff40047812 */ /* 0x000fca00078ec0ff */
[----:B------:R-:W0:Y:S06]  /*2f00*/  SHFL.DOWN PT, R60, R4, 0x2, R62 ;  /* 0x08400000043c7989 */ /* 0x000e2c00000e003e */
        /* <DEDUP_REMOVED lines=21> */
[----:B------:R0:W1:Y:S06]  /*3060*/  SHFL.DOWN PT, R65, R4, 0x8, R62 ;  /* 0x0900000004417989 */ /* 0x00006c00000e003e */
[----:B------:R-:W-:Y:S01]  /*3070*/  @!P1 PRMT R67, R67, 0x8880, RZ ;  /* 0x0000888043439816 */ /* 0x000fe200000000ff */
[----:B0-----:R-:W0:Y:S04]  /*3080*/  LDC.64 R4, c[0x0][0x390] ;  /* 0x0000e400ff047b82 */ /* 0x001e280000000a00 */
[----:B------:R-:W-:Y:S01]  /*3090*/  @!P1 IMAD.MOV R68, RZ, RZ, -R67 ;  /* 0x000000ffff449224 */ /* 0x000fe200078e0a43 */
[----:B-1----:R-:W-:-:S04]  /*30a0*/  @!P1 PRMT R65, R65, 0x8880, RZ ;  /* 0x0000888041419816 */ /* 0x002fc800000000ff */
[----:B------:R-:W-:-:S04]  /*30b0*/  @!P1 ISETP.NE.AND P0, PT, R65, R68, PT ;  /* 0x000000444100920c */ /* 0x000fc80003f05270 */
[----:B------:R-:W-:Y:S02]  /*30c0*/  @!P1 SEL R65, RZ, 0x1, !P0 ;  /* 0x00000001ff419807 */ /* 0x000fe40004000000 */
[----:B------:R-:W-:Y:S02]  /*30d0*/  ISETP.NE.AND P0, PT, R66, 0x65, PT ;  /* 0x000000654200780c */ /* 0x000fe40003f05270 */
[----:B------:R-:W-:Y:S01]  /*30e0*/  @!P1 PRMT R58, R65, 0x7610, R58 ;  /* 0x00007610413a9816 */ /* 0x000fe2000000003a */
[----:B------:R-:W-:-:S03]  /*30f0*/  VIADD R65, R9, 0x10 ;  /* 0x0000001009417836 */ /* 0x000fc60000000000 */
[----:B------:R-:W-:Y:S02]  /*3100*/  LOP3.LUT R68, R58, 0xffff, RZ, 0xc0, !PT ;  /* 0x0000ffff3a447812 */ /* 0x000fe400078ec0ff */
[----:B------:R-:W-:Y:S02]  /*3110*/  ISETP.GT.AND P2, PT, R65, R62, PT ;  /* 0x0000003e4100720c */ /* 0x000fe40003f44270 */
[----:B------:R-:W-:-:S03]  /*3120*/  LOP3.LUT R61, R68, 0xff, RZ, 0xc0, !PT ;  /* 0x000000ff443d7812 */ /* 0x000fc600078ec0ff */
[----:B------:R-:W-:Y:S02]  /*3130*/  VOTE.ALL P0, P0 ;  /* 0x0000000000ff7806 */ /* 0x000fe40000000000 */
[----:B------:R-:W1:Y:S06]  /*3140*/  SHFL.DOWN PT, R67, R61, 0x10, R62 ;  /* 0x0a0000003d437989 */ /* 0x000e6c00000e003e */
[----:B------:R-:W-:Y:S02]  /*3150*/  @!P2 PRMT R66, R68, 0x8880, RZ ;  /* 0x000088804442a816 */ /* 0x000fe400000000ff */
[----:B-1----:R-:W-:-:S03]  /*3160*/  @!P2 PRMT R68, R67, 0x8880, RZ ;  /* 0x000088804344a816 */ /* 0x002fc600000000ff */
[----:B------:R-:W-:Y:S02]  /*3170*/  @!P2 IMAD.MOV R67, RZ, RZ, -R66 ;  /* 0x000000ffff43a224 */ /* 0x000fe400078e0a42 */
[----:B------:R-:W-:-:S05]  /*3180*/  @!P2 IMAD.MOV.U32 R66, RZ, RZ, R68 ;  /* 0x000000ffff42a224 */ /* 0x000fca00078e0044 */
[----:B------:R-:W-:Y:S02]  /*3190*/  @!P2 ISETP.NE.AND P1, PT, R66, R67, PT ;  /* 0x000000434200a20c */ /* 0x000fe40003f25270 */
[----:B0-----:R-:W-:Y:S02]  /*31a0*/  IADD3 R66, P3, PT, R4, 0x80, RZ ;  /* 0x0000008004427810 */ /* 0x001fe40007f7e0ff */
[----:B------:R-:W-:-:S04]  /*31b0*/  @!P2 SEL R67, RZ, 0x1, !P1 ;  /* 0x00000001ff43a807 */ /* 0x000fc80004800000 */
[----:B------:R-:W-:Y:S01]  /*31c0*/  @!P2 PRMT R58, R67, 0x7610, R58 ;  /* 0x00007610433aa816 */ /* 0x000fe2000000003a */
[----:B------:R-:W-:-:S07]  /*31d0*/  IMAD.X R67, RZ, RZ, R5, P3 ;  /* 0x000000ffff437224 */ /* 0x000fce00018e0605 */
.L_x_68:
[----:B------:R-:W-:Y:S05]  /*31e0*/  @!P0 BRA `(.L_x_15) ;  /* 0x00000004008c8947 */ /* 0x000fea0003800000 */
.L_x_23:
[----:B------:R-:W-:Y:S02]  /*31f0*/  IMAD.MOV.U32 R4, RZ, RZ, R66 ;  /* 0x000000ffff047224 */ /* 0x000fe400078e0042 */
[----:B------:R-:W-:Y:S02]  /*3200*/  IMAD.MOV.U32 R5, RZ, RZ, R67 ;  /* 0x000000ffff057224 */ /* 0x000fe400078e0043 */
[----:B------:R-:W-:-:S05]  /*3210*/  IMAD.WIDE R4, R55, 0x4, R4 ;  /* 0x0000000437047825 */ /* 0x000fca00078e0204 */
[----:B------:R-:W2:Y:S01]  /*3220*/  LD.E.STRONG.GPU R62, desc[UR10][R4.64+-0x80] ;  /* 0xffff800a043e7980 */ /* 0x000ea2000c10f900 */
[----:B------:R-:W-:Y:S05]  /*3230*/  YIELD ;  /* 0x0000000000007946 */ /* 0x000fea0003800000 */
[----:B------:R-:W-:Y:S01]  /*3240*/  UMOV UR6, 0xffffffff ;  /* 0xffffffff00067882 */ /* 0x000fe20000000000 */
[----:B--2---:R-:W-:-:S04]  /*3250*/  LOP3.LUT R69, R62, 0xff, RZ, 0xc0, !PT ;  /* 0x000000ff3e457812 */ /* 0x004fc800078ec0ff */
[----:B------:R-:W-:Y:S01]  /*3260*/  ISETP.NE.AND P0, PT, R69, 0x63, PT ;  /* 0x000000634500780c */ /* 0x000fe20003f05270 */
[----:B------:R-:W-:-:S12]  /*3270*/  BRA.DIV UR6, `(.L_x_16) ;  /* 0x0000009a06a47947 */ /* 0x000fd8000b800000 */
[----:B------:R-:W-:-:S13]  /*3280*/  VOTE.ANY P0, !P0 ;  /* 0x0000000000ff7806 */ /* 0x000fda0004000100 */
.L_x_71:
[----:B------:R-:W-:Y:S01]  /*3290*/  PRMT R68, R62, 0x7610, R68 ;  /* 0x000076103e447816 */ /* 0x000fe20000000044 */
[----:B------:R-:W-:Y:S06]  /*32a0*/  @!P0 BRA `(.L_x_17) ;  /* 0x00000000003c8947 */ /* 0x000fec0003800000 */
[----:B------:R-:W-:-:S13]  /*32b0*/  ISETP.GT.U32.AND P1, PT, R63, 0x1f3, PT ;  /* 0x000001f33f00780c */ /* 0x000fda0003f24070 */
.L_x_21:
[----:B------:R-:W-:Y:S05]  /*32c0*/  YIELD ;  /* 0x0000000000007946 */ /* 0x000fea0003800000 */
[----:B------:R-:W-:Y:S05]  /*32d0*/  @P1 BRA `(.L_x_18) ;  /* 0x0000000000081947 */ /* 0x000fea0003800000 */
[----:B------:R0:W-:Y:S06]  /*32e0*/  MEMBAR.SC.CTA ;  /* 0x0000000000007992 */ /* 0x0001ec0000000000 */
[----:B0-----:R-:W-:Y:S05]  /*32f0*/  BRA `(.L_x_19) ;  /* 0x0000000000087947 */ /* 0x001fea0003800000 */
.L_x_18:
[----:B------:R-:W-:Y:S05]  /*3300*/  NANOSLEEP 0xa8 ;  /* 0x000000a80000795d */ /* 0x000fea0003800000 */
[----:B------:R-:W-:Y:S01]  /*3310*/  NOP ;  /* 0x0000000000007918 */ /* 0x000fe20000000000 */
.L_x_19:
[----:B------:R-:W2:Y:S01]  /*3320*/  LD.E.STRONG.GPU R62, desc[UR10][R4.64+-0x80] ;  /* 0xffff800a043e7980 */ /* 0x000ea2000c10f900 */
[----:B------:R-:W-:Y:S01]  /*3330*/  UMOV UR6, 0xffffffff ;  /* 0xffffffff00067882 */ /* 0x000fe20000000000 */
[----:B--2---:R-:W-:-:S04]  /*3340*/  LOP3.LUT R69, R62, 0xff, RZ, 0xc0, !PT ;  /* 0x000000ff3e457812 */ /* 0x004fc800078ec0ff */
[----:B------:R-:W-:Y:S01]  /*3350*/  ISETP.NE.AND P0, PT, R69, 0x63, PT ;  /* 0x000000634500780c */ /* 0x000fe20003f05270 */
[----:B------:R-:W-:-:S12]  /*3360*/  BRA.DIV UR6, `(.L_x_20) ;  /* 0x0000009a06887947 */ /* 0x000fd8000b800000 */
[----:B------:R-:W-:-:S13]  /*3370*/  VOTE.ANY P0, !P0 ;  /* 0x0000000000ff7806 */ /* 0x000fda0004000100 */
.L_x_74:
[----:B------:R-:W-:Y:S05]  /*3380*/  @P0 BRA `(.L_x_21) ;  /* 0xfffffffc00cc0947 */ /* 0x000fea000383ffff */
[----:B------:R-:W-:-:S07]  /*3390*/  PRMT R68, R62, 0x7610, R68 ;  /* 0x000076103e447816 */ /* 0x000fce0000000044 */
.L_x_17:
[----:B------:R-:W-:Y:S01]  /*33a0*/  UMOV UR6, 0xffffffff ;  /* 0xffffffff00067882 */ /* 0x000fe20000000000 */
[----:B------:R-:W-:Y:S02]  /*33b0*/  PRMT R4, R69, 0x9910, RZ ;  /* 0x0000991045047816 */ /* 0x000fe400000000ff */
[----:B------:R-:W-:Y:S02]  /*33c0*/  SHF.R.U32.HI R69, RZ, 0x8, R62 ;  /* 0x00000008ff457819 */ /* 0x000fe4000001163e */
[----:B------:R-:W-:Y:S01]  /*33d0*/  ISETP.NE.AND P0, PT, R4, 0x65, PT ;  /* 0x000000650400780c */ /* 0x000fe20003f05270 */
[----:B------:R-:W-:-:S12]  /*33e0*/  BRA.DIV UR6, `(.L_x_22) ;  /* 0x0000009a06887947 */ /* 0x000fd8000b800000 */
[----:B------:R-:W-:Y:S01]  /*33f0*/  VOTE.ANY R61, PT, !P0 ;  /* 0x00000000003d7806 */ /* 0x000fe200040e0100 */
[----:B------:R-:W-:Y:S01]  /*3400*/  VIADD R55, R55, 0xffffffe0 ;  /* 0xffffffe037377836 */ /* 0x000fe20000000000 */
[----:B------:R-:W-:Y:S02]  /*3410*/  LOP3.LUT R5, R69, 0xff, RZ, 0xc0, !PT ;  /* 0x000000ff45057812 */ /* 0x000fe400078ec0ff */
[----:B------:R-:W-:Y:S02]  /*3420*/  LOP3.LUT R61, R61, 0x80000000, R57, 0xec, !PT ;  /* 0x800000003d3d7812 */ /* 0x000fe400078eec39 */
[----:B------:R-:W-:Y:S02]  /*3430*/  LOP3.LUT R58, R58, 0xffff, RZ, 0xc0, !PT ;  /* 0x0000ffff3a3a7812 */ /* 0x000fe400078ec0ff */
[----:B------:R-:W-:Y:S01]  /*3440*/  LOP3.LUT R68, R68, 0xff, RZ, 0xc0, !PT ;  /* 0x000000ff44447812 */ /* 0x000fe200078ec0ff */
        /* <DEDUP_REMOVED lines=10> */
[----:B------:R-:W-:Y:S02]  /*34f0*/  @!P1 PRMT R69, R70, 0x7610, R69 ;  /* 0x0000761046459816 */ /* 0x000fe40000000045 */
[----:B------:R-:W-:Y:S02]  /*3500*/  ISETP.GT.AND P1, PT, R59, R62, PT ;  /* 0x0000003e3b00720c */ /* 0x000fe40003f24270 */
[----:B------:R-:W-:-:S04]  /*3510*/  LOP3.LUT R71, R69, 0xffff, RZ, 0xc0, !PT ;  /* 0x0000ffff45477812 */ /* 0x000fc800078ec0ff */
[----:B------:R-:W-:-:S05]  /*3520*/  LOP3.LUT R4, R71, 0xff, RZ, 0xc0, !PT ;  /* 0x000000ff47047812 */ /* 0x000fca00078ec0ff */
[----:B------:R-:W0:Y:S02]  /*3530*/  SHFL.DOWN PT, R70, R4, 0x2, R62 ;  /* 0x0840000004467989 */ /* 0x000e2400000e003e */
        /* <DEDUP_REMOVED lines=29> */
[----:B------:R0:W1:Y:S02]  /*3710*/  SHFL.DOWN PT, R70, R4, 0x10, R62 ;  /* 0x0a00000004467989 */ /* 0x00006400000e003e */
[----:B------:R-:W-:-:S05]  /*3720*/  @!P1 PRMT R71, R71, 0x8880, RZ ;  /* 0x0000888047479816 */ /* 0x000fca00000000ff */
[----:B------:R-:W-:Y:S01]  /*3730*/  @!P1 IMAD.MOV R71, RZ, RZ, -R71 ;  /* 0x000000ffff479224 */ /* 0x000fe200078e0a47 */
[----:B0-----:R-:W-:-:S05]  /*3740*/  PRMT R4, R58, 0x8880, RZ ;  /* 0x000088803a047816 */ /* 0x001fca00000000ff */
[----:B------:R-:W-:Y:S01]  /*3750*/  IMAD.MOV R5, RZ, RZ, -R4 ;  /* 0x000000ffff057224 */ /* 0x000fe200078e0a04 */
[----:B-1----:R-:W-:-:S04]  /*3760*/  @!P1 PRMT R70, R70, 0x8880, RZ ;  /* 0x0000888046469816 */ /* 0x002fc800000000ff */
[----:B------:R-:W-:-:S04]  /*3770*/  @!P1 ISETP.NE.AND P0, PT, R70, R71, PT ;  /* 0x000000474600920c */ /* 0x000fc80003f05270 */
[----:B------:R-:W-:Y:S02]  /*3780*/  @!P1 SEL R70, RZ, 0x1, !P0 ;  /* 0x00000001ff469807 */ /* 0x000fe40004000000 */
[----:B------:R-:W-:Y:S02]  /*3790*/  ISETP.NE.AND P0, PT, R68, 0x65, PT ;  /* 0x000000654400780c */ /* 0x000fe40003f05270 */
[----:B------:R-:W-:-:S04]  /*37a0*/  @!P1 PRMT R69, R70, 0x7610, R69 ;  /* 0x0000761046459816 */ /* 0x000fc80000000045 */
[----:B------:R-:W-:-:S04]  /*37b0*/  LOP3.LUT R69, R69, 0xffff, RZ, 0xc0, !PT ;  /* 0x0000ffff45457812 */ /* 0x000fc800078ec0ff */
[----:B------:R-:W-:-:S03]  /*37c0*/  PRMT R69, R69, 0x8880, RZ ;  /* 0x0000888045457816 */ /* 0x000fc600000000ff */
[----:B------:R-:W-:Y:S02]  /*37d0*/  VOTE.ALL P0, P0 ;  /* 0x0000000000ff7806 */ /* 0x000fe40000000000 */
[----:B------:R-:W-:-:S05]  /*37e0*/  IMAD.MOV.U32 R4, RZ, RZ, R69 ;  /* 0x000000ffff047224 */ /* 0x000fca00078e0045 */
[----:B------:R-:W-:-:S04]  /*37f0*/  ISETP.NE.AND P1, PT, R4, R5, PT ;  /* 0x000000050400720c */ /* 0x000fc80003f25270 */
[----:B------:R-:W-:-:S09]  /*3800*/  SEL R58, RZ, 0x1, !P1 ;  /* 0x00000001ff3a7807 */ /* 0x000fd20004800000 */
.L_x_83:
[----:B------:R-:W-:Y:S05]  /*3810*/  @P0 BRA `(.L_x_23) ;  /* 0xfffffff800740947 */ /* 0x000fea000383ffff */
.L_x_15:
[----:B------:R-:W-:Y:S01]  /*3820*/  ISETP.NE.AND P1, PT, R9, RZ, PT ;  /* 0x000000ff0900720c */ /* 0x000fe20003f25270 */
[----:B------:R-:W-:Y:S01]  /*3830*/  BSSY.RECONVERGENT B1, `(.L_x_24) ;  /* 0x0000016000017945 */ /* 0x000fe20003800200 */
[----:B------:R-:W-:Y:S02]  /*3840*/  ISETP.NE.AND P0, PT, R56, RZ, PT ;  /* 0x000000ff3800720c */ /* 0x000fe40003f05270 */
[----:B------:R-:W-:-:S09]  /*3850*/  PRMT R54, R54, 0x9910, RZ ;  /* 0x0000991036367816 */ /* 0x000fd200000000ff */
[----:B------:R-:W0:Y:S01]  /*3860*/  @!P1 S2R R5, SR_CgaCtaId ;  /* 0x0000000000059919 */ /* 0x000e220000008800 */
[----:B------:R-:W-:-:S04]  /*3870*/  @!P1 MOV R4, 0x400 ;  /* 0x0000040000049802 */ /* 0x000fc80000000f00 */
[----:B0-----:R-:W-:Y:S01]  /*3880*/  @!P1 LEA R9, R5, R4, 0x18 ;  /* 0x0000000405099211 */ /* 0x001fe200078ec0ff */
[----:B------:R-:W-:Y:S06]  /*3890*/  @P0 BRA `(.L_x_25) ;  /* 0x00000000003c0947 */ /* 0x000fec0003800000 */
[----:B------:R-:W0:Y:S01]  /*38a0*/  S2UR UR8, SR_CgaCtaId ;  /* 0x00000000000879c3 */ /* 0x000e220000008800 */
[----:B------:R-:W-:Y:S01]  /*38b0*/  UIADD3 UR6, UPT, UPT, -UR5, URZ, URZ ;  /* 0x000000ff05067290 */ /* 0x000fe2000fffe1ff */
[----:B------:R-:W-:Y:S01]  /*38c0*/  LOP3.LUT R4, R58, 0xff, RZ, 0xc0, !PT ;  /* 0x000000ff3a047812 */ /* 0x000fe200078ec0ff */
[----:B------:R-:W-:Y:S01]  /*38d0*/  UMOV UR7, 0x400 ;  /* 0x0000040000077882 */ /* 0x000fe20000000000 */
[----:B------:R-:W-:Y:S01]  /*38e0*/  IMAD.MOV.U32 R5, RZ, RZ, 0x65 ;  /* 0x00000065ff057424 */ /* 0x000fe200078e00ff */
[----:B------:R-:W-:-:S04]  /*38f0*/  UISETP.NE.AND UP0, UPT, UR9, UR6, UPT ;  /* 0x000000060900728c */ /* 0x000fc8000bf05270 */
[----:B------:R-:W-:-:S04]  /*3900*/  USEL UR6, URZ, 0xffffffff, !UP0 ;  /* 0xffffffffff067887 */ /* 0x000fc8000c000000 */
[----:B------:R-:W-:-:S06]  /*3910*/  ULOP3.LUT UR6, UR6, 0xff, URZ, 0xc0, !UPT ;  /* 0x000000ff06067892 */ /* 0x000fcc000f8ec0ff */
[----:B------:R-:W-:-:S04]  /*3920*/  ISETP.NE.AND P0, PT, R4, UR6, PT ;  /* 0x0000000604007c0c */ /* 0x000fc8000bf05270 */
[----:B------:R-:W-:Y:S01]  /*3930*/  SEL R5, R5, 0x165, !P0 ;  /* 0x0000016505057807 */ /* 0x000fe20004000000 */
[----:B0-----:R-:W-:Y:S01]  /*3940*/  ULEA UR7, UR8, UR7, 0x18 ;  /* 0x0000000708077291 */ /* 0x001fe2000f8ec0ff */
[----:B------:R-:W-:-:S03]  /*3950*/  SEL R4, RZ, 0x1, !P0 ;  /* 0x00000001ff047807 */ /* 0x000fc60004000000 */
[----:B------:R0:W-:Y:S05]  /*3960*/  ST.E.STRONG.GPU desc[UR10][R2.64+0x80], R5 ;  /* 0x0000800502007985 */ /* 0x0001ea000c10f90a */
[----:B------:R0:W-:Y:S04]  /*3970*/  STS.U8 [UR7+0x2], R4 ;  /* 0x00000204ff007988 */ /* 0x0001e80008000007 */
[----:B------:R0:W-:Y:S02]  /*3980*/  STS.U8 [UR7+0x1], R58 ;  /* 0x0000013aff007988 */ /* 0x0001e40008000007 */
.L_x_25:
[----:B------:R-:W-:Y:S05]  /*3990*/  BSYNC.RECONVERGENT B1 ;  /* 0x0000000000017941 */ /* 0x000fea0003800200 */
.L_x_24:
[----:B------:R1:W-:Y:S01]  /*39a0*/  @!P1 STS.U8 [R9+0x1c], R58 ;  /* 0x00001c3a09009388 */ /* 0x0003e20000000000 */
[----:B0-----:R-:W-:-:S05]  /*39b0*/  IMAD.MOV.U32 R2, RZ, RZ, R54 ;  /* 0x000000ffff027224 */ /* 0x001fca00078e0036 */
[----:B------:R-:W-:-:S04]  /*39c0*/  ISETP.NE.AND P0, PT, R2, R51, PT ;  /* 0x000000330200720c */ /* 0x000fc80003f05270 */
[----:B------:R-:W-:-:S04]  /*39d0*/  SEL R4, RZ, 0x1, !P0 ;  /* 0x00000001ff047807 */ /* 0x000fc80004000000 */
[----:B-1----:R-:W-:-:S07]  /*39e0*/  @!P1 PRMT R4, R58, 0x7610, R4 ;  /* 0x000076103a049816 */ /* 0x002fce0000000004 */
.L_x_5:
[----:B------:R-:W-:Y:S01]  /*39f0*/  ISETP.NE.AND P0, PT, R56, RZ, PT ;  /* 0x000000ff3800720c */ /* 0x000fe20003f05270 */
[----:B------:R-:W-:Y:S05]  /*3a00*/  WARPSYNC.ALL ;  /* 0x0000000000007948 */ /* 0x000fea0003800000 */
[----:B------:R-:W-:Y:S06]  /*3a10*/  BAR.SYNC.DEFER_BLOCKING 0x0 ;  /* 0x0000000000007b1d */ /* 0x000fec0000010000 */
[----:B------:R-:W-:Y:S04]  /*3a20*/  BSSY.RECONVERGENT B1, `(.L_x_26) ;  /* 0x000000b000017945 */ /* 0x000fe80003800200 */
[----:B------:R-:W-:Y:S05]  /*3a30*/  @!P0 BRA `(.L_x_27) ;  /* 0x0000000000248947 */ /* 0x000fea0003800000 */
[----:B------:R-:W0:Y:S01]  /*3a40*/  S2UR UR7, SR_CgaCtaId ;  /* 0x00000000000779c3 */ /* 0x000e220000008800 */
[----:B------:R-:W-:Y:S01]  /*3a50*/  UMOV UR6, 0x400 ;  /* 0x0000040000067882 */ /* 0x000fe20000000000 */
[----:B------:R-:W-:-:S04]  /*3a60*/  LOP3.LUT R4, R4, 0xffff, RZ, 0xc0, !PT ;  /* 0x0000ffff04047812 */ /* 0x000fc800078ec0ff */
[----:B------:R-:W-:-:S05]  /*3a70*/  PRMT R3, R4, 0x8880, RZ ;  /* 0x0000888004037816 */ /* 0x000fca00000000ff */
[----:B------:R-:W-:Y:S01]  /*3a80*/  IMAD.MOV R3, RZ, RZ, -R3 ;  /* 0x000000ffff037224 */ /* 0x000fe200078e0a03 */
[----:B0-----:R-:W-:-:S09]  /*3a90*/  ULEA UR6, UR7, UR6, 0x18 ;  /* 0x0000000607067291 */ /* 0x001fd2000f8ec0ff */
[----:B------:R-:W0:Y:S02]  /*3aa0*/  LDS.S8 R2, [UR6+0x1c] ;  /* 0x00001c06ff027984 */ /* 0x000e240008000200 */
[----:B0-----:R-:W-:-:S04]  /*3ab0*/  ISETP.NE.AND P0, PT, R2, R3, PT ;  /* 0x000000030200720c */ /* 0x001fc80003f05270 */
[----:B------:R-:W-:-:S09]  /*3ac0*/  SEL R4, RZ, 0x1, !P0 ;  /* 0x00000001ff047807 */ /* 0x000fd20004000000 */
.L_x_27:
[----:B------:R-:W-:Y:S05]  /*3ad0*/  BSYNC.RECONVERGENT B1 ;  /* 0x0000000000017941 */ /* 0x000fea0003800200 */
.L_x_26:
[----:B------:R-:W-:Y:S01]  /*3ae0*/  LOP3.LUT R5, R4, 0xffff, RZ, 0xc0, !PT ;  /* 0x0000ffff04057812 */ /* 0x000fe200078ec0ff */
[----:B------:R-:W-:Y:S01]  /*3af0*/  IMAD.MOV R54, RZ, RZ, -R53 ;  /* 0x000000ffff367224 */ /* 0x000fe200078e0a35 */
[----:B------:R-:W-:Y:S01]  /*3b00*/  LOP3.LUT R2, R2, 0xfffffff7, RZ, 0xc0, !PT ;  /* 0xfffffff702027812 */ /* 0x000fe200078ec0ff */
[----:B------:R-:W-:Y:S01]  /*3b10*/  IMAD.MOV R52, RZ, RZ, -R52 ;  /* 0x000000ffff347224 */ /* 0x000fe200078e0a34 */
[----:B------:R-:W-:Y:S01]  /*3b20*/  PRMT R5, R5, 0x8880, RZ ;  /* 0x0000888005057816 */ /* 0x000fe200000000ff */
[----:B------:R-:W-:Y:S01]  /*3b30*/  IMAD.MOV R48, RZ, RZ, -R48 ;  /* 0x000000ffff307224 */ /* 0x000fe200078e0a30 */
[----:B------:R-:W-:Y:S01]  /*3b40*/  LOP3.LUT R3, R3, 0x7fffffff, RZ, 0xc0, !PT ;  /* 0x7fffffff03037812 */ /* 0x000fe200078ec0ff */
[----:B------:R-:W-:Y:S01]  /*3b50*/  IMAD.MOV R50, RZ, RZ, -R50 ;  /* 0x000000ffff327224 */ /* 0x000fe200078e0a32 */
[----:B------:R-:W-:Y:S01]  /*3b60*/  ISETP.NE.AND P0, PT, R5, R54, PT ;  /* 0x000000360500720c */ /* 0x000fe20003f05270 */
[----:B------:R-:W-:Y:S02]  /*3b70*/  IMAD.MOV R46, RZ, RZ, -R46 ;  /* 0x000000ffff2e7224 */ /* 0x000fe400078e0a2e */
[----:B------:R-:W-:Y:S01]  /*3b80*/  IMAD.MOV R32, RZ, RZ, -R32 ;  /* 0x000000ffff207224 */ /* 0x000fe200078e0a20 */
[----:B------:R-:W-:Y:S01]  /*3b90*/  SEL R5, RZ, 0x1, !P0 ;  /* 0x00000001ff057807 */ /* 0x000fe20004000000 */
[----:B------:R-:W-:-:S02]  /*3ba0*/  IMAD.MOV R30, RZ, RZ, -R30 ;  /* 0x000000ffff1e7224 */ /* 0x000fc400078e0a1e */
[----:B------:R-:W-:Y:S02]  /*3bb0*/  IMAD.MOV R28, RZ, RZ, -R28 ;  /* 0x000000ffff1c7224 */ /* 0x000fe400078e0a1c */
[----:B------:R-:W-:Y:S02]  /*3bc0*/  IMAD.MOV R26, RZ, RZ, -R26 ;  /* 0x000000ffff1a7224 */ /* 0x000fe400078e0a1a */
[----:B------:R-:W-:Y:S02]  /*3bd0*/  IMAD.MOV R44, RZ, RZ, -R44 ;  /* 0x000000ffff2c7224 */ /* 0x000fe400078e0a2c */
[----:B------:R-:W-:Y:S01]  /*3be0*/  @P0 LOP3.LUT R2, R2, 0x8, RZ, 0xfc, !PT ;  /* 0x0000000802020812 */ /* 0x000fe200078efcff */
[----:B------:R-:W-:Y:S01]  /*3bf0*/  IMAD.MOV R42, RZ, RZ, -R42 ;  /* 0x000000ffff2a7224 */ /* 0x000fe200078e0a2a */
[----:B------:R-:W-:Y:S01]  /*3c00*/  ISETP.NE.AND P0, PT, R5, R52, PT ;  /* 0x000000340500720c */ /* 0x000fe20003f05270 */
[----:B------:R-:W-:Y:S01]  /*3c10*/  IMAD.MOV R52, RZ, RZ, -R47 ;  /* 0x000000ffff347224 */ /* 0x000fe200078e0a2f */
[----:B------:R-:W-:Y:S01]  /*3c20*/  LOP3.LUT R2, R2, 0xfffffffb, RZ, 0xc0, !PT ;  /* 0xfffffffb02027812 */ /* 0x000fe200078ec0ff */
        /* <DEDUP_REMOVED lines=17> */
[----:B------:R-:W-:Y:S02]  /*3d40*/  @P0 LOP3.LUT R2, R2, 0x2, RZ, 0xfc, !PT ;  /* 0x0000000202020812 */ /* 0x000fe400078efcff */
[----:B------:R-:W-:Y:S01]  /*3d50*/  ISETP.NE.AND P0, PT, R5, R48, PT ;  /* 0x000000300500720c */ /* 0x000fe20003f05270 */
[----:B------:R-:W-:Y:S01]  /*3d60*/  IMAD.MOV R48, RZ, RZ, -R49 ;  /* 0x000000ffff307224 */ /* 0x000fe200078e0a31 */
[----:B------:R-:W-:-:S02]  /*3d70*/  LOP3.LUT R2, R2, 0xfffffffe, RZ, 0xc0, !PT ;  /* 0xfffffffe02027812 */ /* 0x000fc400078ec0ff */
        /* <DEDUP_REMOVED lines=148> */
[----:B------:R-:W-:-:S04]  /*46c0*/  SEL R5, RZ, 0x1, !P0 ;  /* 0x00000001ff057807 */ /* 0x000fc80004000000 */
[----:B------:R-:W-:-:S04]  /*46d0*/  ISETP.NE.AND P1, PT, R5, R12, PT ;  /* 0x0000000c0500720c */ /* 0x000fc80003f25270 */
[----:B------:R-:W-:-:S04]  /*46e0*/  SEL R5, RZ, 0x1, !P1 ;  /* 0x00000001ff057807 */ /* 0x000fc80004800000 */
        /* <DEDUP_REMOVED lines=9> */
[----:B------:R-:W-:-:S13]  /*4780*/  ISETP.NE.AND P6, PT, R5, R34, PT ;  /* 0x000000220500720c */ /* 0x000fda0003fc5270 */
[----:B------:R-:W-:-:S07]  /*4790*/  @P6 LOP3.LUT R2, R2, 0x10, RZ, 0xfc, !PT ;  /* 0x0000001002026812 */ /* 0x000fce00078efcff */
.L_x_3:
[----:B------:R-:W-:Y:S05]  /*47a0*/  BSYNC B0 ;  /* 0x0000000000007941 */ /* 0x000fea0003800000 */
.L_x_1:
[C---:B------:R-:W-:Y:S01]  /*47b0*/  LOP3.LUT P6, RZ, R3.reuse, 0x40000000, RZ, 0xc0, !PT ;  /* 0x4000000003ff7812 */ /* 0x040fe200078cc0ff */
[----:B------:R-:W-:Y:S01]  /*47c0*/  BAR.SYNC.DEFER_BLOCKING 0x0 ;  /* 0x0000000000007b1d */ /* 0x000fe20000010000 */
[----:B------:R-:W-:Y:S02]  /*47d0*/  P2R R37, PR, RZ, 0x4 ;  /* 0x00000004ff257803 */ /* 0x000fe40000000000 */
[----:B------:R-:W-:Y:S02]  /*47e0*/  SEL R12, RZ, 0x1, !P6 ;  /* 0x00000001ff0c7807 */ /* 0x000fe40007000000 */
[C---:B------:R-:W-:Y:S01]  /*47f0*/  LOP3.LUT P6, RZ, R3.reuse, 0x20, RZ, 0xc0, !PT ;  /* 0x0000002003ff7812 */ /* 0x040fe200078cc0ff */
[----:B------:R-:W1:Y:S01]  /*4800*/  LDCU.64 UR6, c[0x0][0x388] ;  /* 0x00007100ff0677ac */ /* 0x000e620008000a00 */
[----:B------:R-:W-:Y:S02]  /*4810*/  LOP3.LUT P2, RZ, R3, 0x20000000, RZ, 0xc0, !PT ;  /* 0x2000000003ff7812 */ /* 0x000fe4000784c0ff */
[----:B------:R-:W-:-:S02]  /*4820*/  P2R R35, PR, RZ, 0x40 ;  /* 0x00000040ff237803 */ /* 0x000fc40000000000 */
[C---:B------:R-:W-:Y:S02]  /*4830*/  LOP3.LUT P6, RZ, R3.reuse, 0x1000, RZ, 0xc0, !PT ;  /* 0x0000100003ff7812 */ /* 0x040fe400078cc0ff */
[----:B0-----:R-:W-:Y:S02]  /*4840*/  SEL R11, RZ, 0x1, !P2 ;  /* 0x00000001ff0b7807 */ /* 0x001fe40005000000 */
[----:B------:R-:W-:Y:S02]  /*4850*/  P2R R34, PR, RZ, 0x40 ;  /* 0x00000040ff227803 */ /* 0x000fe40000000000 */
[C---:B------:R-:W-:Y:S02]  /*4860*/  LOP3.LUT P6, RZ, R3.reuse, 0x800, RZ, 0xc0, !PT ;  /* 0x0000080003ff7812 */ /* 0x040fe400078cc0ff */
[----:B------:R-:W-:Y:S02]  /*4870*/  LOP3.LUT P2, RZ, R3, 0x80, RZ, 0xc0, !PT ;  /* 0x0000008003ff7812 */ /* 0x000fe4000784c0ff */
[----:B------:R-:W-:-:S02]  /*4880*/  P2R R33, PR, RZ, 0x40 ;  /* 0x00000040ff217803 */ /* 0x000fc40000000000 */
[C---:B------:R-:W-:Y:S02]  /*4890*/  LOP3.LUT P6, RZ, R3.reuse, 0x400, RZ, 0xc0, !PT ;  /* 0x0000040003ff7812 */ /* 0x040fe400078cc0ff */
[----:B------:R-:W-:Y:S02]  /*48a0*/  P2R R36, PR, RZ, 0x4 ;  /* 0x00000004ff247803 */ /* 0x000fe40000000000 */
[----:B------:R-:W-:Y:S02]  /*48b0*/  P2R R32, PR, RZ, 0x40 ;  /* 0x00000040ff207803 */ /* 0x000fe40000000000 */
[C---:B------:R-:W-:Y:S02]  /*48c0*/  LOP3.LUT P6, RZ, R3.reuse, 0x200, RZ, 0xc0, !PT ;  /* 0x0000020003ff7812 */ /* 0x040fe400078cc0ff */
[----:B------:R-:W-:Y:S02]  /*48d0*/  LOP3.LUT P2, RZ, R3, 0x40, RZ, 0xc0, !PT ;  /* 0x0000004003ff7812 */ /* 0x000fe4000784c0ff */
[----:B------:R-:W-:-:S02]  /*48e0*/  P2R R31, PR, RZ, 0x40 ;  /* 0x00000040ff1f7803 */ /* 0x000fc40000000000 */
[C---:B------:R-:W-:Y:S02]  /*48f0*/  LOP3.LUT P6, RZ, R3.reuse, 0x10000, RZ, 0xc0, !PT ;  /* 0x0001000003ff7812 */ /* 0x040fe400078cc0ff */
[----:B------:R-:W-:Y:S02]  /*4900*/  P2R R38, PR, RZ, 0x2 ;  /* 0x00000002ff267803 */ /* 0x000fe40000000000 */
[----:B------:R-:W-:Y:S02]  /*4910*/  P2R R30, PR, RZ, 0x40 ;  /* 0x00000040ff1e7803 */ /* 0x000fe40000000000 */
[----:B------:R-:W-:Y:S02]  /*4920*/  LOP3.LUT P6, RZ, R3, 0x8000, RZ, 0xc0, !PT ;  /* 0x0000800003ff7812 */ /* 0x000fe400078cc0ff */
[----:B------:R-:W-:Y:S02]  /*4930*/  LOP3.LUT P1, RZ, R2, 0x4, RZ, 0xc0, !PT ;  /* 0x0000000402ff7812 */ /* 0x000fe4000782c0ff */
[----:B------:R-:W-:-:S02]  /*4940*/  P2R R29, PR, RZ, 0x40 ;  /* 0x00000040ff1d7803 */ /* 0x000fc40000000000 */
[C---:B------:R-:W-:Y:S02]  /*4950*/  LOP3.LUT P6, RZ, R3.reuse, 0x4000, RZ, 0xc0, !PT ;  /* 0x0000400003ff7812 */ /* 0x040fe400078cc0ff */
[----:B------:R-:W-:Y:S02]  /*4960*/  P2R R39, PR, RZ, 0x1 ;  /* 0x00000001ff277803 */ /* 0x000fe40000000000 */
[----:B------:R-:W-:Y:S02]  /*4970*/  P2R R28, PR, RZ, 0x40 ;  /* 0x00000040ff1c7803 */ /* 0x000fe40000000000 */
[----:B------:R-:W-:Y:S02]  /*4980*/  LOP3.LUT P6, RZ, R3, 0x2000, RZ, 0xc0, !PT ;  /* 0x0000200003ff7812 */ /* 0x000fe400078cc0ff */
[----:B------:R-:W-:Y:S02]  /*4990*/  P2R R40, PR, RZ, 0x20 ;  /* 0x00000020ff287803 */ /* 0x000fe40000000000 */
[----:B------:R-:W-:-:S02]  /*49a0*/  P2R R27, PR, RZ, 0x40 ;  /* 0x00000040ff1b7803 */ /* 0x000fc40000000000 */
[C---:B------:R-:W-:Y:S02]  /*49b0*/  LOP3.LUT P6, RZ, R3.reuse, 0x100000, RZ, 0xc0, !PT ;  /* 0x0010000003ff7812 */ /* 0x040fe400078cc0ff */
[C---:B------:R-:W-:Y:S02]  /*49c0*/  LOP3.LUT P0, RZ, R2.reuse, 0x2, RZ, 0xc0, !PT ;  /* 0x0000000202ff7812 */ /* 0x040fe4000780c0ff */
[----:B------:R-:W-:Y:S02]  /*49d0*/  P2R R26, PR, RZ, 0x40 ;  /* 0x00000040ff1a7803 */ /* 0x000fe40000000000 */
[----:B------:R-:W-:Y:S02]  /*49e0*/  LOP3.LUT P6, RZ, R3, 0x80000, RZ, 0xc0, !PT ;  /* 0x0008000003ff7812 */ /* 0x000fe400078cc0ff */
[----:B------:R-:W-:Y:S02]  /*49f0*/  LOP3.LUT P5, RZ, R2, 0x8, RZ, 0xc0, !PT ;  /* 0x0000000802ff7812 */ /* 0x000fe400078ac0ff */
[----:B------:R-:W-:-:S02]  /*4a00*/  P2R R25, PR, RZ, 0x40 ;  /* 0x00000040ff197803 */ /* 0x000fc40000000000 */
[C---:B------:R-:W-:Y:S02]  /*4a10*/  LOP3.LUT P6, RZ, R3.reuse, 0x40000, RZ, 0xc0, !PT ;  /* 0x0004000003ff7812 */ /* 0x040fe400078cc0ff */
[----:B------:R-:W-:Y:S02]  /*4a20*/  SEL R10, RZ, 0x1, !P1 ;  /* 0x00000001ff0a7807 */ /* 0x000fe40004800000 */
[----:B------:R-:W-:Y:S02]  /*4a30*/  P2R R24, PR, RZ, 0x40 ;  /* 0x00000040ff187803 */ /* 0x000fe40000000000 */
[C---:B------:R-:W-:Y:S02]  /*4a40*/  LOP3.LUT P6, RZ, R3.reuse, 0x20000, RZ, 0xc0, !PT ;  /* 0x0002000003ff7812 */ /* 0x040fe400078cc0ff */
        /* <DEDUP_REMOVED lines=26> */
[----:B------:R-:W-:Y:S02]  /*4bf0*/  LOP3.LUT P6, RZ, R2, 0x1, RZ, 0xc0, !PT ;  /* 0x0000000102ff7812 */ /* 0x000fe400078cc0ff */
[----:B------:R-:W-:Y:S02]  /*4c00*/  LOP3.LUT R4, R4, 0xffff, RZ, 0xc0, !PT ;  /* 0x0000ffff04047812 */ /* 0x000fe400078ec0ff */
[----:B------:R-:W-:Y:S02]  /*4c10*/  P2R R14, PR, RZ, 0x40 ;  /* 0x00000040ff0e7803 */ /* 0x000fe40000000000 */
[----:B------:R-:W-:Y:S02]  /*4c20*/  LOP3.LUT P6, RZ, R3, 0x80000000, RZ, 0xc0, !PT ;  /* 0x8000000003ff7812 */ /* 0x000fe400078cc0ff */
[----:B------:R-:W-:Y:S02]  /*4c30*/  PRMT R4, R4, 0x3340, R9 ;  /* 0x0000334004047816 */ /* 0x000fe40000000009 */
[----:B------:R-:W-:-:S02]  /*4c40*/  SEL R13, RZ, 0x1, !P6 ;  /* 0x00000001ff0d7807 */ /* 0x000fc40007000000 */
[----:B------:R-:W-:Y:S02]  /*4c50*/  ISETP.NE.AND P6, PT, R14, RZ, PT ;  /* 0x000000ff0e00720c */ /* 0x000fe40003fc5270 */
[----:B------:R-:W-:Y:S02]  /*4c60*/  PRMT R5, R10, 0x3340, R5 ;  /* 0x000033400a057816 */ /* 0x000fe40000000005 */
[----:B------:R-:W-:Y:S02]  /*4c70*/  SEL R14, RZ, 0x1, !P6 ;  /* 0x00000001ff0e7807 */ /* 0x000fe40007000000 */
[----:B------:R-:W-:Y:S02]  /*4c80*/  ISETP.NE.AND P6, PT, R15, RZ, PT ;  /* 0x000000ff0f00720c */ /* 0x000fe40003fc5270 */
        /* <DEDUP_REMOVED lines=11> */
[----:B------:R-:W-:Y:S01]  /*4d40*/  ISETP.NE.AND P6, PT, R19, RZ, PT ;  /* 0x000000ff1300720c */ /* 0x000fe20003fc5270 */
[----:B------:R-:W-:Y:S01]  /*4d50*/  STS [R8], R5 ;  /* 0x0000000508007388 */ /* 0x000fe20000000800 */
[----:B------:R-:W-:Y:S02]  /*4d60*/  PRMT R18, R18, 0x3340, R17 ;  /* 0x0000334012127816 */ /* 0x000fe40000000011 */
[----:B------:R-:W-:-:S02]  /*4d70*/  SEL R19, RZ, 0x1, !P6 ;  /* 0x00000001ff137807 */ /* 0x000fc40007000000 */
[----:B------:R-:W-:Y:S02]  /*4d80*/  ISETP.NE.AND P6, PT, R20, RZ, PT ;  /* 0x000000ff1400720c */ /* 0x000fe40003fc5270 */
[----:B------:R-:W-:Y:S02]  /*4d90*/  PRMT R11, R14, 0x5410, R11 ;  /* 0x000054100e0b7816 */ /* 0x000fe4000000000b */
[----:B------:R-:W-:Y:S02]  /*4da0*/  SEL R20, RZ, 0x1, !P6 ;  /* 0x00000001ff147807 */ /* 0x000fe40007000000 */
[----:B------:R-:W-:Y:S01]  /*4db0*/  ISETP.NE.AND P6, PT, R21, RZ, PT ;  /* 0x000000ff1500720c */ /* 0x000fe20003fc5270 */
[----:B------:R-:W-:Y:S01]  /*4dc0*/  STS [R8+0x4], R11 ;  /* 0x0000040b08007388 */ /* 0x000fe20000000800 */
        /* <DEDUP_REMOVED lines=16> */
[----:B------:R-:W-:-:S04]  /*4ed0*/  ISETP.NE.AND P6, PT, R26, RZ, PT ;  /* 0x000000ff1a00720c */ /* 0x000fc80003fc5270 */
[----:B------:R-:W-:Y:S02]  /*4ee0*/  SEL R26, RZ, 0x1, !P6 ;  /* 0x00000001ff1a7807 */ /* 0x000fe40007000000 */
[----:B------:R-:W-:Y:S02]  /*4ef0*/  ISETP.NE.AND P6, PT, R27, RZ, PT ;  /* 0x000000ff1b00720c */ /* 0x000fe40003fc5270 */
[----:B------:R-:W-:Y:S02]  /*4f00*/  PRMT R26, R26, 0x3340, R25 ;  /* 0x000033401a1a7816 */ /* 0x000fe40000000019 */
[----:B------:R-:W-:Y:S02]  /*4f10*/  SEL R27, RZ, 0x1, !P6 ;  /* 0x00000001ff1b7807 */ /* 0x000fe40007000000 */
[----:B------:R-:W-:Y:S02]  /*4f20*/  ISETP.NE.AND P6, PT, R28, RZ, PT ;  /* 0x000000ff1c00720c */ /* 0x000fe40003fc5270 */
[----:B------:R-:W-:-:S02]  /*4f30*/  PRMT R23, R26, 0x5410, R23 ;  /* 0x000054101a177816 */ /* 0x000fc40000000017 */
[----:B------:R-:W-:Y:S02]  /*4f40*/  SEL R28, RZ, 0x1, !P6 ;  /* 0x00000001ff1c7807 */ /* 0x000fe40007000000 */
[----:B------:R-:W-:Y:S01]  /*4f50*/  ISETP.NE.AND P6, PT, R29, RZ, PT ;  /* 0x000000ff1d00720c */ /* 0x000fe20003fc5270 */
[----:B------:R-:W-:Y:S01]  /*4f60*/  STS [R8+0x10], R23 ;  /* 0x0000101708007388 */ /* 0x000fe20000000800 */
[----:B------:R-:W-:Y:S02]  /*4f70*/  PRMT R27, R28, 0x3340, R27 ;  /* 0x000033401c1b7816 */ /* 0x000fe4000000001b */
[----:B------:R-:W-:Y:S02]  /*4f80*/  SEL R29, RZ, 0x1, !P6 ;  /* 0x00000001ff1d7807 */ /* 0x000fe40007000000 */
        /* <DEDUP_REMOVED lines=17> */
[----:B------:R-:W-:Y:S02]  /*50a0*/  LOP3.LUT P6, RZ, R2, 0x10, RZ, 0xc0, !PT ;  /* 0x0000001002ff7812 */ /* 0x000fe400078cc0ff */
[----:B------:R-:W-:-:S02]  /*50b0*/  SEL R2, RZ, 0x1, !P2 ;  /* 0x00000001ff027807 */ /* 0x000fc40005000000 */
[----:B------:R-:W-:Y:S02]  /*50c0*/  ISETP.NE.AND P2, PT, R36, RZ, PT ;  /* 0x000000ff2400720c */ /* 0x000fe40003f45270 */
[----:B------:R-:W-:Y:S02]  /*50d0*/  SEL R12, RZ, 0x1, !P6 ;  /* 0x00000001ff0c7807 */ /* 0x000fe40007000000 */
[----:B------:R-:W-:Y:S02]  /*50e0*/  SEL R36, RZ, 0x1, !P2 ;  /* 0x00000001ff247807 */ /* 0x000fe40005000000 */
[----:B------:R-:W-:Y:S02]  /*50f0*/  ISETP.NE.AND P2, PT, R37, RZ, PT ;  /* 0x000000ff2500720c */ /* 0x000fe40003f45270 */
[----:B------:R-:W-:Y:S02]  /*5100*/  SEL R37, RZ, 0x1, !P1 ;  /* 0x00000001ff257807 */ /* 0x000fe40004800000 */
[----:B------:R-:W-:-:S02]  /*5110*/  ISETP.NE.AND P1, PT, R38, RZ, PT ;  /* 0x000000ff2600720c */ /* 0x000fc40003f25270 */
[----:B------:R-:W-:Y:S02]  /*5120*/  SEL R38, RZ, 0x1, !P0 ;  /* 0x00000001ff267807 */ /* 0x000fe40004000000 */
[----:B------:R-:W-:Y:S02]  /*5130*/  ISETP.NE.AND P0, PT, R39, RZ, PT ;  /* 0x000000ff2700720c */ /* 0x000fe40003f05270 */
[----:B------:R-:W-:Y:S02]  /*5140*/  SEL R39, RZ, 0x1, !P5 ;  /* 0x00000001ff277807 */ /* 0x000fe40006800000 */
[----:B------:R-:W-:Y:S02]  /*5150*/  ISETP.NE.AND P5, PT, R40, RZ, PT ;  /* 0x000000ff2800720c */ /* 0x000fe40003fa5270 */
[----:B------:R-:W-:Y:S02]  /*5160*/  SEL R40, RZ, 0x1, !P4 ;  /* 0x00000001ff287807 */ /* 0x000fe40006000000 */
[----:B------:R-:W-:-:S02]  /*5170*/  ISETP.NE.AND P4, PT, R41, RZ, PT ;  /* 0x000000ff2900720c */ /* 0x000fc40003f85270 */
[----:B------:R-:W-:Y:S02]  /*5180*/  SEL R41, RZ, 0x1, !P3 ;  /* 0x00000001ff297807 */ /* 0x000fe40005800000 */
[----:B------:R-:W-:Y:S02]  /*5190*/  ISETP.NE.AND P3, PT, R42, RZ, PT ;  /* 0x000000ff2a00720c */ /* 0x000fe40003f65270 */
[----:B------:R-:W-:Y:S02]  /*51a0*/  SEL R42, RZ, 0x1, !P2 ;  /* 0x00000001ff2a7807 */ /* 0x000fe40005000000 */
[----:B------:R-:W-:Y:S02]  /*51b0*/  LOP3.LUT P2, RZ, R3, 0x1, RZ, 0xc0, !PT ;  /* 0x0000000103ff7812 */ /* 0x000fe4000784c0ff */
[----:B------:R-:W-:Y:S02]  /*51c0*/  SEL R3, RZ, 0x1, !P1 ;  /* 0x00000001ff037807 */ /* 0x000fe40004800000 */
[----:B------:R-:W-:-:S02]  /*51d0*/  SEL R9, RZ, 0x1, !P0 ;  /* 0x00000001ff097807 */ /* 0x000fc40004000000 */
[----:B------:R-:W-:Y:S02]  /*51e0*/  SEL R10, RZ, 0x1, !P2 ;  /* 0x00000001ff0a7807 */ /* 0x000fe40005000000 */
[----:B------:R-:W-:Y:S02]  /*51f0*/  SEL R13, RZ, 0x1, !P5 ;  /* 0x00000001ff0d7807 */ /* 0x000fe40006800000 */
[----:B------:R-:W-:Y:S02]  /*5200*/  SEL R16, RZ, 0x1, !P4 ;  /* 0x00000001ff107807 */ /* 0x000fe40006000000 */
[----:B------:R-:W-:Y:S02]  /*5210*/  SEL R17, RZ, 0x1, !P3 ;  /* 0x00000001ff117807 */ /* 0x000fe40005800000 */
[----:B------:R-:W-:Y:S02]  /*5220*/  PRMT R2, R2, 0x3340, R35 ;  /* 0x0000334002027816 */ /* 0x000fe40000000023 */
[----:B------:R-:W-:-:S02]  /*5230*/  PRMT R37, R37, 0x3340, R36 ;  /* 0x0000334025257816 */ /* 0x000fc40000000024 */
[----:B------:R-:W-:Y:S02]  /*5240*/  PRMT R38, R39, 0x3340, R38 ;  /* 0x0000334027267816 */ /* 0x000fe40000000026 */
[----:B------:R-:W-:Y:S02]  /*5250*/  PRMT R41, R41, 0x3340, R40 ;  /* 0x0000334029297816 */ /* 0x000fe40000000028 */
[----:B------:R-:W-:Y:S02]  /*5260*/  PRMT R3, R3, 0x3340, R42 ;  /* 0x0000334003037816 */ /* 0x000fe4000000002a */
[----:B------:R-:W-:Y:S02]  /*5270*/  PRMT R10, R10, 0x3340, R9 ;  /* 0x000033400a0a7816 */ /* 0x000fe40000000009 */
[----:B------:R-:W-:Y:S02]  /*5280*/  PRMT R12, R13, 0x3340, R12 ;  /* 0x000033400d0c7816 */ /* 0x000fe4000000000c */
[----:B------:R-:W-:-:S02]  /*5290*/  PRMT R17, R17, 0x3340, R16 ;  /* 0x0000334011117816 */ /* 0x000fc40000000010 */
[----:B------:R-:W-:Y:S02]  /*52a0*/  PRMT R31, R34, 0x5410, R31 ;  /* 0x00005410221f7816 */ /* 0x000fe4000000001f */
[----:B------:R-:W-:Y:S02]  /*52b0*/  PRMT R37, R37, 0x5410, R2 ;  /* 0x0000541025257816 */ /* 0x000fe40000000002 */
[----:B------:R-:W-:Y:S01]  /*52c0*/  PRMT R41, R41, 0x5410, R38 ;  /* 0x0000541029297816 */ /* 0x000fe20000000026 */
[----:B------:R-:W-:Y:S01]  /*52d0*/  STS [R8+0x18], R31 ;  /* 0x0000181f08007388 */ /* 0x000fe20000000800 */
[----:B------:R-:W-:Y:S02]  /*52e0*/  PRMT R9, R10, 0x5410, R3 ;  /* 0x000054100a097816 */ /* 0x000fe40000000003 */
[----:B------:R-:W-:Y:S01]  /*52f0*/  PRMT R17, R17, 0x5410, R12 ;  /* 0x0000541011117816 */ /* 0x000fe2000000000c */
[----:B------:R-:W-:Y:S01]  /*5300*/  STS [R8+0x1c], R37 ;  /* 0x00001c2508007388 */ /* 0x000fe20000000800 */
[----:B-1----:R-:W-:-:S03]  /*5310*/  LEA R2, P0, R0, UR6, 0x2 ;  /* 0x0000000600027c11 */ /* 0x002fc6000f8010ff */
[----:B------:R-:W-:Y:S01]  /*5320*/  STS [R8+0x20], R41 ;  /* 0x0000202908007388 */ /* 0x000fe20000000800 */
[----:B------:R-:W-:-:S03]  /*5330*/  LEA.HI.X R3, R0, UR7, R7, 0x2, P0 ;  /* 0x0000000700037c11 */ /* 0x000fc600080f1407 */
[----:B------:R-:W-:Y:S04]  /*5340*/  STS [R8+0x24], R9 ;  /* 0x0000240908007388 */ /* 0x000fe80000000800 */
[----:B------:R-:W-:Y:S01]  /*5350*/  STS [R8+0x28], R17 ;  /* 0x0000281108007388 */ /* 0x000fe20000000800 */
[----:B------:R-:W-:-:S03]  /*5360*/  NOP ;  /* 0x0000000000007918 */ /* 0x000fc60000000000 */
[----:B------:R-:W0:Y:S04]  /*5370*/  LDS.S8 R5, [R6+UR4] ;  /* 0x0000000406057984 */ /* 0x000e280008000200 */
[----:B------:R-:W1:Y:S04]  /*5380*/  LDS.S8 R11, [R6+UR4+0x20] ;  /* 0x00002004060b7984 */ /* 0x000e680008000200 */
[----:B------:R-:W2:Y:S04]  /*5390*/  LDS.S8 R13, [R6+UR4+0x40] ;  /* 0x00004004060d7984 */ /* 0x000ea80008000200 */
[----:B------:R-:W3:Y:S04]  /*53a0*/  LDS.S8 R15, [R6+UR4+0x60] ;  /* 0x00006004060f7984 */ /* 0x000ee80008000200 */
[----:B------:R-:W4:Y:S04]  /*53b0*/  LDS.S8 R7, [R6+UR4+0x80] ;  /* 0x0000800406077984 */ /* 0x000f280008000200 */
[----:B------:R-:W5:Y:S04]  /*53c0*/  LDS.S8 R9, [R6+UR4+0xa0] ;  /* 0x0000a00406097984 */ /* 0x000f680008000200 */
[----:B------:R-:W5:Y:S04]  /*53d0*/  LDS.S8 R17, [R6+UR4+0xc0] ;  /* 0x0000c00406117984 */ /* 0x000f680008000200 */
[----:B------:R-:W5:Y:S04]  /*53e0*/  LDS.S8 R19, [R6+UR4+0xe0] ;  /* 0x0000e00406137984 */ /* 0x000f680008000200 */
[----:B------:R-:W5:Y:S04]  /*53f0*/  LDS.S8 R21, [R6+UR4+0x100] ;  /* 0x0001000406157984 */ /* 0x000f680008000200 */
[----:B------:R-:W5:Y:S04]  /*5400*/  LDS.S8 R23, [R6+UR4+0x120] ;  /* 0x0001200406177984 */ /* 0x000f680008000200 */
[----:B0-----:R-:W-:Y:S04]  /*5410*/  STG.E desc[UR10][R2.64], R5 ;  /* 0x0000000502007986 */ /* 0x001fe8000c10190a */
[----:B-1----:R-:W-:Y:S04]  /*5420*/  STG.E desc[UR10][R2.64+0x80], R11 ;  /* 0x0000800b02007986 */ /* 0x002fe8000c10190a */
[----:B--2---:R-:W-:Y:S04]  /*5430*/  STG.E desc[UR10][R2.64+0x100], R13 ;  /* 0x0001000d02007986 */ /* 0x004fe8000c10190a */
[----:B---3--:R-:W-:Y:S04]  /*5440*/  STG.E desc[UR10][R2.64+0x180], R15 ;  /* 0x0001800f02007986 */ /* 0x008fe8000c10190a */
[----:B------:R-:W0:Y:S04]  /*5450*/  LDS.S8 R25, [R6+UR4+0x140] ;  /* 0x0001400406197984 */ /* 0x000e280008000200 */
[----:B------:R-:W1:Y:S04]  /*5460*/  LDS.S8 R5, [R6+UR4+0x160] ;  /* 0x0001600406057984 */ /* 0x000e680008000200 */
[----:B------:R-:W2:Y:S04]  /*5470*/  LDS.S8 R11, [R6+UR4+0x180] ;  /* 0x00018004060b7984 */ /* 0x000ea80008000200 */
[----:B------:R-:W3:Y:S04]  /*5480*/  LDS.S8 R13, [R6+UR4+0x1a0] ;  /* 0x0001a004060d7984 */ /* 0x000ee80008000200 */
        /* <DEDUP_REMOVED lines=30> */
[----:B----4-:R-:W-:Y:S04]  /*5670*/  STG.E desc[UR10][R2.64+0x200], R7 ;  /* 0x0002000702007986 */ /* 0x010fe8000c10190a */
[----:B-----5:R-:W-:Y:S04]  /*5680*/  STG.E desc[UR10][R2.64+0x280], R9 ;  /* 0x0002800902007986 */ /* 0x020fe8000c10190a */
[----:B------:R-:W-:Y:S04]  /*5690*/  STG.E desc[UR10][R2.64+0x300], R17 ;  /* 0x0003001102007986 */ /* 0x000fe8000c10190a */
[----:B------:R-:W-:Y:S04]  /*56a0*/  STG.E desc[UR10][R2.64+0x380], R19 ;  /* 0x0003801302007986 */ /* 0x000fe8000c10190a */
[----:B------:R-:W-:Y:S04]  /*56b0*/  STG.E desc[UR10][R2.64+0x400], R21 ;  /* 0x0004001502007986 */ /* 0x000fe8000c10190a */
[----:B------:R-:W-:Y:S04]  /*56c0*/  STG.E desc[UR10][R2.64+0x480], R23 ;  /* 0x0004801702007986 */ /* 0x000fe8000c10190a */
[----:B0-----:R-:W-:Y:S04]  /*56d0*/  STG.E desc[UR10][R2.64+0x500], R25 ;  /* 0x0005001902007986 */ /* 0x001fe8000c10190a */
[----:B-1----:R-:W-:Y:S04]  /*56e0*/  STG.E desc[UR10][R2.64+0x580], R5 ;  /* 0x0005800502007986 */ /* 0x002fe8000c10190a */
[----:B--2---:R-:W-:Y:S04]  /*56f0*/  STG.E desc[UR10][R2.64+0x600], R11 ;  /* 0x0006000b02007986 */ /* 0x004fe8000c10190a */
[----:B---3--:R-:W-:Y:S04]  /*5700*/  STG.E desc[UR10][R2.64+0x680], R13 ;  /* 0x0006800d02007986 */ /* 0x008fe8000c10190a */
[----:B------:R-:W-:Y:S04]  /*5710*/  STG.E desc[UR10][R2.64+0x700], R15 ;  /* 0x0007000f02007986 */ /* 0x000fe8000c10190a */
        /* <DEDUP_REMOVED lines=28> */
[----:B------:R-:W-:Y:S01]  /*58e0*/  STG.E desc[UR10][R2.64+0x1500], R4 ;  /* 0x0015000402007986 */ /* 0x000fe2000c10190a */
[----:B------:R-:W-:Y:S05]  /*58f0*/  EXIT ;  /* 0x000000000000794d */ /* 0x000fea0003800000 */
.L_x_0:
[----:B------:R-:W-:-:S04]  /*5900*/  ISETP.NE.U32.AND P0, PT, RZ, UR7, PT ;  /* 0x00000007ff007c0c */ /* 0x000fc8000bf05070 */
[----:B------:R-:W-:-:S13]  /*5910*/  ISETP.NE.AND.EX P0, PT, RZ, UR4, PT, P0 ;  /* 0x00000004ff007c0c */ /* 0x000fda000bf05300 */
[----:B------:R-:W-:Y:S05]  /*5920*/  @!P0 EXIT ;  /* 0x000000000000894d */ /* 0x000fea0003800000 */
[----:B------:R-:W1:Y:S02]  /*5930*/  LDCU.64 UR4, c[0x0][0x380] ;  /* 0x00007000ff0477ac */ /* 0x000e640008000a00 */
[----:B-1----:R-:W-:-:S04]  /*5940*/  UIADD3 UR4, UP0, UPT, UR12, UR4, URZ ;  /* 0x000000040c047290 */ /* 0x002fc8000ff1e0ff */
[----:B------:R-:W-:Y:S02]  /*5950*/  UIADD3.X UR5, UPT, UPT, UR13, UR5, URZ, UP0, !UPT ;  /* 0x000000050d057290 */ /* 0x000fe400087fe4ff */
[----:B------:R-:W-:-:S04]  /*5960*/  IMAD.U32 R2, RZ, RZ, UR4 ;  /* 0x00000004ff027e24 */ /* 0x000fc8000f8e00ff */
[----:B------:R-:W-:-:S05]  /*5970*/  IMAD.U32 R3, RZ, RZ, UR5 ;  /* 0x00000005ff037e24 */ /* 0x000fca000f8e00ff */
[----:B------:R1:W2:Y:S01]  /*5980*/  LDG.E.U8 R4, desc[UR10][R2.64] ;  /* 0x0000000a02047981 */ /* 0x0002a2000c1e1100 */
[----:B------:R-:W3:Y:S02]  /*5990*/  S2R R0, SR_TID.X ;  /* 0x0000000000007919 */ /* 0x000ee40000002100 */
[C---:B---3--:R-:W-:Y:S02]  /*59a0*/  LOP3.LUT R6, R0.reuse, 0x1f, RZ, 0xc0, !PT ;  /* 0x0000001f00067812 */ /* 0x048fe400078ec0ff */
[----:B------:R-:W-:-:S05]  /*59b0*/  LOP3.LUT R7, R0, 0x3e0, RZ, 0xc0, !PT ;  /* 0x000003e000077812 */ /* 0x000fca00078ec0ff */
[----:B------:R-:W-:-:S04]  /*59c0*/  IMAD R6, R7, 0x2c, R6 ;  /* 0x0000002c07067824 */ /* 0x000fc800078e0206 */
[C---:B------:R-:W-:Y:S01]  /*59d0*/  VIADD R7, R6.reuse, 0x20 ;  /* 0x0000002006077836 */ /* 0x040fe20000000000 */
[C---:B------:R-:W-:Y:S01]  /*59e0*/  ISETP.GE.U32.AND P3, PT, R6.reuse, UR7, PT ;  /* 0x0000000706007c0c */ /* 0x040fe2000bf66070 */
[C---:B------:R-:W-:Y:S01]  /*59f0*/  VIADD R8, R6.reuse, 0x40 ;  /* 0x0000004006087836 */ /* 0x040fe20000000000 */
[C---:B-1----:R-:W-:Y:S01]  /*5a00*/  IADD3 R2, P4, PT, R6.reuse, UR4, RZ ;  /* 0x0000000406027c10 */ /* 0x042fe2000ff9e0ff */
[C---:B------:R-:W-:Y:S01]  /*5a10*/  VIADD R3, R6.reuse, 0x80 ;  /* 0x0000008006037836 */ /* 0x040fe20000000000 */
[----:B------:R-:W-:Y:S01]  /*5a20*/  ISETP.GE.U32.AND P2, PT, R7, UR7, PT ;  /* 0x0000000707007c0c */ /* 0x000fe2000bf46070 */
[----:B------:R-:W-:Y:S01]  /*5a30*/  VIADD R7, R6, 0xa0 ;  /* 0x000000a006077836 */ /* 0x000fe20000000000 */
[----:B------:R-:W-:Y:S01]  /*5a40*/  ISETP.GE.U32.AND P1, PT, R8, UR7, PT ;  /* 0x0000000708007c0c */ /* 0x000fe2000bf26070 */
[C---:B------:R-:W-:Y:S01]  /*5a50*/  VIADD R9, R6.reuse, 0x60 ;  /* 0x0000006006097836 */ /* 0x040fe20000000000 */
[----:B------:R-:W-:Y:S01]  /*5a60*/  ISETP.GE.U32.AND P6, PT, R3, UR7, PT ;  /* 0x0000000703007c0c */ /* 0x000fe2000bfc6070 */
[----:B------:R-:W-:Y:S01]  /*5a70*/  IMAD.X R3, RZ, RZ, UR5, P4 ;  /* 0x00000005ff037e24 */ /* 0x000fe2000a0e06ff */
[----:B------:R-:W-:Y:S01]  /*5a80*/  ISETP.GE.U32.AND P5, PT, R7, UR7, PT ;  /* 0x0000000707007c0c */ /* 0x000fe2000bfa6070 */
[C---:B------:R-:W-:Y:S01]  /*5a90*/  VIADD R7, R6.reuse, 0xe0 ;  /* 0x000000e006077836 */ /* 0x040fe20000000000 */
[----:B------:R-:W-:Y:S01]  /*5aa0*/  ISETP.GE.U32.AND P0, PT, R9, UR7, PT ;  /* 0x0000000709007c0c */ /* 0x000fe2000bf06070 */
[----:B------:R-:W-:-:S05]  /*5ab0*/  VIADD R8, R6, 0xc0 ;  /* 0x000000c006087836 */ /* 0x000fca0000000000 */
[----:B------:R-:W-:Y:S01]  /*5ac0*/  ISETP.GE.U32.AND P4, PT, R8, UR7, PT ;  /* 0x0000000708007c0c */ /* 0x000fe2000bf86070 */
[C---:B------:R-:W-:Y:S02]  /*5ad0*/  VIADD R8, R6.reuse, 0x100 ;  /* 0x0000010006087836 */ /* 0x040fe40000000000 */
[C---:B------:R-:W-:Y:S02]  /*5ae0*/  VIADD R9, R6.reuse, 0x4e0 ;  /* 0x000004e006097836 */ /* 0x040fe40000000000 */
[C---:B------:R-:W-:Y:S02]  /*5af0*/  VIADD R10, R6.reuse, 0x500 ;  /* 0x00000500060a7836 */ /* 0x040fe40000000000 */
[C---:B------:R-:W-:Y:S02]  /*5b00*/  VIADD R11, R6.reuse, 0x520 ;  /* 0x00000520060b7836 */ /* 0x040fe40000000000 */
[C---:B------:R-:W-:Y:S02]  /*5b10*/  VIADD R12, R6.reuse, 0x540 ;  /* 0x00000540060c7836 */ /* 0x040fe40000000000 */
[----:B------:R-:W-:Y:S01]  /*5b20*/  VIADD R13, R6, 0x560 ;  /* 0x00000560060d7836 */ /* 0x000fe20000000000 */
[----:B--2---:R-:W-:-:S02]  /*5b30*/  PRMT R20, R4, 0x7610, R20 ;  /* 0x0000761004147816 */ /* 0x004fc40000000014 */
[----:B------:R-:W2:Y:S01]  /*5b40*/  @!P3 LDG.E.U8 R4, desc[UR10][R2.64] ;  /* 0x0000000a0204b981 */ /* 0x000ea2000c1e1100 */
[----:B------:R-:W-:Y:S02]  /*5b50*/  ISETP.GE.U32.AND P3, PT, R7, UR7, PT ;  /* 0x0000000707007c0c */ /* 0x000fe4000bf66070 */
[----:B------:R-:W-:Y:S01]  /*5b60*/  PRMT R16, R20, 0x7610, R16 ;  /* 0x0000761014107816 */ /* 0x000fe20000000010 */
[----:B------:R-:W-:Y:S01]  /*5b70*/  VIADD R7, R6, 0x120 ;  /* 0x0000012006077836 */ /* 0x000fe20000000000 */
[C---:B------:R-:W-:Y:S02]  /*5b80*/  PRMT R24, R20.reuse, 0x7610, R24 ;  /* 0x0000761014187816 */ /* 0x040fe40000000018 */
[----:B------:R-:W-:Y:S02]  /*5b90*/  PRMT R18, R20, 0x7610, R18 ;  /* 0x0000761014127816 */ /* 0x000fe40000000012 */
[----:B------:R-:W3:Y:S01]  /*5ba0*/  @!P1 LDG.E.U8 R16, desc[UR10][R2.64+0x40] ;  /* 0x0000400a02109981 */ /* 0x000ee2000c1e1100 */
[----:B------:R-:W-:Y:S01]  /*5bb0*/  ISETP.GE.U32.AND P1, PT, R7, UR7, PT ;  /* 0x0000000707007c0c */ /* 0x000fe2000bf26070 */
[----:B------:R-:W-:Y:S01]  /*5bc0*/  VIADD R7, R6, 0x140 ;  /* 0x0000014006077836 */ /* 0x000fe20000000000 */
[----:B------:R-:W-:Y:S01]  /*5bd0*/  PRMT R26, R20, 0x7610, R26 ;  /* 0x00007610141a7816 */ /* 0x000fe2000000001a */
[----:B------:R-:W4:Y:S03]  /*5be0*/  @!P0 LDG.E.U8 R24, desc[UR10][R2.64+0x60] ;  /* 0x0000600a02188981 */ /* 0x000f26000c1e1100 */
[----:B------:R-:W-:Y:S01]  /*5bf0*/  ISETP.GE.U32.AND P0, PT, R7, UR7, PT ;  /* 0x0000000707007c0c */ /* 0x000fe2000bf06070 */
[----:B------:R-:W-:Y:S01]  /*5c00*/  VIADD R7, R6, 0x180 ;  /* 0x0000018006077836 */ /* 0x000fe20000000000 */
[----:B------:R-:W4:Y:S01]  /*5c10*/  @!P2 LDG.E.U8 R18, desc[UR10][R2.64+0x20] ;  /* 0x0000200a0212a981 */ /* 0x000f22000c1e1100 */
[----:B------:R-:W-:-:S02]  /*5c20*/  ISETP.GE.U32.AND P2, PT, R8, UR7, PT ;  /* 0x0000000708007c0c */ /* 0x000fc4000bf46070 */
[----:B------:R-:W-:Y:S01]  /*5c30*/  PRMT R32, R20, 0x7610, R32 ;  /* 0x0000761014207816 */ /* 0x000fe20000000020 */
[----:B------:R-:W4:Y:S01]  /*5c40*/  @!P5 LDG.E.U8 R26, desc[UR10][R2.64+0xa0] ;  /* 0x0000a00a021ad981 */ /* 0x000f22000c1e1100 */
[----:B------:R-:W-:Y:S01]  /*5c50*/  ISETP.GE.U32.AND P5, PT, R7, UR7, PT ;  /* 0x0000000707007c0c */ /* 0x000fe2000bfa6070 */
[----:B------:R-:W-:Y:S01]  /*5c60*/  VIADD R7, R6, 0x1a0 ;  /* 0x000001a006077836 */ /* 0x000fe20000000000 */
[----:B------:R-:W-:Y:S01]  /*5c70*/  PRMT R22, R20, 0x7610, R22 ;  /* 0x0000761014167816 */ /* 0x000fe20000000016 */
[----:B------:R-:W-:Y:S01]  /*5c80*/  VIADD R8, R6, 0x160 ;  /* 0x0000016006087836 */ /* 0x000fe20000000000 */
[----:B------:R-:W-:Y:S01]  /*5c90*/  PRMT R28, R20, 0x7610, R28 ;  /* 0x00007610141c7816 */ /* 0x000fe2000000001c */
[----:B------:R-:W4:Y:S01]  /*5ca0*/  @!P4 LDG.E.U8 R32, desc[UR10][R2.64+0xc0] ;  /* 0x0000c00a0220c981 */ /* 0x000f22000c1e1100 */
[----:B------:R-:W-:Y:S01]  /*5cb0*/  ISETP.GE.U32.AND P4, PT, R7, UR7, PT ;  /* 0x0000000707007c0c */ /* 0x000fe2000bf86070 */
[----:B------:R-:W-:Y:S02]  /*5cc0*/  VIADD R7, R6, 0x1e0 ;  /* 0x000001e006077836 */ /* 0x000fe40000000000 */
        /* <DEDUP_REMOVED lines=74> */
[C---:B------:R-:W-:Y:S01]  /*6170*/  PRMT R66, R20.reuse, 0x7610, R66 ;  /* 0x0000761014427816 */ /* 0x040fe20000000042 */
[----:B------:R-:W4:Y:S01]  /*6180*/  @!P5 LDG.E.U8 R68, desc[UR10][R2.64+0x340] ;  /* 0x0003400a0244d981 */ /* 0x000f22000c1e1100 */
[----:B------:R-:W-:Y:S01]  /*6190*/  PRMT R70, R20, 0x7610, R70 ;  /* 0x0000761014467816 */ /* 0x000fe20000000046 */
[C---:B------:R-:W-:Y:S01]  /*61a0*/  VIADD R8, R6.reuse, 0x400 ;  /* 0x0000040006087836 */ /* 0x040fe20000000000 */
[----:B------:R-:W-:Y:S01]  /*61b0*/  ISETP.GE.U32.AND P5, PT, R7, UR7, PT ;  /* 0x0000000707007c0c */ /* 0x000fe2000bfa6070 */
[----:B------:R-:W-:Y:S01]  /*61c0*/  VIADD R7, R6, 0x440 ;  /* 0x0000044006077836 */ /* 0x000fe20000000000 */
[----:B------:R-:W4:Y:S01]  /*61d0*/  @!P6 LDG.E.U8 R66, desc[UR10][R2.64+0x320] ;  /* 0x0003200a0242e981 */ /* 0x000f22000c1e1100 */
[C---:B------:R-:W-:Y:S02]  /*61e0*/  PRMT R72, R20.reuse, 0x7610, R72 ;  /* 0x0000761014487816 */ /* 0x040fe40000000048 */
[----:B------:R-:W-:Y:S01]  /*61f0*/  PRMT R74, R20, 0x7610, R74 ;  /* 0x00007610144a7816 */ /* 0x000fe2000000004a */
[----:B------:R-:W4:Y:S01]  /*6200*/  @!P4 LDG.E.U8 R70, desc[UR10][R2.64+0x360] ;  /* 0x0003600a0246c981 */ /* 0x000f22000c1e1100 */
[----:B------:R-:W-:Y:S01]  /*6210*/  ISETP.GE.U32.AND P6, PT, R8, UR7, PT ;  /* 0x0000000708007c0c */ /* 0x000fe2000bfc6070 */
[C---:B------:R-:W-:Y:S01]  /*6220*/  VIADD R8, R6.reuse, 0x460 ;  /* 0x0000046006087836 */ /* 0x040fe20000000000 */
[----:B------:R-:W-:Y:S01]  /*6230*/  ISETP.GE.U32.AND P4, PT, R7, UR7, PT ;  /* 0x0000000707007c0c */ /* 0x000fe2000bf86070 */
[----:B------:R-:W-:Y:S01]  /*6240*/  VIADD R7, R6, 0x480 ;  /* 0x0000048006077836 */ /* 0x000fe20000000000 */
[----:B------:R-:W4:Y:S02]  /*6250*/  @!P3 LDG.E.U8 R72, desc[UR10][R2.64+0x380] ;  /* 0x0003800a0248b981 */ /* 0x000f24000c1e1100 */
[----:B------:R-:W-:-:S02]  /*6260*/  ISETP.GE.U32.AND P3, PT, R8, UR7, PT ;  /* 0x0000000708007c0c */ /* 0x000fc4000bf66070 */
[----:B------:R-:W4:Y:S01]  /*6270*/  @!P2 LDG.E.U8 R74, desc[UR10][R2.64+0x3a0] ;  /* 0x0003a00a024aa981 */ /* 0x000f22000c1e1100 */
[----:B------:R-:W-:Y:S02]  /*6280*/  ISETP.GE.U32.AND P2, PT, R7, UR7, PT ;  /* 0x0000000707007c0c */ /* 0x000fe4000bf46070 */
[C---:B------:R-:W-:Y:S02]  /*6290*/  PRMT R76, R20.reuse, 0x7610, R76 ;  /* 0x00007610144c7816 */ /* 0x040fe4000000004c */
[C---:B------:R-:W-:Y:S02]  /*62a0*/  PRMT R17, R20.reuse, 0x7610, R17 ;  /* 0x0000761014117816 */ /* 0x040fe40000000011 */
[C---:B------:R-:W-:Y:S02]  /*62b0*/  PRMT R19, R20.reuse, 0x7610, R19 ;  /* 0x0000761014137816 */ /* 0x040fe40000000013 */
[C---:B------:R-:W-:Y:S02]  /*62c0*/  PRMT R21, R20.reuse, 0x7610, R21 ;  /* 0x0000761014157816 */ /* 0x040fe40000000015 */
[----:B------:R-:W-:-:S02]  /*62d0*/  PRMT R23, R20, 0x7610, R23 ;  /* 0x0000761014177816 */ /* 0x000fc40000000017 */
[C---:B------:R-:W-:Y:S02]  /*62e0*/  PRMT R25, R20.reuse, 0x7610, R25 ;  /* 0x0000761014197816 */ /* 0x040fe40000000019 */
[----:B------:R-:W-:Y:S01]  /*62f0*/  PRMT R27, R20, 0x7610, R27 ;  /* 0x00007610141b7816 */ /* 0x000fe2000000001b */
[C---:B------:R-:W-:Y:S01]  /*6300*/  VIADD R7, R6.reuse, 0x4a0 ;  /* 0x000004a006077836 */ /* 0x040fe20000000000 */
[----:B------:R-:W4:Y:S01]  /*6310*/  @!P1 LDG.E.U8 R76, desc[UR10][R2.64+0x3c0] ;  /* 0x0003c00a024c9981 */ /* 0x000f22000c1e1100 */
[----:B------:R-:W-:-:S03]  /*6320*/  VIADD R8, R6, 0x4c0 ;  /* 0x000004c006087836 */ /* 0x000fc60000000000 */
[----:B------:R-:W4:Y:S01]  /*6330*/  @!P0 LDG.E.U8 R17, desc[UR10][R2.64+0x3e0] ;  /* 0x0003e00a02118981 */ /* 0x000f22000c1e1100 */
[----:B------:R-:W-:Y:S02]  /*6340*/  ISETP.GE.U32.AND P1, PT, R7, UR7, PT ;  /* 0x0000000707007c0c */ /* 0x000fe4000bf26070 */
[----:B------:R-:W-:Y:S01]  /*6350*/  ISETP.GE.U32.AND P0, PT, R8, UR7, PT ;  /* 0x0000000708007c0c */ /* 0x000fe2000bf06070 */
[----:B------:R-:W4:Y:S01]  /*6360*/  @!P6 LDG.E.U8 R19, desc[UR10][R2.64+0x400] ;  /* 0x0004000a0213e981 */ /* 0x000f22000c1e1100 */
[----:B------:R-:W-:-:S03]  /*6370*/  ISETP.GE.U32.AND P6, PT, R9, UR7, PT ;  /* 0x0000000709007c0c */ /* 0x000fc6000bfc6070 */
[----:B------:R-:W4:Y:S01]  /*6380*/  @!P5 LDG.E.U8 R21, desc[UR10][R2.64+0x420] ;  /* 0x0004200a0215d981 */ /* 0x000f22000c1e1100 */
[----:B------:R-:W-:-:S03]  /*6390*/  ISETP.GE.U32.AND P5, PT, R10, UR7, PT ;  /* 0x000000070a007c0c */ /* 0x000fc6000bfa6070 */
[----:B------:R-:W4:Y:S01]  /*63a0*/  @!P4 LDG.E.U8 R23, desc[UR10][R2.64+0x440] ;  /* 0x0004400a0217c981 */ /* 0x000f22000c1e1100 */
[----:B------:R-:W-:-:S03]  /*63b0*/  ISETP.GE.U32.AND P4, PT, R11, UR7, PT ;  /* 0x000000070b007c0c */ /* 0x000fc6000bf86070 */
[----:B------:R-:W4:Y:S01]  /*63c0*/  @!P3 LDG.E.U8 R25, desc[UR10][R2.64+0x460] ;  /* 0x0004600a0219b981 */ /* 0x000f22000c1e1100 */
[----:B------:R-:W-:-:S03]  /*63d0*/  ISETP.GE.U32.AND P3, PT, R12, UR7, PT ;  /* 0x000000070c007c0c */ /* 0x000fc6000bf66070 */
[----:B------:R-:W4:Y:S01]  /*63e0*/  @!P2 LDG.E.U8 R27, desc[UR10][R2.64+0x480] ;  /* 0x0004800a021ba981 */ /* 0x000f22000c1e1100 */
[----:B------:R-:W-:Y:S02]  /*63f0*/  ISETP.GE.U32.AND P2, PT, R13, UR7, PT ;  /* 0x000000070d007c0c */ /* 0x000fe4000bf46070 */
[C---:B------:R-:W-:Y:S02]  /*6400*/  PRMT R29, R20.reuse, 0x7610, R29 ;  /* 0x00007610141d7816 */ /* 0x040fe4000000001d */
[C---:B------:R-:W-:Y:S02]  /*6410*/  PRMT R31, R20.reuse, 0x7610, R31 ;  /* 0x00007610141f7816 */ /* 0x040fe4000000001f */
[C---:B------:R-:W-:Y:S02]  /*6420*/  PRMT R33, R20.reuse, 0x7610, R33 ;  /* 0x0000761014217816 */ /* 0x040fe40000000021 */
[C---:B------:R-:W-:Y:S01]  /*6430*/  PRMT R35, R20.reuse, 0x7610, R35 ;  /* 0x0000761014237816 */ /* 0x040fe20000000023 */
[----:B------:R-:W4:Y:S01]  /*6440*/  @!P1 LDG.E.U8 R29, desc[UR10][R2.64+0x4a0] ;  /* 0x0004a00a021d9981 */ /* 0x000f22000c1e1100 */
[----:B------:R-:W-:-:S02]  /*6450*/  PRMT R37, R20, 0x7610, R37 ;  /* 0x0000761014257816 */ /* 0x000fc40000000025 */
[----:B------:R-:W-:Y:S01]  /*6460*/  PRMT R39, R20, 0x7610, R39 ;  /* 0x0000761014277816 */ /* 0x000fe20000000027 */
[----:B------:R-:W4:Y:S04]  /*6470*/  @!P0 LDG.E.U8 R31, desc[UR10][R2.64+0x4c0] ;  /* 0x0004c00a021f8981 */ /* 0x000f28000c1e1100 */
[----:B------:R-:W4:Y:S04]  /*6480*/  @!P6 LDG.E.U8 R33, desc[UR10][R2.64+0x4e0] ;  /* 0x0004e00a0221e981 */ /* 0x000f28000c1e1100 */
[----:B------:R-:W4:Y:S04]  /*6490*/  @!P5 LDG.E.U8 R35, desc[UR10][R2.64+0x500] ;  /* 0x0005000a0223d981 */ /* 0x000f28000c1e1100 */
[----:B------:R-:W4:Y:S04]  /*64a0*/  @!P4 LDG.E.U8 R37, desc[UR10][R2.64+0x520] ;  /* 0x0005200a0225c981 */ /* 0x000f28000c1e1100 */
[----:B------:R-:W4:Y:S04]  /*64b0*/  @!P3 LDG.E.U8 R39, desc[UR10][R2.64+0x540] ;  /* 0x0005400a0227b981 */ /* 0x000f28000c1e1100 */
[----:B------:R1:W4:Y:S01]  /*64c0*/  @!P2 LDG.E.U8 R20, desc[UR10][R2.64+0x560] ;  /* 0x0005600a0214a981 */ /* 0x000322000c1e1100 */
[----:B------:R-:W0:Y:S01]  /*64d0*/  S2R R14, SR_LANEID ;  /* 0x00000000000e7919 */ /* 0x000e220000000000 */
[----:B------:R-:W1:Y:S01]  /*64e0*/  S2UR UR5, SR_CgaCtaId ;  /* 0x00000000000579c3 */ /* 0x000e620000008800 */
[----:B------:R-:W-:Y:S01]  /*64f0*/  SHF.R.U32.HI R61, RZ, 0x5, R0 ;  /* 0x00000005ff3d7819 */ /* 0x000fe20000011600 */
[----:B------:R-:W-:-:S02]  /*6500*/  UMOV UR4, 0x400 ;  /* 0x0000040000047882 */ /* 0x000fc40000000000 */
[----:B-1----:R-:W-:Y:S02]  /*6510*/  ULEA UR9, UR5, UR4, 0x18 ;  /* 0x0000000405097291 */ /* 0x002fe4000f8ec0ff */
[----:B0-----:R-:W-:-:S04]  /*6520*/  IMAD R15, R61, 0x580, R14 ;  /* 0x000005803d0f7824 */ /* 0x001fc800078e020e */
[----:B------:R-:W-:Y:S01]  /*6530*/  VIADD R3, R15, UR9 ;  /* 0x000000090f037c36 */ /* 0x000fe20008000000 */
[----:B------:R-:W-:Y:S02]  /*6540*/  UISETP.NE.AND UP0, UPT, UR15, URZ, UPT ;  /* 0x000000ff0f00728c */ /* 0x000fe4000bf05270 */
[----:B--2---:R-:W-:Y:S04]  /*6550*/  STS.U8 [R15+UR9], R4 ;  /* 0x000000040f007988 */ /* 0x004fe80008000009 */
[----:B---3--:R0:W-:Y:S04]  /*6560*/  STS.U8 [R15+UR9+0x40], R16 ;  /* 0x000040100f007988 */ /* 0x0081e80008000009 */
[----:B----4-:R1:W-:Y:S01]  /*6570*/  STS.U8 [R15+UR9+0x60], R24 ;  /* 0x000060180f007988 */ /* 0x0103e20008000009 */
[----:B0-----:R-:W-:-:S03]  /*6580*/  IMAD R16, R14, 0x2b, R3 ;  /* 0x0000002b0e107824 */ /* 0x001fc600078e0203 */
        /* <DEDUP_REMOVED lines=59> */
[C---:B--2---:R-:W-:Y:S01]  /*6940*/  PRMT R24, R17.reuse, 0x8880, RZ ;  /* 0x0000888011187816 */ /* 0x044fe200000000ff */
[----:B------:R-:W-:Y:S01]  /*6950*/  IMAD.MOV.U32 R4, RZ, RZ, R22 ;  /* 0x000000ffff047224 */ /* 0x000fe200078e0016 */
[----:B------:R-:W-:-:S02]  /*6960*/  PRMT R25, R17, 0x9991, RZ ;  /* 0x0000999111197816 */ /* 0x000fc400000000ff */
[C---:B------:R-:W-:Y:S01]  /*6970*/  PRMT R26, R17.reuse, 0xaaa2, RZ ;  /* 0x0000aaa2111a7816 */ /* 0x040fe200000000ff */
[----:B------:R-:W-:Y:S01]  /*6980*/  IMAD.MOV.U32 R22, RZ, RZ, R24 ;  /* 0x000000ffff167224 */ /* 0x000fe200078e0018 */
[----:B------:R-:W-:Y:S01]  /*6990*/  PRMT R27, R17, 0xbbb3, RZ ;  /* 0x0000bbb3111b7816 */ /* 0x000fe200000000ff */
[----:B------:R-:W-:Y:S01]  /*69a0*/  IMAD.MOV.U32 R17, RZ, RZ, R20 ;  /* 0x000000ffff117224 */ /* 0x000fe200078e0014 */
[C---:B------:R-:W-:Y:S01]  /*69b0*/  PRMT R33, R18.reuse, 0x8880, RZ ;  /* 0x0000888012217816 */ /* 0x040fe200000000ff */
[----:B------:R-:W-:Y:S01]  /*69c0*/  IMAD.MOV.U32 R20, RZ, RZ, R21 ;  /* 0x000000ffff147224 */ /* 0x000fe200078e0015 */
[C---:B------:R-:W-:Y:S01]  /*69d0*/  PRMT R32, R18.reuse, 0x9991, RZ ;  /* 0x0000999112207816 */ /* 0x040fe200000000ff */
[----:B------:R-:W-:Y:S01]  /*69e0*/  IMAD.MOV.U32 R21, RZ, RZ, R23 ;  /* 0x000000ffff157224 */ /* 0x000fe200078e0017 */
[C---:B------:R-:W-:Y:S01]  /*69f0*/  PRMT R31, R18.reuse, 0xaaa2, RZ ;  /* 0x0000aaa2121f7816 */ /* 0x040fe200000000ff */
[----:B------:R-:W-:Y:S01]  /*6a00*/  IMAD.MOV.U32 R23, RZ, RZ, R25 ;  /* 0x000000ffff177224 */ /* 0x000fe200078e0019 */
[----:B------:R-:W-:Y:S01]  /*6a10*/  PRMT R30, R18, 0xbbb3, RZ ;  /* 0x0000bbb3121e7816 */ /* 0x000fe200000000ff */
[----:B------:R-:W-:Y:S01]  /*6a20*/  IMAD.MOV.U32 R24, RZ, RZ, R26 ;  /* 0x000000ffff187224 */ /* 0x000fe200078e001a */
[C---:B------:R-:W-:Y:S01]  /*6a30*/  PRMT R29, R19.reuse, 0x8880, RZ ;  /* 0x00008880131d7816 */ /* 0x040fe200000000ff */
[----:B------:R-:W-:Y:S01]  /*6a40*/  IMAD.MOV.U32 R25, RZ, RZ, R27 ;  /* 0x000000ffff197224 */ /* 0x000fe200078e001b */
[----:B------:R-:W-:Y:S01]  /*6a50*/  PRMT R28, R19, 0x9991, RZ ;  /* 0x00009991131c7816 */ /* 0x000fe200000000ff */
[----:B------:R-:W-:Y:S01]  /*6a60*/  IMAD.IADD R39, R33, 0x1, R32 ;  /* 0x0000000121277824 */ /* 0x000fe200078e0220 */
[C---:B------:R-:W-:Y:S01]  /*6a70*/  PRMT R18, R19.reuse, 0xaaa2, RZ ;  /* 0x0000aaa213127816 */ /* 0x040fe200000000ff */
[----:B------:R-:W-:Y:S01]  /*6a80*/  IMAD.MOV R33, RZ, RZ, -R33 ;  /* 0x000000ffff217224 */ /* 0x000fe200078e0a21 */
[----:B------:R-:W-:Y:S01]  /*6a90*/  PRMT R19, R19, 0xbbb3, RZ ;  /* 0x0000bbb313137816 */ /* 0x000fe200000000ff */
[----:B------:R-:W-:Y:S01]  /*6aa0*/  IMAD.IADD R40, R29, 0x1, R28 ;  /* 0x000000011d287824 */ /* 0x000fe200078e021c */
[----:B------:R-:W-:Y:S01]  /*6ab0*/  IADD3 R39, PT, PT, R39, R30, R31 ;  /* 0x0000001e27277210 */ /* 0x000fe20007ffe01f */
[----:B------:R-:W-:Y:S01]  /*6ac0*/  IMAD.MOV.U32 R27, RZ, RZ, R18 ;  /* 0x000000ffff1b7224 */ /* 0x000fe200078e0012 */
[C---:B---3--:R-:W-:Y:S01]  /*6ad0*/  PRMT R52, R34.reuse, 0x8880, RZ ;  /* 0x0000888022347816 */ /* 0x048fe200000000ff */
[----:B------:R-:W-:Y:S01]  /*6ae0*/  IMAD.MOV.U32 R26, RZ, RZ, R19 ;  /* 0x000000ffff1a7224 */ /* 0x000fe200078e0013 */
[C---:B------:R-:W-:Y:S01]  /*6af0*/  PRMT R51, R34.reuse, 0x9991, RZ ;  /* 0x0000999122337816 */ /* 0x040fe200000000ff */
[----:B------:R-:W-:Y:S01]  /*6b00*/  IMAD.IADD R18, R17, 0x1, R20 ;  /* 0x0000000111127824 */ /* 0x000fe200078e0214 */
[----:B------:R-:W-:Y:S01]  /*6b10*/  PRMT R50, R34, 0xaaa2, RZ ;  /* 0x0000aaa222327816 */ /* 0x000fe200000000ff */
[----:B------:R-:W-:Y:S01]  /*6b20*/  IMAD.IADD R19, R22, 0x1, R23 ;  /* 0x0000000116137824 */ /* 0x000fe200078e0217 */
[----:B------:R-:W-:Y:S01]  /*6b30*/  IADD3 R40, PT, PT, R40, R26, R27 ;  /* 0x0000001a28287210 */ /* 0x000fe20007ffe01b */
[----:B------:R-:W-:Y:S01]  /*6b40*/  IMAD.MOV R17, RZ, RZ, -R17 ;  /* 0x000000ffff117224 */ /* 0x000fe200078e0a11 */
[----:B------:R-:W-:Y:S01]  /*6b50*/  IADD3 R18, PT, PT, R18, R21, R4 ;  /* 0x0000001512127210 */ /* 0x000fe20007ffe004 */
[----:B------:R-:W-:Y:S01]  /*6b60*/  IMAD.MOV R21, RZ, RZ, -R21 ;  /* 0x000000ffff157224 */ /* 0x000fe200078e0a15 */
[----:B------:R-:W-:Y:S01]  /*6b70*/  IADD3 R19, PT, PT, R19, R25, R24 ;  /* 0x0000001913137210 */ /* 0x000fe20007ffe018 */
[----:B------:R-:W-:Y:S01]  /*6b80*/  IMAD.MOV R23, RZ, RZ, -R23 ;  /* 0x000000ffff177224 */ /* 0x000fe200078e0a17 */
[----:B------:R-:W-:Y:S01]  /*6b90*/  PRMT R49, R34, 0xbbb3, RZ ;  /* 0x0000bbb322317816 */ /* 0x000fe200000000ff */
[----:B------:R-:W-:Y:S01]  /*6ba0*/  IMAD.MOV R25, RZ, RZ, -R25 ;  /* 0x000000ffff197224 */ /* 0x000fe200078e0a19 */
[----:B------:R-:W-:Y:S01]  /*6bb0*/  PRMT R34, R38, 0xaaa2, RZ ;  /* 0x0000aaa226227816 */ /* 0x000fe200000000ff */
[----:B------:R-:W-:Y:S01]  /*6bc0*/  IMAD.IADD R18, R18, 0x1, R19 ;  /* 0x0000000112127824 */ /* 0x000fe200078e0213 */
[----:B------:R-:W-:Y:S01]  /*6bd0*/  PRMT R53, R35, 0x9991, RZ ;  /* 0x0000999123357816 */ /* 0x000fe200000000ff */
[----:B------:R-:W-:Y:S01]  /*6be0*/  IMAD.IADD R19, R39, 0x1, R40 ;  /* 0x0000000127137824 */ /* 0x000fe200078e0228 */
[C---:B------:R-:W-:Y:S01]  /*6bf0*/  PRMT R54, R35.reuse, 0xaaa2, RZ ;  /* 0x0000aaa223367816 */ /* 0x040fe200000000ff */
[----:B------:R-:W-:Y:S01]  /*6c00*/  IMAD.MOV R31, RZ, RZ, -R31 ;  /* 0x000000ffff1f7224 */ /* 0x000fe200078e0a1f */
[----:B------:R-:W-:Y:S01]  /*6c10*/  PRMT R55, R35, 0xbbb3, RZ ;  /* 0x0000bbb323377816 */ /* 0x000fe200000000ff */
[----:B------:R-:W-:Y:S01]  /*6c20*/  IMAD.MOV R29, RZ, RZ, -R29 ;  /* 0x000000ffff1d7224 */ /* 0x000fe200078e0a1d */
[C---:B----4-:R-:W-:Y:S01]  /*6c30*/  PRMT R48, R36.reuse, 0x8880, RZ ;  /* 0x0000888024307816 */ /* 0x050fe200000000ff */
[----:B------:R-:W-:Y:S01]  /*6c40*/  IMAD.MOV R27, RZ, RZ, -R27 ;  /* 0x000000ffff1b7224 */ /* 0x000fe200078e0a1b */
[----:B------:R-:W-:-:S02]  /*6c50*/  PRMT R47, R36, 0x9991, RZ ;  /* 0x00009991242f7816 */ /* 0x000fc400000000ff */
[C---:B------:R-:W-:Y:S02]  /*6c60*/  PRMT R46, R36.reuse, 0xaaa2, RZ ;  /* 0x0000aaa2242e7816 */ /* 0x040fe400000000ff */
[----:B------:R-:W-:Y:S02]  /*6c70*/  PRMT R45, R36, 0xbbb3, RZ ;  /* 0x0000bbb3242d7816 */ /* 0x000fe400000000ff */
[C---:B------:R-:W-:Y:S02]  /*6c80*/  PRMT R44, R37.reuse, 0x8880, RZ ;  /* 0x00008880252c7816 */ /* 0x040fe400000000ff */
[C---:B------:R-:W-:Y:S02]  /*6c90*/  PRMT R43, R37.reuse, 0x9991, RZ ;  /* 0x00009991252b7816 */ /* 0x040fe400000000ff */
[C---:B------:R-:W-:Y:S02]  /*6ca0*/  PRMT R42, R37.reuse, 0xaaa2, RZ ;  /* 0x0000aaa2252a7816 */ /* 0x040fe400000000ff */
[----:B------:R-:W-:Y:S01]  /*6cb0*/  PRMT R41, R37, 0xbbb3, RZ ;  /* 0x0000bbb325297816 */ /* 0x000fe200000000ff */
[--C-:B------:R-:W-:Y:S01]  /*6cc0*/  IMAD.IADD R56, R44, 0x1, R43.reuse ;  /* 0x000000012c387824 */ /* 0x100fe200078e022b */
[C---:B------:R-:W-:Y:S01]  /*6cd0*/  PRMT R40, R38.reuse, 0x8880, RZ ;  /* 0x0000888026287816 */ /* 0x040fe200000000ff */
[----:B------:R-:W-:Y:S01]  /*6ce0*/  IMAD.MOV R43, RZ, RZ, -R43 ;  /* 0x000000ffff2b7224 */ /* 0x000fe200078e0a2b */
[----:B------:R-:W-:-:S02]  /*6cf0*/  PRMT R39, R38, 0x9991, RZ ;  /* 0x0000999126277816 */ /* 0x000fc400000000ff */
[----:B------:R-:W-:Y:S01]  /*6d00*/  PRMT R37, R38, 0xbbb3, RZ ;  /* 0x0000bbb326257816 */ /* 0x000fe200000000ff */
[----:B------:R-:W-:Y:S01]  /*6d10*/  IMAD.MOV.U32 R38, RZ, RZ, R34 ;  /* 0x000000ffff267224 */ /* 0x000fe200078e0022 */
[----:B------:R-:W-:Y:S01]  /*6d20*/  PRMT R36, R35, 0x8880, RZ ;  /* 0x0000888023247816 */ /* 0x000fe200000000ff */
[----:B------:R-:W-:Y:S01]  /*6d30*/  IMAD.MOV.U32 R35, RZ, RZ, R53 ;  /* 0x000000ffff237224 */ /* 0x000fe200078e0035 */
[----:B------:R-:W-:Y:S01]  /*6d40*/  IADD3 R56, PT, PT, R56, R41, R42 ;  /* 0x0000002938387210 */ /* 0x000fe20007ffe02a */
[----:B------:R-:W-:Y:S01]  /*6d50*/  IMAD.MOV.U32 R34, RZ, RZ, R54 ;  /* 0x000000ffff227224 */ /* 0x000fe200078e0036 */
[C---:B------:R-:W-:Y:S01]  /*6d60*/  PRMT R60, R3.reuse, 0x8880, RZ ;  /* 0x00008880033c7816 */ /* 0x040fe200000000ff */
[----:B------:R-:W-:Y:S01]  /*6d70*/  IMAD.MOV.U32 R53, RZ, RZ, R55 ;  /* 0x000000ffff357224 */ /* 0x000fe200078e0037 */
[----:B------:R-:W-:Y:S01]  /*6d80*/  PRMT R58, R3, 0xaaa2, RZ ;  /* 0x0000aaa2033a7816 */ /* 0x000fe200000000ff */
[----:B------:R-:W-:Y:S01]  /*6d90*/  IMAD.IADD R54, R52, 0x1, R51 ;  /* 0x0000000134367824 */ /* 0x000fe200078e0233 */
[----:B------:R-:W-:Y:S01]  /*6da0*/  ISETP.GE.AND P1, PT, R14, 0x1, PT ;  /* 0x000000010e00780c */ /* 0x000fe20003f26270 */
[----:B------:R-:W-:Y:S01]  /*6db0*/  IMAD.IADD R55, R48, 0x1, R47 ;  /* 0x0000000130377824 */ /* 0x000fe200078e022f */
[----:B------:R-:W-:Y:S01]  /*6dc0*/  ISETP.NE.AND P3, PT, R61, 0x2, PT ;  /* 0x000000023d00780c */ /* 0x000fe20003f65270 */
[----:B------:R-:W-:Y:S01]  /*6dd0*/  IMAD.IADD R62, R36, 0x1, R35 ;  /* 0x00000001243e7824 */ /* 0x000fe200078e0223 */
[----:B------:R-:W-:Y:S01]  /*6de0*/  IADD3 R59, PT, PT, R54, R49, R50 ;  /* 0x00000031363b7210 */ /* 0x000fe20007ffe032 */
[----:B------:R-:W-:Y:S01]  /*6df0*/  IMAD.IADD R57, R40, 0x1, R39 ;  /* 0x0000000128397824 */ /* 0x000fe200078e0227 */
        /* <DEDUP_REMOVED lines=10> */
[C---:B------:R-:W-:Y:S01]  /*6ea0*/  PRMT R54, R2.reuse, 0x8880, RZ ;  /* 0x0000888002367816 */ /* 0x040fe200000000ff */
[----:B------:R-:W-:Y:S01]  /*6eb0*/  IMAD.MOV R39, RZ, RZ, -R39 ;  /* 0x000000ffff277224 */ /* 0x000fe200078e0a27 */
[----:B------:R-:W-:Y:S01]  /*6ec0*/  PRMT R53, R2, 0x9991, RZ ;  /* 0x0000999102357816 */ /* 0x000fe200000000ff */
[----:B------:R-:W-:Y:S01]  /*6ed0*/  IMAD.MOV R37, RZ, RZ, -R37 ;  /* 0x000000ffff257224 */ /* 0x000fe200078e0a25 */
[----:B------:R-:W-:Y:S01]  /*6ee0*/  IADD3 R65, PT, PT, R19, R57, R56 ;  /* 0x0000003913417210 */ /* 0x000fe20007ffe038 */
[----:B------:R-:W-:Y:S01]  /*6ef0*/  IMAD.IADD R19, R60, 0x1, R59 ;  /* 0x000000013c137824 */ /* 0x000fe200078e023b */
[----:B------:R-:W-:Y:S01]  /*6f00*/  PRMT R57, R3, 0xbbb3, RZ ;  /* 0x0000bbb303397816 */ /* 0x000fe200000000ff */
[----:B------:R-:W-:Y:S01]  /*6f10*/  IMAD.IADD R63, R54, 0x1, R53 ;  /* 0x00000001363f7824 */ /* 0x000fe200078e0235 */
[C---:B------:R-:W-:Y:S01]  /*6f20*/  PRMT R56, R2.reuse, 0xaaa2, RZ ;  /* 0x0000aaa202387816 */ /* 0x040fe200000000ff */
[----:B------:R-:W-:Y:S01]  /*6f30*/  IMAD.MOV R59, RZ, RZ, -R59 ;  /* 0x000000ffff3b7224 */ /* 0x000fe200078e0a3b */
[----:B------:R-:W-:Y:S01]  /*6f40*/  PRMT R55, R2, 0xbbb3, RZ ;  /* 0x0000bbb302377816 */ /* 0x000fe200000000ff */
[----:B------:R-:W-:Y:S01]  /*6f50*/  IMAD.MOV R53, RZ, RZ, -R53 ;  /* 0x000000ffff357224 */ /* 0x000fe200078e0a35 */
[----:B------:R-:W-:Y:S01]  /*6f60*/  IADD3 R19, PT, PT, R19, R57, R58 ;  /* 0x0000003913137210 */ /* 0x000fe20007ffe03a */
[----:B------:R-:W-:Y:S01]  /*6f70*/  IMAD.MOV R57, RZ, RZ, -R57 ;  /* 0x000000ffff397224 */ /* 0x000fe200078e0a39 */
[----:B------:R-:W-:Y:S01]  /*6f80*/  IADD3 R63, PT, PT, R63, R55, R56 ;  /* 0x000000373f3f7210 */ /* 0x000fe20007ffe038 */
[----:B------:R-:W-:Y:S01]  /*6f90*/  IMAD.MOV R55, RZ, RZ, -R55 ;  /* 0x000000ffff377224 */ /* 0x000fe200078e0a37 */
[----:B------:R-:W-:Y:S01]  /*6fa0*/  IADD3 R18, PT, PT, RZ, -R18, -R65 ;  /* 0x80000012ff127210 */ /* 0x000fe20007ffe841 */
[----:B------:R-:W-:Y:S01]  /*6fb0*/  IMAD.MOV R35, RZ, RZ, -R35 ;  /* 0x000000ffff237224 */ /* 0x000fe200078e0a23 */
[----:B------:R-:W-:-:S02]  /*6fc0*/  IADD3 R19, PT, PT, R62, R63, R19 ;  /* 0x0000003f3e137210 */ /* 0x000fc40007ffe013 */
[----:B------:R-:W-:Y:S02]  /*6fd0*/  ISETP.NE.AND P4, PT, R61, 0x3, PT ;  /* 0x000000033d00780c */ /* 0x000fe40003f85270 */
[----:B------:R-:W-:Y:S02]  /*6fe0*/  ISETP.NE.AND P0, PT, R19, R18, PT ;  /* 0x000000121300720c */ /* 0x000fe40003f05270 */
[----:B------:R-:W-:Y:S02]  /*6ff0*/  LOP3.LUT R2, R2, 0xfffffffb, RZ, 0xc0, !PT ;  /* 0xfffffffb02027812 */ /* 0x000fe400078ec0ff */
[----:B------:R-:W-:Y:S02]  /*7000*/  SEL R62, RZ, 0x1, !P0 ;  /* 0x00000001ff3e7807 */ /* 0x000fe40004000000 */
[----:B------:R-:W-:-:S03]  /*7010*/  LOP3.LUT R3, R3, 0x7fffffff, RZ, 0xc0, !PT ;  /* 0x7fffffff03037812 */ /* 0x000fc600078ec0ff */
[----:B------:R-:W0:Y:S02]  /*7020*/  SHFL.UP PT, R18, R62, 0x1, RZ ;  /* 0x042000003e127989 */ /* 0x000e2400000e00ff */
        /* <DEDUP_REMOVED lines=34> */
[----:B0-----:R-:W-:Y:S02]  /*7250*/  SHF.R.S32.HI R65, RZ, 0x8, R18 ;  /* 0x00000008ff417819 */ /* 0x001fe40000011412 */
[----:B------:R-:W-:Y:S02]  /*7260*/  SGXT R19, R19, 0x8 ;  /* 0x000000081313781a */ /* 0x000fe40000000200 */
[----:B------:R-:W-:-:S05]  /*7270*/  SGXT R65, R65, 0x8 ;  /* 0x000000084141781a */ /* 0x000fca0000000200 */
[----:B------:R-:W-:Y:S01]  /*7280*/  IMAD.MOV R66, RZ, RZ, -R65 ;  /* 0x000000ffff427224 */ /* 0x000fe200078e0a41 */
[----:B------:R-:W-:-:S04]  /*7290*/  SGXT R65, R18, 0x8 ;  /* 0x000000081241781a */ /* 0x000fc80000000200 */
[----:B------:R-:W-:Y:S02]  /*72a0*/  ISETP.NE.AND P2, PT, R65, R66, PT ;  /* 0x000000424100720c */ /* 0x000fe40003f45270 */
[----:B------:R-:W-:Y:S02]  /*72b0*/  SHF.R.S32.HI R65, RZ, 0x10, R18 ;  /* 0x00000010ff417819 */ /* 0x000fe40000011412 */
[----:B------:R-:W-:Y:S02]  /*72c0*/  SEL R61, RZ, 0x1, !P2 ;  /* 0x00000001ff3d7807 */ /* 0x000fe40005000000 */
[----:B------:R-:W-:-:S05]  /*72d0*/  SGXT R65, R65, 0x8 ;  /* 0x000000084141781a */ /* 0x000fca0000000200 */
[----:B------:R-:W-:Y:S01]  /*72e0*/  IMAD.MOV R66, RZ, RZ, -R65 ;  /* 0x000000ffff427224 */ /* 0x000fe200078e0a41 */
[----:B------:R-:W-:Y:S02]  /*72f0*/  SHF.R.S32.HI R65, RZ, 0x18, R18 ;  /* 0x00000018ff417819 */ /* 0x000fe40000011412 */
[----:B------:R-:W-:Y:S02]  /*7300*/  PRMT R18, R18, 0x7770, RZ ;  /* 0x0000777012127816 */ /* 0x000fe400000000ff */
[----:B------:R-:W-:Y:S02]  /*7310*/  SGXT R65, R65, 0x8 ;  /* 0x000000084141781a */ /* 0x000fe40000000200 */
[C---:B------:R-:W-:Y:S02]  /*7320*/  ISETP.NE.AND P2, PT, R61.reuse, R66, PT ;  /* 0x000000423d00720c */ /* 0x040fe40003f45270 */
[----:B------:R-:W-:Y:S01]  /*7330*/  SEL R18, R61, R18, !P3 ;  /* 0x000000123d127207 */ /* 0x000fe20005800000 */
[----:B------:R-:W-:Y:S01]  /*7340*/  IMAD.MOV R66, RZ, RZ, -R65 ;  /* 0x000000ffff427224 */ /* 0x000fe200078e0a41 */
[----:B------:R-:W-:-:S02]  /*7350*/  SEL R61, RZ, 0x1, !P2 ;  /* 0x00000001ff3d7807 */ /* 0x000fc40005000000 */
[----:B------:R-:W-:Y:S02]  /*7360*/  ISETP.NE.AND P3, PT, R14, RZ, PT ;  /* 0x000000ff0e00720c */ /* 0x000fe40003f65270 */
[C---:B------:R-:W-:Y:S01]  /*7370*/  ISETP.NE.AND P2, PT, R61.reuse, R66, PT ;  /* 0x000000423d00720c */ /* 0x040fe20003f45270 */
[----:B------:R-:W-:Y:S01]  /*7380*/  IMAD.MOV R66, RZ, RZ, -R19 ;  /* 0x000000ffff427224 */ /* 0x000fe200078e0a13 */
[----:B------:R-:W-:Y:S02]  /*7390*/  SEL R18, R61, R18, !P4 ;  /* 0x000000123d127207 */ /* 0x000fe40006000000 */
[----:B------:R-:W-:-:S04]  /*73a0*/  SEL R19, RZ, 0x1, !P2 ;  /* 0x00000001ff137807 */ /* 0x000fc80005000000 */
[C---:B------:R-:W-:Y:S02]  /*73b0*/  ISETP.NE.AND P2, PT, R19.reuse, R66, PT ;  /* 0x000000421300720c */ /* 0x040fe40003f45270 */
[----:B------:R-:W-:Y:S02]  /*73c0*/  SEL R18, R19, R18, !P0 ;  /* 0x0000001213127207 */ /* 0x000fe40004000000 */
[----:B------:R-:W-:Y:S02]  /*73d0*/  @!P1 SEL R18, RZ, 0x1, !P2 ;  /* 0x00000001ff129807 */ /* 0x000fe40005000000 */
[----:B------:R-:W-:Y:S02]  /*73e0*/  ISETP.GE.AND P0, PT, R14, 0x10, PT ;  /* 0x000000100e00780c */ /* 0x000fe40003f06270 */
[----:B------:R-:W-:Y:S02]  /*73f0*/  LOP3.LUT R18, R18, 0xffff, RZ, 0xc0, !PT ;  /* 0x0000ffff12127812 */ /* 0x000fe400078ec0ff */
[----:B-----5:R-:W-:-:S02]  /*7400*/  LOP3.LUT R19, R5, 0xffff, RZ, 0xc0, !PT ;  /* 0x0000ffff05137812 */ /* 0x020fc400078ec0ff */
[----:B------:R-:W-:Y:S02]  /*7410*/  PRMT R18, R18, 0x8880, RZ ;  /* 0x0000888012127816 */ /* 0x000fe400000000ff */
[----:B------:R-:W-:Y:S02]  /*7420*/  SEL R63, R63, R64, !P0 ;  /* 0x000000403f3f7207 */ /* 0x000fe40004000000 */
[----:B------:R-:W-:Y:S01]  /*7430*/  ISETP.GE.U32.AND P2, PT, R0, 0x20, PT ;  /* 0x000000200000780c */ /* 0x000fe20003f46070 */
[----:B------:R-:W-:Y:S01]  /*7440*/  IMAD.MOV R18, RZ, RZ, -R18 ;  /* 0x000000ffff127224 */ /* 0x000fe200078e0a12 */
[----:B------:R-:W-:Y:S02]  /*7450*/  PRMT R61, R19, 0x8880, RZ ;  /* 0x00008880133d7816 */ /* 0x000fe400000000ff */
[----:B------:R-:W-:Y:S02]  /*7460*/  PRMT R19, R63, 0x9910, RZ ;  /* 0x000099103f137816 */ /* 0x000fe400000000ff */
[----:B------:R-:W-:-:S02]  /*7470*/  ISETP.NE.AND P1, PT, R61, R18, PT ;  /* 0x000000123d00720c */ /* 0x000fc40003f25270 */
[----:B------:R-:W-:-:S04]  /*7480*/  ISETP.NE.AND P0, PT, R19, R62, PT ;  /* 0x0000003e1300720c */ /* 0x000fc80003f05270 */
[----:B------:R-:W-:Y:S02]  /*7490*/  SEL R14, RZ, 0xffffffff, !P0 ;  /* 0xffffffffff0e7807 */ /* 0x000fe40004000000 */
[----:B------:R-:W-:Y:S02]  /*74a0*/  @P2 SEL R5, RZ, 0x1, !P1 ;  /* 0x00000001ff052807 */ /* 0x000fe40004800000 */
[----:B------:R-:W-:Y:S02]  /*74b0*/  LOP3.LUT R19, R14, 0xff, RZ, 0xc0, !PT ;  /* 0x000000ff0e137812 */ /* 0x000fe400078ec0ff */
[----:B------:R-:W-:-:S04]  /*74c0*/  LOP3.LUT R14, R5, 0xff, RZ, 0xc0, !PT ;  /* 0x000000ff050e7812 */ /* 0x000fc800078ec0ff */
[----:B------:R-:W-:Y:S01]  /*74d0*/  ISETP.NE.AND P0, PT, R14, R19, PT ;  /* 0x000000130e00720c */ /* 0x000fe20003f05270 */
[----:B------:R-:W-:-:S03]  /*74e0*/  IMAD.MOV R19, RZ, RZ, -R44 ;  /* 0x000000ffff137224 */ /* 0x000fc600078e0a2c */
[----:B------:R-:W-:-:S04]  /*74f0*/  @P3 SEL R5, RZ, 0x1, !P0 ;  /* 0x00000001ff053807 */ /* 0x000fc80004000000 */
[----:B------:R-:W-:-:S04]  /*7500*/  LOP3.LUT R14, R5, 0xffff, RZ, 0xc0, !PT ;  /* 0x0000ffff050e7812 */ /* 0x000fc800078ec0ff */
[----:B------:R-:W-:-:S04]  /*7510*/  PRMT R14, R14, 0x8880, RZ ;  /* 0x000088800e0e7816 */ /* 0x000fc800000000ff */
[----:B------:R-:W-:Y:S01]  /*7520*/  ISETP.NE.AND P5, PT, R14, R17, PT ;  /* 0x000000110e00720c */ /* 0x000fe20003fa5270 */
[----:B------:R-:W-:-:S03]  /*7530*/  IMAD.MOV R17, RZ, RZ, -R20 ;  /* 0x000000ffff117224 */ /* 0x000fc600078e0a14 */
        /* <DEDUP_REMOVED lines=158> */
[----:B------:R-:W-:Y:S01]  /*7f20*/  ISETP.NE.AND P1, PT, R4, R17, PT ;  /* 0x000000110400720c */ /* 0x000fe20003f25270 */
[----:B------:R-:W-:-:S03]  /*7f30*/  IMAD.MOV R17, RZ, RZ, -R56 ;  /* 0x000000ffff117224 */ /* 0x000fc600078e0a38 */
        /* <DEDUP_REMOVED lines=13> */
[----:B------:R-:W-:-:S13]  /*8010*/  ISETP.NE.AND P0, PT, R4, R17, PT ;  /* 0x000000110400720c */ /* 0x000fda0003f05270 */
[----:B------:R-:W-:Y:S02]  /*8020*/  @P0 LOP3.LUT R2, R2, 0x8, RZ, 0xfc, !PT ;  /* 0x0000000802020812 */ /* 0x000fe400078efcff */
[----:B------:R-:W-:Y:S01]  /*8030*/  ISETP.NE.AND P0, PT, R14, RZ, PT ;  /* 0x000000ff0e00720c */ /* 0x000fe20003f05270 */
[----:B------:R-:W-:-:S12]  /*8040*/  BRA `(.L_x_29) ;  /* 0x00000028004c7947 */ /* 0x000fd80003800000 */
.L_x_28:
[----:B01----:R-:W-:Y:S02]  /*8050*/  PRMT R21, R4, 0xaaa2, RZ ;  /* 0x0000aaa204157816 */ /* 0x003fe400000000ff */
[C---:B--2---:R-:W-:Y:S02]  /*8060*/  PRMT R22, R17.reuse, 0x8880, RZ ;  /* 0x0000888011167816 */ /* 0x044fe400000000ff */
[C---:B------:R-:W-:Y:S02]  /*8070*/  PRMT R23, R17.reuse, 0x9991, RZ ;  /* 0x0000999111177816 */ /* 0x040fe400000000ff */
[C---:B------:R-:W-:Y:S02]  /*8080*/  PRMT R24, R17.reuse, 0xaaa2, RZ ;  /* 0x0000aaa211187816 */ /* 0x040fe400000000ff */
[----:B------:R-:W-:Y:S02]  /*8090*/  PRMT R25, R17, 0xbbb3, RZ ;  /* 0x0000bbb311197816 */ /* 0x000fe400000000ff */
[----:B------:R-:W-:-:S02]  /*80a0*/  PRMT R30, R19, 0x8880, RZ ;  /* 0x00008880131e7816 */ /* 0x000fc400000000ff */
[C---:B------:R-:W-:Y:S02]  /*80b0*/  PRMT R31, R19.reuse, 0x9991, RZ ;  /* 0x00009991131f7816 */ /* 0x040fe400000000ff */
[C---:B------:R-:W-:Y:S02]  /*80c0*/  PRMT R32, R19.reuse, 0xaaa2, RZ ;  /* 0x0000aaa213207816 */ /* 0x040fe400000000ff */
        /* <DEDUP_REMOVED lines=10> */
[C---:B-----5:R-:W-:Y:S01]  /*8170*/  PRMT R5, R4.reuse, 0x8880, RZ ;  /* 0x0000888004057816 */ /* 0x060fe200000000ff */
[----:B------:R-:W-:Y:S01]  /*8180*/  IMAD.MOV.U32 R25, RZ, RZ, R26 ;  /* 0x000000ffff197224 */ /* 0x000fe200078e001a */
[C---:B------:R-:W-:Y:S01]  /*8190*/  PRMT R20, R4.reuse, 0x9991, RZ ;  /* 0x0000999104147816 */ /* 0x040fe200000000ff */
[----:B------:R-:W-:Y:S01]  /*81a0*/  IMAD.MOV.U32 R26, RZ, RZ, R27 ;  /* 0x000000ffff1a7224 */ /* 0x000fe200078e001b */
[----:B------:R-:W-:Y:S01]  /*81b0*/  PRMT R4, R4, 0xbbb3, RZ ;  /* 0x0000bbb304047816 */ /* 0x000fe200000000ff */
[----:B------:R-:W-:Y:S01]  /*81c0*/  IMAD.MOV.U32 R27, RZ, RZ, R28 ;  /* 0x000000ffff1b7224 */ /* 0x000fe200078e001c */
[C---:B----4-:R-:W-:Y:S01]  /*81d0*/  PRMT R43, R36.reuse, 0x8880, RZ ;  /* 0x00008880242b7816 */ /* 0x050fe200000000ff */
[----:B------:R-:W-:Y:S01]  /*81e0*/  IMAD.MOV.U32 R28, RZ, RZ, R29 ;  /* 0x000000ffff1c7224 */ /* 0x000fe200078e001d */
[----:B------:R-:W-:Y:S01]  /*81f0*/  PRMT R44, R36, 0x9991, RZ ;  /* 0x00009991242c7816 */ /* 0x000fe200000000ff */
[----:B------:R-:W-:Y:S01]  /*8200*/  IMAD.MOV.U32 R17, RZ, RZ, R5 ;  /* 0x000000ffff117224 */ /* 0x000fe200078e0005 */
[----:B---3--:R-:W-:Y:S01]  /*8210*/  PRMT R41, R34, 0xaaa2, RZ ;  /* 0x0000aaa222297816 */ /* 0x008fe200000000ff */
[----:B------:R-:W-:Y:S01]  /*8220*/  IMAD.MOV.U32 R18, RZ, RZ, R20 ;  /* 0x000000ffff127224 */ /* 0x000fe200078e0014 */
[----:B------:R-:W-:Y:S01]  /*8230*/  PRMT R46, R36, 0xbbb3, RZ ;  /* 0x0000bbb3242e7816 */ /* 0x000fe200000000ff */
[----:B------:R-:W-:Y:S01]  /*8240*/  IMAD.MOV.U32 R29, RZ, RZ, R30 ;  /* 0x000000ffff1d7224 */ /* 0x000fe200078e001e */
[C---:B------:R-:W-:Y:S01]  /*8250*/  PRMT R47, R37.reuse, 0x8880, RZ ;  /* 0x00008880252f7816 */ /* 0x040fe200000000ff */
[----:B------:R-:W-:Y:S01]  /*8260*/  IMAD.MOV.U32 R30, RZ, RZ, R31 ;  /* 0x000000ffff1e7224 */ /* 0x000fe200078e001f */
[----:B------:R-:W-:Y:S01]  /*8270*/  PRMT R42, R34, 0xbbb3, RZ ;  /* 0x0000bbb3222a7816 */ /* 0x000fe200000000ff */
        /* <DEDUP_REMOVED lines=8> */
[----:B------:R-:W-:Y:S01]  /*8300*/  IMAD.IADD R5, R21, 0x1, R22 ;  /* 0x0000000115057824 */ /* 0x000fe200078e0216 */
[----:B------:R-:W-:Y:S01]  /*8310*/  PRMT R53, R38, 0xaaa2, RZ ;  /* 0x0000aaa226357816 */ /* 0x000fe200000000ff */
[----:B------:R-:W-:Y:S01]  /*8320*/  IMAD.IADD R33, R25, 0x1, R26 ;  /* 0x0000000119217824 */ /* 0x000fe200078e021a */
[----:B------:R-:W-:Y:S01]  /*8330*/  IADD3 R4, PT, PT, R4, R20, R19 ;  /* 0x0000001404047210 */ /* 0x000fe20007ffe013 */
[----:B------:R-:W-:Y:S01]  /*8340*/  IMAD.IADD R39, R29, 0x1, R30 ;  /* 0x000000011d277824 */ /* 0x000fe200078e021e */
[----:B------:R-:W-:Y:S01]  /*8350*/  IADD3 R5, PT, PT, R5, R24, R23 ;  /* 0x0000001805057210 */ /* 0x000fe20007ffe017 */
[----:B------:R-:W-:Y:S01]  /*8360*/  IMAD.MOV.U32 R36, RZ, RZ, R42 ;  /* 0x000000ffff247224 */ /* 0x000fe200078e002a */
[----:B------:R-:W-:-:S02]  /*8370*/  IADD3 R33, PT, PT, R33, R28, R27 ;  /* 0x0000001c21217210 */ /* 0x000fc40007ffe01b */
[----:B------:R-:W-:Y:S01]  /*8380*/  IADD3 R40, PT, PT, R39, R32, R31 ;  /* 0x0000002027287210 */ /* 0x000fe20007ffe01f */
[----:B------:R-:W-:Y:S01]  /*8390*/  IMAD.IADD R4, R4, 0x1, R5 ;  /* 0x0000000104047824 */ /* 0x000fe200078e0205 */
[C---:B------:R-:W-:Y:S02]  /*83a0*/  PRMT R39, R34.reuse, 0x8880, RZ ;  /* 0x0000888022277816 */ /* 0x040fe400000000ff */
[----:B------:R-:W-:Y:S01]  /*83b0*/  PRMT R48, R37, 0x9991, RZ ;  /* 0x0000999125307816 */ /* 0x000fe200000000ff */
[----:B------:R-:W-:Y:S01]  /*83c0*/  IMAD.IADD R5, R33, 0x1, R40 ;  /* 0x0000000121057824 */ /* 0x000fe200078e0228 */
[----:B------:R-:W-:Y:S01]  /*83d0*/  PRMT R40, R34, 0x9991, RZ ;  /* 0x0000999122287816 */ /* 0x000fe200000000ff */
[----:B------:R-:W-:Y:S01]  /*83e0*/  IMAD.MOV.U32 R33, RZ, RZ, R39 ;  /* 0x000000ffff217224 */ /* 0x000fe200078e0027 */
        /* <DEDUP_REMOVED lines=15> */
[----:B------:R-:W-:Y:S01]  /*84e0*/  IMAD.MOV.U32 R43, RZ, RZ, R49 ;  /* 0x000000ffff2b7224 */ /* 0x000fe200078e0031 */
[----:B------:R-:W-:Y:S01]  /*84f0*/  ISETP.GE.AND P1, PT, R14, 0x1, PT ;  /* 0x000000010e00780c */ /* 0x000fe20003f26270 */
[----:B------:R-:W-:Y:S01]  /*8500*/  IMAD.MOV.U32 R44, RZ, RZ, R50 ;  /* 0x000000ffff2c7224 */ /* 0x000fe200078e0032 */
[C---:B------:R-:W-:Y:S01]  /*8510*/  ISETP.NE.AND P2, PT, R61.reuse, 0x4, PT ;  /* 0x000000043d00780c */ /* 0x040fe20003f45270 */
[----:B------:R-:W-:Y:S01]  /*8520*/  IMAD.MOV.U32 R46, RZ, RZ, R52 ;  /* 0x000000ffff2e7224 */ /* 0x000fe200078e0034 */
[----:B------:R-:W-:Y:S01]  /*8530*/  ISETP.NE.AND P3, PT, R61, 0x5, PT ;  /* 0x000000053d00780c */ /* 0x000fe20003f65270 */
[----:B------:R-:W-:-:S02]  /*8540*/  IMAD.MOV.U32 R47, RZ, RZ, R53 ;  /* 0x000000ffff2f7224 */ /* 0x000fc400078e0035 */
[----:B------:R-:W-:Y:S02]  /*8550*/  IMAD.MOV.U32 R42, RZ, RZ, R48 ;  /* 0x000000ffff2a7224 */ /* 0x000fe400078e0030 */
[----:B------:R-:W-:Y:S02]  /*8560*/  IMAD.MOV.U32 R45, RZ, RZ, R51 ;  /* 0x000000ffff2d7224 */ /* 0x000fe400078e0033 */
[----:B------:R-:W-:Y:S02]  /*8570*/  IMAD.MOV.U32 R49, RZ, RZ, R55 ;  /* 0x000000ffff317224 */ /* 0x000fe400078e0037 */
[----:B------:R-:W-:Y:S02]  /*8580*/  IMAD.MOV.U32 R50, RZ, RZ, R56 ;  /* 0x000000ffff327224 */ /* 0x000fe400078e0038 */
[----:B------:R-:W-:Y:S02]  /*8590*/  IMAD.IADD R52, R33, 0x1, R34 ;  /* 0x0000000121347824 */ /* 0x000fe400078e0222 */
[----:B------:R-:W-:-:S02]  /*85a0*/  IMAD.IADD R53, R37, 0x1, R38 ;  /* 0x0000000125357824 */ /* 0x000fc400078e0226 */
[----:B------:R-:W-:Y:S02]  /*85b0*/  IMAD.MOV.U32 R48, RZ, RZ, R54 ;  /* 0x000000ffff307224 */ /* 0x000fe400078e0036 */
[----:B------:R-:W-:Y:S01]  /*85c0*/  IMAD.MOV.U32 R51, RZ, RZ, R57 ;  /* 0x000000ffff337224 */ /* 0x000fe200078e0039 */
[----:B------:R-:W-:Y:S01]  /*85d0*/  IADD3 R57, PT, PT, R52, R36, R35 ;  /* 0x0000002434397210 */ /* 0x000fe20007ffe023 */
[----:B------:R-:W-:Y:S01]  /*85e0*/  IMAD.IADD R54, R41, 0x1, R42 ;  /* 0x0000000129367824 */ /* 0x000fe200078e022a */
[----:B------:R-:W-:Y:S01]  /*85f0*/  IADD3 R53, PT, PT, R53, R40, R39 ;  /* 0x0000002835357210 */ /* 0x000fe20007ffe027 */
[----:B------:R-:W-:Y:S01]  /*8600*/  IMAD.IADD R55, R45, 0x1, R46 ;  /* 0x000000012d377824 */ /* 0x000fe200078e022e */
[----:B------:R-:W-:Y:S01]  /*8610*/  PRMT R52, R3, 0x8880, RZ ;  /* 0x0000888003347816 */ /* 0x000fe200000000ff */
[----:B------:R-:W-:Y:S01]  /*8620*/  IMAD.IADD R56, R49, 0x1, R50 ;  /* 0x0000000131387824 */ /* 0x000fe200078e0232 */
[----:B------:R-:W-:Y:S02]  /*8630*/  IADD3 R54, PT, PT, R54, R44, R43 ;  /* 0x0000002c36367210 */ /* 0x000fe40007ffe02b */
[----:B------:R-:W-:-:S02]  /*8640*/  IADD3 R55, PT, PT, R55, R48, R47 ;  /* 0x0000003037377210 */ /* 0x000fc40007ffe02f */
[----:B------:R-:W-:Y:S02]  /*8650*/  IADD3 R60, PT, PT, R56, R60, R51 ;  /* 0x0000003c383c7210 */ /* 0x000fe40007ffe033 */
[----:B------:R-:W-:Y:S02]  /*8660*/  IADD3 R4, PT, PT, R4, R53, R57 ;  /* 0x0000003504047210 */ /* 0x000fe40007ffe039 */
[----:B------:R-:W-:Y:S02]  /*8670*/  PRMT R53, R3, 0x9991, RZ ;  /* 0x0000999103357816 */ /* 0x000fe400000000ff */
[C---:B------:R-:W-:Y:S02]  /*8680*/  PRMT R56, R2.reuse, 0x8880, RZ ;  /* 0x0000888002387816 */ /* 0x040fe400000000ff */
[----:B------:R-:W-:Y:S01]  /*8690*/  PRMT R57, R2, 0x9991, RZ ;  /* 0x0000999102397816 */ /* 0x000fe200000000ff */
[----:B------:R-:W-:Y:S01]  /*86a0*/  IMAD.IADD R2, R52, 0x1, R53 ;  /* 0x0000000134027824 */ /* 0x000fe200078e0235 */
[----:B------:R-:W-:-:S02]  /*86b0*/  IADD3 R63, PT, PT, R5, R55, R54 ;  /* 0x00000037053f7210 */ /* 0x000fc40007ffe036 */
[C---:B------:R-:W-:Y:S02]  /*86c0*/  PRMT R54, R3.reuse, 0xaaa2, RZ ;  /* 0x0000aaa203367816 */ /* 0x040fe400000000ff */
[----:B------:R-:W-:Y:S01]  /*86d0*/  PRMT R55, R3, 0xbbb3, RZ ;  /* 0x0000bbb303377816 */ /* 0x000fe200000000ff */
[----:B------:R-:W-:Y:S01]  /*86e0*/  IMAD.IADD R3, R56, 0x1, R57 ;  /* 0x0000000138037824 */ /* 0x000fe200078e0239 */
[----:B------:R-:W-:Y:S02]  /*86f0*/  IADD3 R4, PT, PT, RZ, -R4, -R63 ;  /* 0x80000004ff047210 */ /* 0x000fe40007ffe83f */
[----:B------:R-:W-:Y:S02]  /*8700*/  IADD3 R5, PT, PT, R2, R55, R54 ;  /* 0x0000003702057210 */ /* 0x000fe40007ffe036 */
[----:B------:R-:W-:-:S04]  /*8710*/  IADD3 R3, PT, PT, R3, R59, R58 ;  /* 0x0000003b03037210 */ /* 0x000fc80007ffe03a */
[----:B------:R-:W-:-:S04]  /*8720*/  IADD3 R3, PT, PT, R60, R3, R5 ;  /* 0x000000033c037210 */ /* 0x000fc80007ffe005 */
[----:B------:R-:W-:-:S04]  /*8730*/  ISETP.NE.AND P0, PT, R3, R4, PT ;  /* 0x000000040300720c */ /* 0x000fc80003f05270 */
[----:B------:R-:W-:Y:S02]  /*8740*/  SEL R60, RZ, 0x1, !P0 ;  /* 0x00000001ff3c7807 */ /* 0x000fe40004000000 */
[----:B------:R-:W-:-:S03]  /*8750*/  SEL R3, RZ, 0xffffffff, !P0 ;  /* 0xffffffffff037807 */ /* 0x000fc60004000000 */
        /* <DEDUP_REMOVED lines=78> */
.L_x_30:
[----:B------:R-:W0:Y:S01]  /*8c40*/  LDC.64 R4, c[0x0][0x390] ;  /* 0x0000e400ff047b82 */ /* 0x000e220000000a00 */
[----:B------:R-:W-:Y:S01]  /*8c50*/  ISETP.NE.AND P2, PT, R0, RZ, PT ;  /* 0x000000ff0000720c */ /* 0x000fe20003f45270 */
[----:B------:R-:W-:-:S06]  /*8c60*/  IMAD.U32 R3, RZ, RZ, UR15 ;  /* 0x0000000fff037e24 */ /* 0x000fcc000f8e00ff */
[----:B------:R-:W1:Y:S06]  /*8c70*/  LDC R64, c[0x0][0x370] ;  /* 0x0000dc00ff407b82 */ /* 0x000e6c0000000800 */
        /* <DEDUP_REMOVED lines=12> */
.L_x_32:
[----:B------:R-:W-:Y:S05]  /*8d40*/  NANOSLEEP 0x474 ;  /* 0x000004740000795d */ /* 0x000fea0003800000 */
[----:B------:R-:W-:Y:S01]  /*8d50*/  NOP ;  /* 0x0000000000007918 */ /* 0x000fe20000000000 */
.L_x_33:
[----:B------:R-:W0:Y:S01]  /*8d60*/  S2R R62, SR_CTAID.X ;  /* 0x00000000003e7919 */ /* 0x000e220000002500 */
[----:B------:R-:W-:-:S04]  /*8d70*/  LOP3.LUT R61, RZ, R0, RZ, 0x33, !PT ;  /* 0x00000000ff3d7212 */ /* 0x000fc800078e33ff */
[----:B0-----:R-:W-:-:S05]  /*8d80*/  IADD3 R61, PT, PT, R61, UR17, R62 ;  /* 0x000000113d3d7c10 */ /* 0x001fca000fffe03e */
[----:B------:R-:W-:-:S05]  /*8d90*/  IMAD.WIDE R4, R61, 0x4, R4 ;  /* 0x000000043d047825 */ /* 0x000fca00078e0204 */
[----:B------:R-:W2:Y:S01]  /*8da0*/  LD.E.STRONG.GPU R62, desc[UR10][R4.64+0x80] ;  /* 0x0000800a043e7980 */ /* 0x000ea2000c10f900 */
[----:B------:R-:W-:Y:S01]  /*8db0*/  UMOV UR5, 0xffffffff ;  /* 0xffffffff00057882 */ /* 0x000fe20000000000 */
[----:B--2---:R-:W-:-:S04]  /*8dc0*/  LOP3.LUT R61, R62, 0xff, RZ, 0xc0, !PT ;  /* 0x000000ff3e3d7812 */ /* 0x004fc800078ec0ff */
[----:B------:R-:W-:Y:S01]  /*8dd0*/  ISETP.NE.AND P0, PT, R61, 0x63, PT ;  /* 0x000000633d00780c */ /* 0x000fe20003f05270 */
[----:B------:R-:W-:-:S12]  /*8de0*/  BRA.DIV UR5, `(.L_x_34) ;  /* 0x00000046058c7947 */ /* 0x000fd8000b800000 */
[----:B------:R-:W-:-:S13]  /*8df0*/  VOTE.ANY P0, !P0 ;  /* 0x0000000000ff7806 */ /* 0x000fda0004000100 */
.L_x_86:
[----:B------:R-:W-:Y:S01]  /*8e00*/  PRMT R66, R62, 0x7610, R66 ;  /* 0x000076103e427816 */ /* 0x000fe20000000042 */
[----:B------:R-:W-:Y:S06]  /*8e10*/  @!P0 BRA `(.L_x_35) ;  /* 0x0000000000388947 */ /* 0x000fec0003800000 */
.L_x_39:
[----:B------:R-:W-:Y:S05]  /*8e20*/  YIELD ;  /* 0x0000000000007946 */ /* 0x000fea0003800000 */
[----:B------:R-:W-:Y:S05]  /*8e30*/  @P1 BRA `(.L_x_36) ;  /* 0x0000000000081947 */ /* 0x000fea0003800000 */
[----:B------:R0:W-:Y:S06]  /*8e40*/  MEMBAR.SC.CTA ;  /* 0x0000000000007992 */ /* 0x0001ec0000000000 */
[----:B0-----:R-:W-:Y:S05]  /*8e50*/  BRA `(.L_x_37) ;  /* 0x0000000000087947 */ /* 0x001fea0003800000 */
.L_x_36:
[----:B------:R-:W-:Y:S05]  /*8e60*/  NANOSLEEP 0xa8 ;  /* 0x000000a80000795d */ /* 0x000fea0003800000 */
[----:B------:R-:W-:Y:S01]  /*8e70*/  NOP ;  /* 0x0000000000007918 */ /* 0x000fe20000000000 */
.L_x_37:
[----:B------:R-:W2:Y:S01]  /*8e80*/  LD.E.STRONG.GPU R62, desc[UR10][R4.64+0x80] ;  /* 0x0000800a043e7980 */ /* 0x000ea2000c10f900 */
[----:B------:R-:W-:Y:S01]  /*8e90*/  UMOV UR5, 0xffffffff ;  /* 0xffffffff00057882 */ /* 0x000fe20000000000 */
[----:B--2---:R-:W-:-:S04]  /*8ea0*/  LOP3.LUT R61, R62, 0xff, RZ, 0xc0, !PT ;  /* 0x000000ff3e3d7812 */ /* 0x004fc800078ec0ff */
[----:B------:R-:W-:Y:S01]  /*8eb0*/  ISETP.NE.AND P0, PT, R61, 0x63, PT ;  /* 0x000000633d00780c */ /* 0x000fe20003f05270 */
[----:B------:R-:W-:-:S12]  /*8ec0*/  BRA.DIV UR5, `(.L_x_38) ;  /* 0x0000004605747947 */ /* 0x000fd8000b800000 */
[----:B------:R-:W-:-:S13]  /*8ed0*/  VOTE.ANY P0, !P0 ;  /* 0x0000000000ff7806 */ /* 0x000fda0004000100 */
.L_x_89:
[----:B------:R-:W-:Y:S05]  /*8ee0*/  @P0 BRA `(.L_x_39) ;  /* 0xfffffffc00cc0947 */ /* 0x000fea000383ffff */
[----:B------:R-:W-:-:S07]  /*8ef0*/  PRMT R66, R62, 0x7610, R66 ;  /* 0x000076103e427816 */ /* 0x000fce0000000042 */
.L_x_35:
[----:B------:R-:W-:Y:S01]  /*8f00*/  UMOV UR5, 0xffffffff ;  /* 0xffffffff00057882 */ /* 0x000fe20000000000 */
[----:B------:R-:W-:Y:S02]  /*8f10*/  LOP3.LUT R66, R66, 0xff, RZ, 0xc0, !PT ;  /* 0x000000ff42427812 */ /* 0x000fe400078ec0ff */
[----:B------:R-:W-:Y:S02]  /*8f20*/  SHF.R.U32.HI R65, RZ, 0x8, R62 ;  /* 0x00000008ff417819 */ /* 0x000fe4000001163e */
[----:B------:R-:W-:Y:S01]  /*8f30*/  ISETP.NE.AND P0, PT, R66, 0x65, PT ;  /* 0x000000654200780c */ /* 0x000fe20003f05270 */
[----:B------:R-:W-:-:S12]  /*8f40*/  BRA.DIV UR5, `(.L_x_40) ;  /* 0x0000004605747947 */ /* 0x000fd8000b800000 */
[----:B------:R-:W0:Y:S01]  /*8f50*/  S2R R64, SR_GEMASK ;  /* 0x0000000000407919 */ /* 0x000e220000003c00 */
[----:B------:R-:W-:Y:S01]  /*8f60*/  VOTE.ANY R61, PT, !P0 ;  /* 0x00000000003d7806 */ /* 0x000fe200040e0100 */
[----:B------:R-:W1:Y:S01]  /*8f70*/  S2UR UR5, SR_CTAID.X ;  /* 0x00000000000579c3 */ /* 0x000e620000002500 */
[----:B------:R-:W-:Y:S02]  /*8f80*/  LOP3.LUT R5, R65, 0xff, RZ, 0xc0, !PT ;  /* 0x000000ff41057812 */ /* 0x000fe400078ec0ff */
[----:B0-----:R-:W-:-:S05]  /*8f90*/  LOP3.LUT R61, R61, 0x80000000, R64, 0xec, !PT ;  /* 0x800000003d3d7812 */ /* 0x001fca00078eec40 */
[----:B------:R-:W-:-:S05]  /*8fa0*/  VIADD R4, R61, 0xffffffff ;  /* 0xffffffff3d047836 */ /* 0x000fca0000000000 */
[----:B------:R-:W-:-:S04]  /*8fb0*/  LOP3.LUT R4, R61, R4, RZ, 0xc, !PT ;  /* 0x000000043d047212 */ /* 0x000fc800078e0cff */
[----:B------:R-:W0:Y:S02]  /*8fc0*/  POPC R62, R4 ;  /* 0x00000004003e7309 */ /* 0x000e240000000000 */
[----:B0-----:R0:W2:Y:S01]  /*8fd0*/  SHFL.DOWN PT, R67, R5, 0x1, R62 ;  /* 0x0820000005437989 */ /* 0x0010a200000e003e */
[C---:B------:R-:W-:Y:S01]  /*8fe0*/  ISETP.GE.AND P3, PT, R14.reuse, R62, PT ;  /* 0x0000003e0e00720c */ /* 0x040fe20003f66270 */
[----:B0-----:R-:W-:-:S12]  /*8ff0*/  VIADD R5, R14, 0x2 ;  /* 0x000000020e057836 */ /* 0x001fd80000000000 */
[----:B------:R-:W-:-:S05]  /*9000*/  @!P3 PRMT R68, R65, 0x8880, RZ ;  /* 0x000088804144b816 */ /* 0x000fca00000000ff */
[----:B------:R-:W-:Y:S01]  /*9010*/  @!P3 IMAD.MOV R68, RZ, RZ, -R68 ;  /* 0x000000ffff44b224 */ /* 0x000fe200078e0a44 */
[----:B--2---:R-:W-:-:S04]  /*9020*/  @!P3 PRMT R67, R67, 0x8880, RZ ;  /* 0x000088804343b816 */ /* 0x004fc800000000ff */
[----:B------:R-:W-:-:S04]  /*9030*/  @!P3 ISETP.NE.AND P0, PT, R67, R68, PT ;  /* 0x000000444300b20c */ /* 0x000fc80003f05270 */
[----:B------:R-:W-:-:S04]  /*9040*/  @!P3 SEL R67, RZ, 0x1, !P0 ;  /* 0x00000001ff43b807 */ /* 0x000fc80004000000 */
[----:B------:R-:W-:Y:S02]  /*9050*/  @!P3 PRMT R65, R67, 0x7610, R65 ;  /* 0x000076104341b816 */ /* 0x000fe40000000041 */
[----:B------:R-:W-:Y:S02]  /*9060*/  ISETP.GT.AND P3, PT, R5, R62, PT ;  /* 0x0000003e0500720c */ /* 0x000fe40003f64270 */
[----:B------:R-:W-:-:S04]  /*9070*/  LOP3.LUT R67, R65, 0xffff, RZ, 0xc0, !PT ;  /* 0x0000ffff41437812 */ /* 0x000fc800078ec0ff */
[----:B------:R-:W-:-:S05]  /*9080*/  LOP3.LUT R4, R67, 0xff, RZ, 0xc0, !PT ;  /* 0x000000ff43047812 */ /* 0x000fca00078ec0ff */
[----:B------:R-:W0:Y:S02]  /*9090*/  SHFL.DOWN PT, R68, R4, 0x2, R62 ;  /* 0x0840000004447989 */ /* 0x000e2400000e003e */
[----:B------:R-:W-:Y:S02]  /*90a0*/  @!P3 PRMT R67, R67, 0x8880, RZ ;  /* 0x000088804343b816 */ /* 0x000fe400000000ff */
[----:B0-----:R-:W-:-:S03]  /*90b0*/  @!P3 PRMT R5, R68, 0x8880, RZ ;  /* 0x000088804405b816 */ /* 0x001fc600000000ff */
[----:B------:R-:W-:Y:S02]  /*90c0*/  @!P3 IMAD.MOV R68, RZ, RZ, -R67 ;  /* 0x000000ffff44b224 */ /* 0x000fe400078e0a43 */
[----:B------:R-:W-:Y:S02]  /*90d0*/  @!P3 IMAD.MOV.U32 R67, RZ, RZ, R5 ;  /* 0x000000ffff43b224 */ /* 0x000fe400078e0005 */
[----:B------:R-:W-:-:S03]  /*90e0*/  VIADD R5, R14, 0x4 ;  /* 0x000000040e057836 */ /* 0x000fc60000000000 */
[----:B------:R-:W-:-:S04]  /*90f0*/  @!P3 ISETP.NE.AND P0, PT, R67, R68, PT ;  /* 0x000000444300b20c */ /* 0x000fc80003f05270 */
[----:B------:R-:W-:-:S04]  /*9100*/  @!P3 SEL R67, RZ, 0x1, !P0 ;  /* 0x00000001ff43b807 */ /* 0x000fc80004000000 */
[----:B------:R-:W-:Y:S02]  /*9110*/  @!P3 PRMT R65, R67, 0x7610, R65 ;  /* 0x000076104341b816 */ /* 0x000fe40000000041 */
[----:B------:R-:W-:Y:S01]  /*9120*/  ISETP.GT.AND P3, PT, R5, R62, PT ;  /* 0x0000003e0500720c */ /* 0x000fe20003f64270 */
[----:B------:R-:W-:Y:S01]  /*9130*/  VIADD R5, R14, 0x8 ;  /* 0x000000080e057836 */ /* 0x000fe20000000000 */
        /* <DEDUP_REMOVED lines=9> */
[----:B------:R-:W-:Y:S01]  /*91d0*/  ISETP.GT.AND P3, PT, R5, R62, PT ;  /* 0x0000003e0500720c */ /* 0x000fe20003f64270 */
[----:B------:R-:W-:Y:S01]  /*91e0*/  VIADD R5, R14, 0x10 ;  /* 0x000000100e057836 */ /* 0x000fe20000000000 */
[----:B------:R-:W-:-:S04]  /*91f0*/  LOP3.LUT R68, R65, 0xffff, RZ, 0xc0, !PT ;  /* 0x0000ffff41447812 */ /* 0x000fc800078ec0ff */
[----:B------:R-:W-:Y:S02]  /*9200*/  LOP3.LUT R4, R68, 0xff, RZ, 0xc0, !PT ;  /* 0x000000ff44047812 */ /* 0x000fe400078ec0ff */
[----:B------:R-:W-:-:S03]  /*9210*/  ISETP.GT.AND P4, PT, R5, R62, PT ;  /* 0x0000003e0500720c */ /* 0x000fc60003f84270 */
[----:B------:R0:W2:Y:S02]  /*9220*/  SHFL.DOWN PT, R67, R4, 0x8, R62 ;  /* 0x0900000004437989 */ /* 0x0000a400000e003e */
[----:B------:R-:W-:-:S05]  /*9230*/  @!P3 PRMT R68, R68, 0x8880, RZ ;  /* 0x000088804444b816 */ /* 0x000fca00000000ff */
[----:B------:R-:W-:Y:S01]  /*9240*/  @!P3 IMAD.MOV R68, RZ, RZ, -R68 ;  /* 0x000000ffff44b224 */ /* 0x000fe200078e0a44 */
[----:B0-----:R-:W0:Y:S01]  /*9250*/  LDC.64 R4, c[0x0][0x390] ;  /* 0x0000e400ff047b82 */ /* 0x001e220000000a00 */
[----:B--2---:R-:W-:-:S04]  /*9260*/  @!P3 PRMT R67, R67, 0x8880, RZ ;  /* 0x000088804343b816 */ /* 0x004fc800000000ff */
[----:B------:R-:W-:-:S04]  /*9270*/  @!P3 ISETP.NE.AND P0, PT, R67, R68, PT ;  /* 0x000000444300b20c */ /* 0x000fc80003f05270 */
[----:B------:R-:W-:Y:S02]  /*9280*/  @!P3 SEL R67, RZ, 0x1, !P0 ;  /* 0x00000001ff43b807 */ /* 0x000fe40004000000 */
[----:B------:R-:W-:Y:S02]  /*9290*/  ISETP.NE.AND P0, PT, R66, 0x65, PT ;  /* 0x000000654200780c */ /* 0x000fe40003f05270 */
[----:B------:R-:W-:-:S04]  /*92a0*/  @!P3 PRMT R65, R67, 0x7610, R65 ;  /* 0x000076104341b816 */ /* 0x000fc80000000041 */
[----:B------:R-:W-:-:S04]  /*92b0*/  LOP3.LUT R68, R65, 0xffff, RZ, 0xc0, !PT ;  /* 0x0000ffff41447812 */ /* 0x000fc800078ec0ff */
[C---:B------:R-:W-:Y:S02]  /*92c0*/  LOP3.LUT R61, R68.reuse, 0xff, RZ, 0xc0, !PT ;  /* 0x000000ff443d7812 */ /* 0x040fe400078ec0ff */
[----:B------:R-:W-:Y:S02]  /*92d0*/  @!P4 PRMT R68, R68, 0x8880, RZ ;  /* 0x000088804444c816 */ /* 0x000fe400000000ff */
[----:B------:R-:W-:Y:S01]  /*92e0*/  VOTE.ALL P0, P0 ;  /* 0x0000000000ff7806 */ /* 0x000fe20000000000 */
[----:B------:R2:W3:Y:S02]  /*92f0*/  SHFL.DOWN PT, R67, R61, 0x10, R62 ;  /* 0x0a0000003d437989 */ /* 0x0004e400000e003e */
[----:B------:R-:W-:Y:S01]  /*9300*/  @!P4 IMAD.MOV R68, RZ, RZ, -R68 ;  /* 0x000000ffff44c224 */ /* 0x000fe200078e0a44 */
[----:B--2---:R-:W1:Y:S01]  /*9310*/  LDC R61, c[0x0][0x398] ;  /* 0x0000e600ff3d7b82 */ /* 0x004e620000000800 */
[----:B---3--:R-:W-:-:S04]  /*9320*/  @!P4 PRMT R67, R67, 0x8880, RZ ;  /* 0x000088804343c816 */ /* 0x008fc800000000ff */
[----:B------:R-:W-:-:S04]  /*9330*/  @!P4 ISETP.NE.AND P3, PT, R67, R68, PT ;  /* 0x000000444300c20c */ /* 0x000fc80003f65270 */
[----:B------:R-:W-:Y:S02]  /*9340*/  @!P4 SEL R67, RZ, 0x1, !P3 ;  /* 0x00000001ff43c807 */ /* 0x000fe40005800000 */
[----:B0-----:R-:W-:Y:S02]  /*9350*/  IADD3 R66, P3, PT, R4, 0x80, RZ ;  /* 0x0000008004427810 */ /* 0x001fe40007f7e0ff */
[----:B------:R-:W-:Y:S02]  /*9360*/  LOP3.LUT R4, RZ, R0, RZ, 0x33, !PT ;  /* 0x00000000ff047212 */ /* 0x000fe400078e33ff */
[----:B------:R-:W-:Y:S01]  /*9370*/  @!P4 PRMT R65, R67, 0x7610, R65 ;  /* 0x000076104341c816 */ /* 0x000fe20000000041 */
[----:B------:R-:W-:Y:S01]  /*9380*/  IMAD.X R69, RZ, RZ, R5, P3 ;  /* 0x000000ffff457224 */ /* 0x000fe200018e0605 */
[----:B-1----:R-:W-:-:S07]  /*9390*/  IADD3 R67, PT, PT, R4, UR5, R61 ;  /* 0x0000000504437c10 */ /* 0x002fce000fffe03d */
.L_x_98:
[----:B------:R-:W-:Y:S05]  /*93a0*/  @!P0 BRA `(.L_x_41) ;  /* 0x0000000400988947 */ /* 0x000fea0003800000 */
.L_x_49:
        /* <DEDUP_REMOVED lines=10> */
.L_x_101:
[----:B------:R-:W-:Y:S01]  /*9450*/  PRMT R61, R62, 0x7610, R61 ;  /* 0x000076103e3d7816 */ /* 0x000fe2000000003d */
[----:B------:R-:W-:Y:S06]  /*9460*/  @!P0 BRA `(.L_x_43) ;  /* 0x0000000000388947 */ /* 0x000fec0003800000 */
.L_x_47:
[----:B------:R-:W-:Y:S05]  /*9470*/  YIELD ;  /* 0x0000000000007946 */ /* 0x000fea0003800000 */
[----:B------:R-:W-:Y:S05]  /*9480*/  @P1 BRA `(.L_x_44) ;  /* 0x0000000000081947 */ /* 0x000fea0003800000 */
[----:B------:R0:W-:Y:S06]  /*9490*/  MEMBAR.SC.CTA ;  /* 0x0000000000007992 */ /* 0x0001ec0000000000 */
[----:B0-----:R-:W-:Y:S05]  /*94a0*/  BRA `(.L_x_45) ;  /* 0x0000000000087947 */ /* 0x001fea0003800000 */
.L_x_44:
[----:B------:R-:W-:Y:S05]  /*94b0*/  NANOSLEEP 0xa8 ;  /* 0x000000a80000795d */ /* 0x000fea0003800000 */
[----:B------:R-:W-:Y:S01]  /*94c0*/  NOP ;  /* 0x0000000000007918 */ /* 0x000fe20000000000 */
.L_x_45:
[----:B------:R-:W2:Y:S01]  /*94d0*/  LD.E.STRONG.GPU R62, desc[UR10][R4.64+-0x80] ;  /* 0xffff800a043e7980 */ /* 0x000ea2000c10f900 */
[----:B------:R-:W-:Y:S01]  /*94e0*/  UMOV UR5, 0xffffffff ;  /* 0xffffffff00057882 */ /* 0x000fe20000000000 */
[----:B--2---:R-:W-:-:S04]  /*94f0*/  LOP3.LUT R61, R62, 0xff, RZ, 0xc0, !PT ;  /* 0x000000ff3e3d7812 */ /* 0x004fc800078ec0ff */
[----:B------:R-:W-:Y:S01]  /*9500*/  ISETP.NE.AND P0, PT, R61, 0x63, PT ;  /* 0x000000633d00780c */ /* 0x000fe20003f05270 */
[----:B------:R-:W-:-:S12]  /*9510*/  BRA.DIV UR5, `(.L_x_46) ;  /* 0x0000004605b87947 */ /* 0x000fd8000b800000 */
[----:B------:R-:W-:-:S13]  /*9520*/  VOTE.ANY P0, !P0 ;  /* 0x0000000000ff7806 */ /* 0x000fda0004000100 */
.L_x_104:
[----:B------:R-:W-:Y:S05]  /*9530*/  @P0 BRA `(.L_x_47) ;  /* 0xfffffffc00cc0947 */ /* 0x000fea000383ffff */
[----:B------:R-:W-:-:S07]  /*9540*/  PRMT R61, R62, 0x7610, R61 ;  /* 0x000076103e3d7816 */ /* 0x000fce000000003d */
.L_x_43:
[----:B------:R-:W-:Y:S01]  /*9550*/  UMOV UR5, 0xffffffff ;  /* 0xffffffff00057882 */ /* 0x000fe20000000000 */
[----:B------:R-:W-:Y:S02]  /*9560*/  LOP3.LUT R4, R61, 0xff, RZ, 0xc0, !PT ;  /* 0x000000ff3d047812 */ /* 0x000fe400078ec0ff */
[----:B------:R-:W-:Y:S02]  /*9570*/  SHF.R.U32.HI R68, RZ, 0x8, R62 ;  /* 0x00000008ff447819 */ /* 0x000fe4000001163e */
[----:B------:R-:W-:Y:S01]  /*9580*/  ISETP.NE.AND P3, PT, R4, 0x65, PT ;  /* 0x000000650400780c */ /* 0x000fe20003f65270 */
[----:B------:R-:W-:-:S12]  /*9590*/  BRA.DIV UR5, `(.L_x_48) ;  /* 0x0000004605b87947 */ /* 0x000fd8000b800000 */
[----:B------:R-:W-:Y:S01]  /*95a0*/  VOTE.ANY R61, PT, !P3 ;  /* 0x00000000003d7806 */ /* 0x000fe200058e0100 */
[----:B------:R-:W-:Y:S01]  /*95b0*/  VIADD R67, R67, 0xffffffe0 ;  /* 0xffffffe043437836 */ /* 0x000fe20000000000 */
[----:B------:R-:W-:Y:S02]  /*95c0*/  ISETP.NE.AND P0, PT, R4, 0x65, PT ;  /* 0x000000650400780c */ /* 0x000fe40003f05270 */
[----:B------:R-:W-:Y:S02]  /*95d0*/  LOP3.LUT R61, R61, 0x80000000, R64, 0xec, !PT ;  /* 0x800000003d3d7812 */ /* 0x000fe400078eec40 */
[----:B------:R-:W-:Y:S02]  /*95e0*/  LOP3.LUT R5, R68, 0xff, RZ, 0xc0, !PT ;  /* 0x000000ff44057812 */ /* 0x000fe400078ec0ff */
[----:B------:R-:W-:Y:S01]  /*95f0*/  LOP3.LUT R65, R65, 0xffff, RZ, 0xc0, !PT ;  /* 0x0000ffff41417812 */ /* 0x000fe200078ec0ff */
[----:B------:R-:W-:-:S05]  /*9600*/  VIADD R4, R61, 0xffffffff ;  /* 0xffffffff3d047836 */ /* 0x000fca0000000000 */
[----:B------:R-:W-:Y:S01]  /*9610*/  LOP3.LUT R4, R61, R4, RZ, 0xc, !PT ;  /* 0x000000043d047212 */ /* 0x000fe200078e0cff */
[C---:B------:R-:W-:Y:S01]  /*9620*/  VIADD R61, R14.reuse, 0x10 ;  /* 0x000000100e3d7836 */ /* 0x040fe20000000000 */
[----:B------:R-:W-:Y:S02]  /*9630*/  VOTE.ALL P0, P0 ;  /* 0x0000000000ff7806 */ /* 0x000fe40000000000 */
[----:B------:R-:W0:Y:S02]  /*9640*/  POPC R62, R4 ;  /* 0x00000004003e7309 */ /* 0x000e240000000000 */
[----:B0-----:R0:W1:Y:S01]  /*9650*/  SHFL.DOWN PT, R70, R5, 0x1, R62 ;  /* 0x0820000005467989 */ /* 0x00106200000e003e */
[C---:B------:R-:W-:Y:S01]  /*9660*/  ISETP.GE.AND P4, PT, R14.reuse, R62, PT ;  /* 0x0000003e0e00720c */ /* 0x040fe20003f86270 */
[----:B0-----:R-:W-:-:S12]  /*9670*/  VIADD R5, R14, 0x2 ;  /* 0x000000020e057836 */ /* 0x001fd80000000000 */
[----:B------:R-:W-:-:S05]  /*9680*/  @!P4 PRMT R71, R68, 0x8880, RZ ;  /* 0x000088804447c816 */ /* 0x000fca00000000ff */
[----:B------:R-:W-:Y:S01]  /*9690*/  @!P4 IMAD.MOV R71, RZ, RZ, -R71 ;  /* 0x000000ffff47c224 */ /* 0x000fe200078e0a47 */
[----:B-1----:R-:W-:-:S04]  /*96a0*/  @!P4 PRMT R70, R70, 0x8880, RZ ;  /* 0x000088804646c816 */ /* 0x002fc800000000ff */
        /* <DEDUP_REMOVED lines=32> */
[----:B0-----:R-:W-:Y:S02]  /*98b0*/  PRMT R4, R65, 0x8880, RZ ;  /* 0x0000888041047816 */ /* 0x001fe400000000ff */
[----:B-1----:R-:W-:-:S04]  /*98c0*/  @!P4 PRMT R70, R70, 0x8880, RZ ;  /* 0x000088804646c816 */ /* 0x002fc800000000ff */
        /* <DEDUP_REMOVED lines=8> */
[----:B------:R-:W-:Y:S02]  /*9950*/  @!P4 IMAD.MOV R71, RZ, RZ, -R71 ;  /* 0x000000ffff47c224 */ /* 0x000fe400078e0a47 */
[----:B0-----:R-:W-:Y:S01]  /*9960*/  IMAD.MOV R5, RZ, RZ, -R4 ;  /* 0x000000ffff057224 */ /* 0x001fe200078e0a04 */
[----:B-1----:R-:W-:-:S04]  /*9970*/  @!P4 PRMT R70, R70, 0x8880, RZ ;  /* 0x000088804646c816 */ /* 0x002fc800000000ff */
[----:B------:R-:W-:-:S04]  /*9980*/  @!P4 ISETP.NE.AND P3, PT, R70, R71, PT ;  /* 0x000000474600c20c */ /* 0x000fc80003f65270 */
[----:B------:R-:W-:-:S04]  /*9990*/  @!P4 SEL R70, RZ, 0x1, !P3 ;  /* 0x00000001ff46c807 */ /* 0x000fc80005800000 */
[----:B------:R-:W-:-:S04]  /*99a0*/  @!P4 PRMT R68, R70, 0x7610, R68 ;  /* 0x000076104644c816 */ /* 0x000fc80000000044 */
[----:B------:R-:W-:-:S04]  /*99b0*/  LOP3.LUT R68, R68, 0xffff, RZ, 0xc0, !PT ;  /* 0x0000ffff44447812 */ /* 0x000fc800078ec0ff */
[----:B------:R-:W-:-:S05]  /*99c0*/  PRMT R68, R68, 0x8880, RZ ;  /* 0x0000888044447816 */ /* 0x000fca00000000ff */
[----:B------:R-:W-:-:S05]  /*99d0*/  IMAD.MOV.U32 R4, RZ, RZ, R68 ;  /* 0x000000ffff047224 */ /* 0x000fca00078e0044 */
[----:B------:R-:W-:-:S04]  /*99e0*/  ISETP.NE.AND P3, PT, R4, R5, PT ;  /* 0x000000050400720c */ /* 0x000fc80003f65270 */
[----:B------:R-:W-:-:S09]  /*99f0*/  SEL R65, RZ, 0x1, !P3 ;  /* 0x00000001ff417807 */ /* 0x000fd20005800000 */
.L_x_113:
[----:B------:R-:W-:Y:S05]  /*9a00*/  @P0 BRA `(.L_x_49) ;  /* 0xfffffff800680947 */ /* 0x000fea000383ffff */
.L_x_41:
[----:B------:R-:W-:Y:S01]  /*9a10*/  ISETP.NE.AND P1, PT, R14, RZ, PT ;  /* 0x000000ff0e00720c */ /* 0x000fe20003f25270 */
[----:B------:R-:W-:Y:S01]  /*9a20*/  BSSY.RECONVERGENT B0, `(.L_x_50) ;  /* 0x0000015000007945 */ /* 0x000fe20003800200 */
[----:B------:R-:W-:-:S11]  /*9a30*/  PRMT R63, R63, 0x9910, RZ ;  /* 0x000099103f3f7816 */ /* 0x000fd600000000ff */
[----:B------:R-:W0:Y:S01]  /*9a40*/  @!P1 S2R R5, SR_CgaCtaId ;  /* 0x0000000000059919 */ /* 0x000e220000008800 */
[----:B------:R-:W-:-:S04]  /*9a50*/  @!P1 MOV R4, 0x400 ;  /* 0x0000040000049802 */ /* 0x000fc80000000f00 */
[----:B0-----:R-:W-:Y:S01]  /*9a60*/  @!P1 LEA R4, R5, R4, 0x18 ;  /* 0x0000000405049211 */ /* 0x001fe200078ec0ff */
[----:B------:R-:W-:Y:S06]  /*9a70*/  @P2 BRA `(.L_x_51) ;  /* 0x00000000003c2947 */ /* 0x000fec0003800000 */
[----:B------:R-:W0:Y:S01]  /*9a80*/  S2UR UR6, SR_CgaCtaId ;  /* 0x00000000000679c3 */ /* 0x000e220000008800 */
[----:B------:R-:W-:Y:S01]  /*9a90*/  UIADD3 UR5, UPT, UPT, -UR4, URZ, URZ ;  /* 0x000000ff04057290 */ /* 0x000fe2000fffe1ff */
[----:B------:R-:W-:-:S03]  /*9aa0*/  LOP3.LUT R5, R65, 0xff, RZ, 0xc0, !PT ;  /* 0x000000ff41057812 */ /* 0x000fc600078ec0ff */
[----:B------:R-:W-:-:S04]  /*9ab0*/  UISETP.NE.AND UP0, UPT, UR14, UR5, UPT ;  /* 0x000000050e00728c */ /* 0x000fc8000bf05270 */
[----:B------:R-:W-:-:S04]  /*9ac0*/  USEL UR5, URZ, 0xffffffff, !UP0 ;  /* 0xffffffffff057887 */ /* 0x000fc8000c000000 */
[----:B------:R-:W-:-:S06]  /*9ad0*/  ULOP3.LUT UR5, UR5, 0xff, URZ, 0xc0, !UPT ;  /* 0x000000ff05057892 */ /* 0x000fcc000f8ec0ff */
[----:B------:R-:W-:Y:S01]  /*9ae0*/  ISETP.NE.AND P0, PT, R5, UR5, PT ;  /* 0x0000000505007c0c */ /* 0x000fe2000bf05270 */
[----:B------:R-:W-:Y:S01]  /*9af0*/  UMOV UR5, 0x400 ;  /* 0x0000040000057882 */ /* 0x000fe20000000000 */
[----:B------:R-:W-:Y:S02]  /*9b00*/  IMAD.MOV.U32 R5, RZ, RZ, 0x65 ;  /* 0x00000065ff057424 */ /* 0x000fe400078e00ff */
[----:B------:R-:W-:Y:S01]  /*9b10*/  SEL R14, RZ, 0x1, !P0 ;  /* 0x00000001ff0e7807 */ /* 0x000fe20004000000 */
[----:B0-----:R-:W-:Y:S02]  /*9b20*/  ULEA UR5, UR6, UR5, 0x18 ;  /* 0x0000000506057291 */ /* 0x001fe4000f8ec0ff */
[----:B------:R-:W-:-:S05]  /*9b30*/  SEL R5, R5, 0x165, !P0 ;  /* 0x0000016505057807 */ /* 0x000fca0004000000 */
[----:B------:R0:W-:Y:S04]  /*9b40*/  ST.E.STRONG.GPU desc[UR10][R2.64+0x80], R5 ;  /* 0x0000800502007985 */ /* 0x0001e8000c10f90a */
[----:B------:R0:W-:Y:S04]  /*9b50*/  STS.U8 [UR5+0x2], R14 ;  /* 0x0000020eff007988 */ /* 0x0001e80008000005 */
[----:B------:R0:W-:Y:S02]  /*9b60*/  STS.U8 [UR5+0x1], R65 ;  /* 0x00000141ff007988 */ /* 0x0001e40008000005 */
.L_x_51:
[----:B------:R-:W-:Y:S05]  /*9b70*/  BSYNC.RECONVERGENT B0 ;  /* 0x0000000000007941 */ /* 0x000fea0003800200 */
.L_x_50:
[----:B------:R1:W-:Y:S01]  /*9b80*/  @!P1 STS.U8 [R4+0x1c], R65 ;  /* 0x00001c4104009388 */ /* 0x0003e20000000000 */
[----:B0-----:R-:W-:-:S05]  /*9b90*/  IMAD.MOV.U32 R3, RZ, RZ, R63 ;  /* 0x000000ffff037224 */ /* 0x001fca00078e003f */
[----:B------:R-:W-:-:S04]  /*9ba0*/  ISETP.NE.AND P0, PT, R3, R60, PT ;  /* 0x0000003c0300720c */ /* 0x000fc80003f05270 */
[----:B------:R-:W-:-:S04]  /*9bb0*/  SEL R5, RZ, 0x1, !P0 ;  /* 0x00000001ff057807 */ /* 0x000fc80004000000 */
[----:B-1----:R-:W-:-:S07]  /*9bc0*/  @!P1 PRMT R5, R65, 0x7610, R5 ;  /* 0x0000761041059816 */ /* 0x002fce0000000005 */
.L_x_31:
        /* <DEDUP_REMOVED lines=14> */
.L_x_53:
[----:B------:R-:W-:Y:S05]  /*9cb0*/  BSYNC.RECONVERGENT B0 ;  /* 0x0000000000007941 */ /* 0x000fea0003800200 */
.L_x_52:
        /* <DEDUP_REMOVED lines=42> */
[----:B------:R-:W-:-:S02]  /*9f60*/  LOP3.LUT R2, R2, 0xfffffff7, RZ, 0xc0, !PT ;  /* 0xfffffff702027812 */ /* 0x000fc400078ec0ff */
        /* <DEDUP_REMOVED lines=160> */
[----:B------:R-:W-:-:S13]  /*a970*/  ISETP.NE.AND P0, PT, R14, RZ, PT ;  /* 0x000000ff0e00720c */ /* 0x000fda0003f05270 */
.L_x_29:
[----:B------:R-:W-:Y:S01]  /*a980*/  P2R R43, PR, RZ, 0x8 ;  /* 0x00000008ff2b7803 */ /* 0x000fe20000000000 */
[----:B------:R-:W0:Y:S01]  /*a990*/  S2UR UR5, SR_CgaCtaId ;  /* 0x00000000000579c3 */ /* 0x000e220000008800 */
[----:B------:R-:W-:-:S07]  /*a9a0*/  LOP3.LUT P3, RZ, R3, 0x10000000, RZ, 0xc0, !PT ;  /* 0x1000000003ff7812 */ /* 0x000fce000786c0ff */
[----:B------:R-:W-:Y:S01]  /*a9b0*/  BAR.SYNC.DEFER_BLOCKING 0x0 ;  /* 0x0000000000007b1d */ /* 0x000fe20000010000 */
[----:B------:R-:W-:Y:S01]  /*a9c0*/  P2R R44, PR, RZ, 0x4 ;  /* 0x00000004ff2c7803 */ /* 0x000fe20000000000 */
[----:B------:R-:W-:Y:S01]  /*a9d0*/  IMAD.U32 R59, RZ, RZ, UR7 ;  /* 0x00000007ff3b7e24 */ /* 0x000fe2000f8e00ff */
[----:B------:R-:W-:Y:S02]  /*a9e0*/  SEL R4, RZ, 0x1, !P3 ;  /* 0x00000001ff047807 */ /* 0x000fe40005800000 */
[C---:B------:R-:W-:Y:S01]  /*a9f0*/  LOP3.LUT P3, RZ, R3.reuse, 0x20, RZ, 0xc0, !PT ;  /* 0x0000002003ff7812 */ /* 0x040fe2000786c0ff */
[----:B------:R-:W-:Y:S01]  /*aa00*/  UMOV UR4, 0x400 ;  /* 0x0000040000047882 */ /* 0x000fe20000000000 */
[----:B------:R-:W-:Y:S01]  /*aa10*/  P2R R45, PR, RZ, 0x2 ;  /* 0x00000002ff2d7803 */ /* 0x000fe20000000000 */
[----:B------:R-:W1:Y:S01]  /*aa20*/  S2R R58, SR_TID.X ;  /* 0x00000000003a7919 */ /* 0x000e620000002100 */
[----:B------:R-:W-:Y:S02]  /*aa30*/  P2R R42, PR, RZ, 0x8 ;  /* 0x00000008ff2a7803 */ /* 0x000fe40000000000 */
[----:B------:R-:W-:-:S02]  /*aa40*/  LOP3.LUT P3, RZ, R3, 0x10, RZ, 0xc0, !PT ;  /* 0x0000001003ff7812 */ /* 0x000fc4000786c0ff */
[----:B------:R-:W-:Y:S02]  /*aa50*/  P2R R46, PR, RZ, 0x1 ;  /* 0x00000001ff2e7803 */ /* 0x000fe40000000000 */
[----:B------:R-:W-:Y:S02]  /*aa60*/  P2R R41, PR, RZ, 0x8 ;  /* 0x00000008ff297803 */ /* 0x000fe40000000000 */
[C---:B------:R-:W-:Y:S02]  /*aa70*/  LOP3.LUT P3, RZ, R3.reuse, 0x800, RZ, 0xc0, !PT ;  /* 0x0000080003ff7812 */ /* 0x040fe4000786c0ff */
[----:B------:R-:W-:Y:S02]  /*aa80*/  LOP3.LUT P2, RZ, R2, 0x4, RZ, 0xc0, !PT ;  /* 0x0000000402ff7812 */ /* 0x000fe4000784c0ff */
[----:B------:R-:W-:Y:S01]  /*aa90*/  P2R R40, PR, RZ, 0x8 ;  /* 0x00000008ff287803 */ /* 0x000fe20000000000 */
[----:B0-----:R-:W-:Y:S01]  /*aaa0*/  ULEA UR4, UR5, UR4, 0x18 ;  /* 0x0000000405047291 */ /* 0x001fe2000f8ec0ff */
[----:B------:R-:W-:-:S02]  /*aab0*/  LOP3.LUT P3, RZ, R3, 0x400, RZ, 0xc0, !PT ;  /* 0x0000040003ff7812 */ /* 0x000fc4000786c0ff */
[C---:B------:R-:W-:Y:S02]  /*aac0*/  LOP3.LUT P1, RZ, R2.reuse, 0x2, RZ, 0xc0, !PT ;  /* 0x0000000202ff7812 */ /* 0x040fe4000782c0ff */
[----:B------:R-:W-:Y:S02]  /*aad0*/  P2R R39, PR, RZ, 0x8 ;  /* 0x00000008ff277803 */ /* 0x000fe40000000000 */
[C---:B------:R-:W-:Y:S02]  /*aae0*/  LOP3.LUT P3, RZ, R3.reuse, 0x200, RZ, 0xc0, !PT ;  /* 0x0000020003ff7812 */ /* 0x040fe4000786c0ff */
[----:B------:R-:W-:Y:S02]  /*aaf0*/  LOP3.LUT P0, RZ, R2, 0x1, RZ, 0xc0, !PT ;  /* 0x0000000102ff7812 */ /* 0x000fe4000780c0ff */
[----:B------:R-:W-:Y:S02]  /*ab00*/  P2R R38, PR, RZ, 0x8 ;  /* 0x00000008ff267803 */ /* 0x000fe40000000000 */
[----:B------:R-:W-:-:S02]  /*ab10*/  LOP3.LUT P3, RZ, R3, 0x100, RZ, 0xc0, !PT ;  /* 0x0000010003ff7812 */ /* 0x000fc4000786c0ff */
[----:B------:R-:W-:Y:S02]  /*ab20*/  P2R R47, PR, RZ, 0x40 ;  /* 0x00000040ff2f7803 */ /* 0x000fe40000000000 */
[----:B------:R-:W-:Y:S02]  /*ab30*/  P2R R37, PR, RZ, 0x8 ;  /* 0x00000008ff257803 */ /* 0x000fe40000000000 */
[C---:B------:R-:W-:Y:S02]  /*ab40*/  LOP3.LUT P3, RZ, R3.reuse, 0x8000, RZ, 0xc0, !PT ;  /* 0x0000800003ff7812 */ /* 0x040fe4000786c0ff */
[----:B------:R-:W-:Y:S02]  /*ab50*/  P2R R48, PR, RZ, 0x20 ;  /* 0x00000020ff307803 */ /* 0x000fe40000000000 */
[----:B------:R-:W-:Y:S02]  /*ab60*/  P2R R36, PR, RZ, 0x8 ;  /* 0x00000008ff247803 */ /* 0x000fe40000000000 */
[----:B------:R-:W-:-:S02]  /*ab70*/  LOP3.LUT P3, RZ, R3, 0x4000, RZ, 0xc0, !PT ;  /* 0x0000400003ff7812 */ /* 0x000fc4000786c0ff */
[----:B------:R-:W-:Y:S02]  /*ab80*/  P2R R49, PR, RZ, 0x10 ;  /* 0x00000010ff317803 */ /* 0x000fe40000000000 */
[----:B------:R-:W-:Y:S02]  /*ab90*/  P2R R35, PR, RZ, 0x8 ;  /* 0x00000008ff237803 */ /* 0x000fe40000000000 */
[C---:B------:R-:W-:Y:S02]  /*aba0*/  LOP3.LUT P3, RZ, R3.reuse, 0x2000, RZ, 0xc0, !PT ;  /* 0x0000200003ff7812 */ /* 0x040fe4000786c0ff */
[----:B------:R-:W-:Y:S02]  /*abb0*/  SEL R19, RZ, 0x1, !P0 ;  /* 0x00000001ff137807 */ /* 0x000fe40004000000 */
[----:B------:R-:W-:Y:S02]  /*abc0*/  P2R R34, PR, RZ, 0x8 ;  /* 0x00000008ff227803 */ /* 0x000fe40000000000 */
[----:B------:R-:W-:-:S02]  /*abd0*/  LOP3.LUT P3, RZ, R3, 0x1000, RZ, 0xc0, !PT ;  /* 0x0000100003ff7812 */ /* 0x000fc4000786c0ff */
[----:B------:R-:W-:Y:S02]  /*abe0*/  SEL R18, RZ, 0x1, !P1 ;  /* 0x00000001ff127807 */ /* 0x000fe40004800000 */
[----:B------:R-:W-:Y:S02]  /*abf0*/  P2R R33, PR, RZ, 0x8 ;  /* 0x00000008ff217803 */ /* 0x000fe40000000000 */
[C---:B------:R-:W-:Y:S02]  /*ac00*/  LOP3.LUT P3, RZ, R3.reuse, 0x80000, RZ, 0xc0, !PT ;  /* 0x0008000003ff7812 */ /* 0x040fe4000786c0ff */
[----:B------:R-:W-:Y:S02]  /*ac10*/  SEL R14, RZ, 0x1, !P2 ;  /* 0x00000001ff0e7807 */ /* 0x000fe40005000000 */
[----:B------:R-:W-:Y:S02]  /*ac20*/  P2R R32, PR, RZ, 0x8 ;  /* 0x00000008ff207803 */ /* 0x000fe40000000000 */
[----:B------:R-:W-:-:S02]  /*ac30*/  LOP3.LUT P3, RZ, R3, 0x40000, RZ, 0xc0, !PT ;  /* 0x0004000003ff7812 */ /* 0x000fc4000786c0ff */
[C---:B------:R-:W-:Y:S02]  /*ac40*/  LOP3.LUT P2, RZ, R3.reuse, 0x40, RZ, 0xc0, !PT ;  /* 0x0000004003ff7812 */ /* 0x040fe4000784c0ff */
[----:B------:R-:W-:Y:S02]  /*ac50*/  P2R R31, PR, RZ, 0x8 ;  /* 0x00000008ff1f7803 */ /* 0x000fe40000000000 */
[C---:B------:R-:W-:Y:S02]  /*ac60*/  LOP3.LUT P3, RZ, R3.reuse, 0x20000, RZ, 0xc0, !PT ;  /* 0x0002000003ff7812 */ /* 0x040fe4000786c0ff */
[C---:B------:R-:W-:Y:S02]  /*ac70*/  LOP3.LUT P1, RZ, R3.reuse, 0x80, RZ, 0xc0, !PT ;  /* 0x0000008003ff7812 */ /* 0x040fe4000782c0ff */
        /* <DEDUP_REMOVED lines=14> */
[----:B------:R-:W-:Y:S02]  /*ad60*/  LOP3.LUT R5, R5, 0xffff, RZ, 0xc0, !PT ;  /* 0x0000ffff05057812 */ /* 0x000fe400078ec0ff */
[----:B------:R-:W-:Y:S02]  /*ad70*/  P2R R25, PR, RZ, 0x8 ;  /* 0x00000008ff197803 */ /* 0x000fe40000000000 */
[C---:B------:R-:W-:Y:S02]  /*ad80*/  LOP3.LUT P3, RZ, R3.reuse, 0x8000000, RZ, 0xc0, !PT ;  /* 0x0800000003ff7812 */ /* 0x040fe4000786c0ff */
[----:B------:R-:W-:Y:S02]  /*ad90*/  PRMT R18, R18, 0x3340, R19 ;  /* 0x0000334012127816 */ /* 0x000fe40000000013 */
[----:B------:R-:W-:Y:S02]  /*ada0*/  P2R R24, PR, RZ, 0x8 ;  /* 0x00000008ff187803 */ /* 0x000fe40000000000 */
[----:B------:R-:W-:-:S02]  /*adb0*/  LOP3.LUT P3, RZ, R3, 0x4000000, RZ, 0xc0, !PT ;  /* 0x0400000003ff7812 */ /* 0x000fc4000786c0ff */
[----:B------:R-:W-:Y:S02]  /*adc0*/  PRMT R5, R5, 0x3340, R14 ;  /* 0x0000334005057816 */ /* 0x000fe4000000000e */
[----:B------:R-:W-:Y:S02]  /*add0*/  P2R R23, PR, RZ, 0x8 ;  /* 0x00000008ff177803 */ /* 0x000fe40000000000 */
[----:B------:R-:W-:Y:S02]  /*ade0*/  LOP3.LUT P3, RZ, R3, 0x2000000, RZ, 0xc0, !PT ;  /* 0x0200000003ff7812 */ /* 0x000fe4000786c0ff */
[----:B------:R-:W-:Y:S02]  /*adf0*/  PRMT R5, R5, 0x5410, R18 ;  /* 0x0000541005057816 */ /* 0x000fe40000000012 */
[----:B------:R-:W-:Y:S02]  /*ae00*/  P2R R22, PR, RZ, 0x8 ;  /* 0x00000008ff167803 */ /* 0x000fe40000000000 */
[----:B------:R-:W-:Y:S01]  /*ae10*/  LOP3.LUT P3, RZ, R3, 0x1000000, RZ, 0xc0, !PT ;  /* 0x0100000003ff7812 */ /* 0x000fe2000786c0ff */
[----:B------:R-:W-:Y:S03]  /*ae20*/  STS [R16], R5 ;  /* 0x0000000510007388 */ /* 0x000fe60000000800 */
[----:B------:R-:W-:-:S02]  /*ae30*/  P2R R21, PR, RZ, 0x8 ;  /* 0x00000008ff157803 */ /* 0x000fc40000000000 */
[----:B------:R-:W-:-:S04]  /*ae40*/  LOP3.LUT P3, RZ, R3, 0x80000000, RZ, 0xc0, !PT ;  /* 0x8000000003ff7812 */ /* 0x000fc8000786c0ff */
[----:B------:R-:W-:Y:S02]  /*ae50*/  P2R R20, PR, RZ, 0x8 ;  /* 0x00000008ff147803 */ /* 0x000fe40000000000 */
[----:B------:R-:W-:-:S04]  /*ae60*/  LOP3.LUT P3, RZ, R3, 0x40000000, RZ, 0xc0, !PT ;  /* 0x4000000003ff7812 */ /* 0x000fc8000786c0ff */
[----:B------:R-:W-:Y:S02]  /*ae70*/  P2R R17, PR, RZ, 0x8 ;  /* 0x00000008ff117803 */ /* 0x000fe40000000000 */
[----:B------:R-:W-:-:S04]  /*ae80*/  LOP3.LUT P3, RZ, R3, 0x20000000, RZ, 0xc0, !PT ;  /* 0x2000000003ff7812 */ /* 0x000fc8000786c0ff */
[----:B------:R-:W-:Y:S02]  /*ae90*/  SEL R3, RZ, 0x1, !P3 ;  /* 0x00000001ff037807 */ /* 0x000fe40005800000 */
[----:B------:R-:W-:Y:S02]  /*aea0*/  ISETP.NE.AND P3, PT, R17, RZ, PT ;  /* 0x000000ff1100720c */ /* 0x000fe40003f65270 */
        /* <DEDUP_REMOVED lines=87> */
[----:B------:R-:W-:-:S02]  /*b420*/  ISETP.NE.AND P2, PT, R0, RZ, PT ;  /* 0x000000ff0000720c */ /* 0x000fc40003f45270 */
[----:B------:R-:W-:Y:S02]  /*b430*/  SEL R0, RZ, 0x1, !P1 ;  /* 0x00000001ff007807 */ /* 0x000fe40004800000 */
[----:B------:R-:W-:Y:S02]  /*b440*/  SEL R17, RZ, 0x1, !P0 ;  /* 0x00000001ff117807 */ /* 0x000fe40004000000 */
[----:B------:R-:W-:Y:S02]  /*b450*/  SEL R4, RZ, 0x1, !P3 ;  /* 0x00000001ff047807 */ /* 0x000fe40005800000 */
[----:B------:R-:W-:Y:S02]  /*b460*/  SEL R19, RZ, 0x1, !P6 ;  /* 0x00000001ff137807 */ /* 0x000fe40007000000 */
[----:B------:R-:W-:Y:S02]  /*b470*/  SEL R14, RZ, 0x1, !P5 ;  /* 0x00000001ff0e7807 */ /* 0x000fe40006800000 */
[----:B------:R-:W-:-:S02]  /*b480*/  SEL R23, RZ, 0x1, !P4 ;  /* 0x00000001ff177807 */ /* 0x000fc40006000000 */
        /* <DEDUP_REMOVED lines=8> */
[----:B------:R-:W-:Y:S02]  /*b510*/  PRMT R41, R44, 0x5410, R41 ;  /* 0x000054102c297816 */ /* 0x000fe40000000029 */
[----:B------:R-:W-:Y:S02]  /*b520*/  PRMT R45, R48, 0x5410, R45 ;  /* 0x00005410302d7816 */ /* 0x000fe4000000002d */
[----:B------:R-:W-:Y:S01]  /*b530*/  PRMT R17, R17, 0x5410, R2 ;  /* 0x0000541011117816 */ /* 0x000fe20000000002 */
[----:B------:R-:W-:Y:S01]  /*b540*/  STS [R16+0x1c], R41 ;  /* 0x00001c2910007388 */ /* 0x000fe20000000800 */
[----:B------:R-:W-:-:S03]  /*b550*/  PRMT R23, R23, 0x5410, R4 ;  /* 0x0000541017177816 */ /* 0x000fc60000000004 */
[----:B------:R-:W-:Y:S04]  /*b560*/  STS [R16+0x20], R45 ;  /* 0x0000202d10007388 */ /* 0x000fe80000000800 */
[----:B------:R-:W-:Y:S04]  /*b570*/  STS [R16+0x24], R17 ;  /* 0x0000241110007388 */ /* 0x000fe80000000800 */
[----:B------:R-:W-:Y:S01]  /*b580*/  STS [R16+0x28], R23 ;  /* 0x0000281710007388 */ /* 0x000fe20000000800 */
[----:B------:R-:W-:-:S03]  /*b590*/  NOP ;  /* 0x0000000000007918 */ /* 0x000fc60000000000 */
[----:B------:R-:W-:Y:S04]  /*b5a0*/  LDS.U8 R0, [R15+UR9+0x560] ;  /* 0x000560090f007984 */ /* 0x000fe80008000000 */
[----:B------:R-:W-:Y:S04]  /*b5b0*/  LDS.U8 R56, [R15+UR9] ;  /* 0x000000090f387984 */ /* 0x000fe80008000000 */
[----:B------:R-:W-:Y:S04]  /*b5c0*/  LDS.U8 R28, [R15+UR9+0x20] ;  /* 0x000020090f1c7984 */ /* 0x000fe80008000000 */
        /* <DEDUP_REMOVED lines=40> */
[----:B------:R1:W-:Y:S04]  /*b850*/  LDS.U8 R35, [R15+UR9+0x540] ;  /* 0x000540090f237984 */ /* 0x0003e80008000000 */
[----:B------:R0:W-:Y:S01]  /*b860*/  @!P2 STS [UR4+0x2100], R59 ;  /* 0x0021003bff00a988 */ /* 0x0001e20008000804 */
[----:B------:R-:W-:Y:S01]  /*b870*/  BAR.SYNC.DEFER_BLOCKING 0x0 ;  /* 0x0000000000007b1d */ /* 0x000fe20000010000 */
[----:B-1----:R-:W-:-:S02]  /*b880*/  LOP3.LUT R15, R58, 0x3e0, RZ, 0xc0, !PT ;  /* 0x000003e03a0f7812 */ /* 0x002fc400078ec0ff */
[----:B------:R-:W-:-:S03]  /*b890*/  LOP3.LUT R58, R58, 0x1f, RZ, 0xc0, !PT ;  /* 0x0000001f3a3a7812 */ /* 0x000fc600078ec0ff */
[----:B------:R-:W1:Y:S01]  /*b8a0*/  S2R R2, SR_TID.X ;  /* 0x0000000000027919 */ /* 0x000e620000002100 */
[----:B------:R-:W2:Y:S01]  /*b8b0*/  LDS R18, [UR4+0x2100] ;  /* 0x00210004ff127984 */ /* 0x000ea20008000800 */
[----:B------:R-:W3:Y:S01]  /*b8c0*/  LDCU.64 UR4, c[0x0][0x388] ;  /* 0x00007100ff0477ac */ /* 0x000ee20008000a00 */
[C---:B-1----:R-:W-:Y:S02]  /*b8d0*/  LOP3.LUT R36, R2.reuse, 0x1f, RZ, 0xc0, !PT ;  /* 0x0000001f02247812 */ /* 0x042fe400078ec0ff */
[----:B------:R-:W-:-:S05]  /*b8e0*/  LOP3.LUT R3, R2, 0x3e0, RZ, 0xc0, !PT ;  /* 0x000003e002037812 */ /* 0x000fca00078ec0ff */
[----:B------:R-:W-:Y:S01]  /*b8f0*/  IMAD R36, R3, 0x2c, R36 ;  /* 0x0000002c03247824 */ /* 0x000fe200078e0224 */
[----:B------:R-:W-:-:S03]  /*b900*/  IADD3 R3, P0, PT, R6, UR12, RZ ;  /* 0x0000000c06037c10 */ /* 0x000fc6000ff1e0ff */
[C---:B0-----:R-:W-:Y:S02]  /*b910*/  VIADD R59, R36.reuse, 0x60 ;  /* 0x00000060243b7836 */ /* 0x041fe40000000000 */
[----:B------:R-:W-:Y:S01]  /*b920*/  VIADD R61, R36, 0xa0 ;  /* 0x000000a0243d7836 */ /* 0x000fe20000000000 */
[-C--:B--2---:R-:W-:Y:S01]  /*b930*/  ISETP.GE.AND P3, PT, R6, R18.reuse, PT ;  /* 0x000000120600720c */ /* 0x084fe20003f66270 */
[----:B------:R-:W-:Y:S01]  /*b940*/  IMAD.X R6, RZ, RZ, UR13, P0 ;  /* 0x0000000dff067e24 */ /* 0x000fe200080e06ff */
[----:B---3--:R-:W-:Y:S02]  /*b950*/  LEA R2, P0, R3, UR4, 0x2 ;  /* 0x0000000403027c11 */ /* 0x008fe4000f8010ff */
[-C--:B------:R-:W-:Y:S01]  /*b960*/  ISETP.GE.AND P2, PT, R59, R18.reuse, PT ;  /* 0x000000123b00720c */ /* 0x080fe20003f46270 */
[C---:B------:R-:W-:Y:S01]  /*b970*/  VIADD R59, R36.reuse, 0x80 ;  /* 0x00000080243b7836 */ /* 0x040fe20000000000 */
[----:B------:R-:W-:Y:S01]  /*b980*/  LEA.HI.X R3, R3, UR5, R6, 0x2, P0 ;  /* 0x0000000503037c11 */ /* 0x000fe200080f1406 */
[----:B------:R-:W-:Y:S01]  /*b990*/  IMAD R6, R15, 0x2c, R58 ;  /* 0x0000002c0f067824 */ /* 0x000fe200078e023a */
[-C--:B------:R-:W-:Y:S01]  /*b9a0*/  ISETP.GE.AND P0, PT, R61, R18.reuse, PT ;  /* 0x000000123d00720c */ /* 0x080fe20003f06270 */
[C---:B------:R-:W-:Y:S01]  /*b9b0*/  VIADD R15, R36.reuse, 0xc0 ;  /* 0x000000c0240f7836 */ /* 0x040fe20000000000 */
[----:B------:R-:W-:Y:S01]  /*b9c0*/  ISETP.GE.AND P1, PT, R59, R18, PT ;  /* 0x000000123b00720c */ /* 0x000fe20003f26270 */
[----:B------:R-:W-:-:S02]  /*b9d0*/  VIADD R59, R36, 0x100 ;  /* 0x00000100243b7836 */ /* 0x000fc40000000000 */
[----:B------:R-:W-:Y:S01]  /*b9e0*/  VIADD R61, R36, 0x180 ;  /* 0x00000180243d7836 */ /* 0x000fe20000000000 */
[-C--:B------:R-:W-:Y:S02]  /*b9f0*/  ISETP.GE.AND P6, PT, R15, R18.reuse, PT ;  /* 0x000000120f00720c */ /* 0x080fe40003fc6270 */
[----:B------:R-:W-:Y:S02]  /*ba00*/  @!P3 PRMT R15, R56, 0x8880, RZ ;  /* 0x00008880380fb816 */ /* 0x000fe400000000ff */
[-C--:B------:R-:W-:Y:S01]  /*ba10*/  ISETP.GE.AND P5, PT, R59, R18.reuse, PT ;  /* 0x000000123b00720c */ /* 0x080fe20003fa6270 */
[C---:B------:R-:W-:Y:S01]  /*ba20*/  VIADD R59, R36.reuse, 0x220 ;  /* 0x00000220243b7836 */ /* 0x040fe20000000000 */
[----:B------:R-:W-:Y:S01]  /*ba30*/  @!P2 PRMT R57, R57, 0x8880, RZ ;  /* 0x000088803939a816 */ /* 0x000fe200000000ff */
[----:B------:R0:W-:Y:S01]  /*ba40*/  @!P3 STG.E desc[UR10][R2.64], R15 ;  /* 0x0000000f0200b986 */ /* 0x0001e2000c10190a */
[-C--:B------:R-:W-:Y:S01]  /*ba50*/  ISETP.GE.AND P4, PT, R61, R18.reuse, PT ;  /* 0x000000123d00720c */ /* 0x080fe20003f86270 */
[C---:B------:R-:W-:Y:S01]  /*ba60*/  VIADD R61, R36.reuse, 0x280 ;  /* 0x00000280243d7836 */ /* 0x040fe20000000000 */
[----:B------:R-:W-:Y:S01]  /*ba70*/  ISETP.GE.AND P3, PT, R59, R18, PT ;  /* 0x000000123b00720c */ /* 0x000fe20003f66270 */
[----:B------:R-:W-:Y:S01]  /*ba80*/  VIADD R59, R36, 0x240 ;  /* 0x00000240243b7836 */ /* 0x000fe20000000000 */
[----:B------:R1:W-:Y:S01]  /*ba90*/  @!P2 STG.E desc[UR10][R2.64+0x180], R57 ;  /* 0x000180390200a986 */ /* 0x0003e2000c10190a */
[----:B------:R-:W-:-:S02]  /*baa0*/  @!P0 PRMT R54, R54, 0x8880, RZ ;  /* 0x0000888036368816 */ /* 0x000fc400000000ff */
[----:B------:R-:W-:Y:S02]  /*bab0*/  @!P1 PRMT R55, R55, 0x8880, RZ ;  /* 0x0000888037379816 */ /* 0x000fe400000000ff */
[-C--:B------:R-:W-:Y:S01]  /*bac0*/  ISETP.GE.AND P2, PT, R59, R18.reuse, PT ;  /* 0x000000123b00720c */ /* 0x080fe20003f46270 */
[----:B------:R-:W-:Y:S01]  /*bad0*/  VIADD R59, R36, 0x260 ;  /* 0x00000260243b7836 */ /* 0x000fe20000000000 */
[----:B------:R-:W-:Y:S01]  /*bae0*/  @!P6 PRMT R56, R53, 0x8880, RZ ;  /* 0x000088803538e816 */ /* 0x000fe200000000ff */
[----:B------:R-:W-:Y:S01]  /*baf0*/  @!P0 IMAD.MOV.U32 R53, RZ, RZ, R54 ;  /* 0x000000ffff358224 */ /* 0x000fe200078e0036 */
[----:B------:R2:W-:Y:S01]  /*bb00*/  @!P1 STG.E desc[UR10][R2.64+0x200], R55 ;  /* 0x0002003702009986 */ /* 0x0005e2000c10190a */
[----:B------:R-:W-:Y:S02]  /*bb10*/  @!P5 PRMT R52, R52, 0x8880, RZ ;  /* 0x000088803434d816 */ /* 0x000fe400000000ff */
[----:B0-----:R-:W-:Y:S01]  /*bb20*/  @!P6 IMAD.MOV.U32 R15, RZ, RZ, R56 ;  /* 0x000000ffff0fe224 */ /* 0x001fe200078e0038 */
[-C--:B------:R-:W-:Y:S01]  /*bb30*/  ISETP.GE.AND P1, PT, R59, R18.reuse, PT ;  /* 0x000000123b00720c */ /* 0x080fe20003f26270 */
[C---:B-1----:R-:W-:Y:S01]  /*bb40*/  VIADD R57, R36.reuse, 0x2a0 ;  /* 0x000002a024397836 */ /* 0x042fe20000000000 */
[----:B------:R0:W-:Y:S01]  /*bb50*/  @!P0 STG.E desc[UR10][R2.64+0x280], R53 ;  /* 0x0002803502008986 */ /* 0x0001e2000c10190a */
[-C--:B------:R-:W-:Y:S01]  /*bb60*/  ISETP.GE.AND P0, PT, R61, R18.reuse, PT ;  /* 0x000000123d00720c */ /* 0x080fe20003f06270 */
[C---:B------:R-:W-:Y:S01]  /*bb70*/  VIADD R59, R36.reuse, 0x320 ;  /* 0x00000320243b7836 */ /* 0x040fe20000000000 */
[----:B------:R-:W-:Y:S01]  /*bb80*/  @!P4 PRMT R54, R51, 0x8880, RZ ;  /* 0x000088803336c816 */ /* 0x000fe200000000ff */
[----:B------:R1:W-:Y:S01]  /*bb90*/  @!P6 STG.E desc[UR10][R2.64+0x300], R15 ;  /* 0x0003000f0200e986 */ /* 0x0003e2000c10190a */
[----:B------:R-:W-:Y:S01]  /*bba0*/  @!P5 IMAD.MOV.U32 R51, RZ, RZ, R52 ;  /* 0x000000ffff33d224 */ /* 0x000fe200078e0034 */
[----:B------:R-:W-:Y:S01]  /*bbb0*/  ISETP.GE.AND P6, PT, R57, R18, PT ;  /* 0x000000123900720c */ /* 0x000fe20003fc6270 */
[----:B------:R-:W-:Y:S01]  /*bbc0*/  VIADD R57, R36, 0x2e0 ;  /* 0x000002e024397836 */ /* 0x000fe20000000000 */
[----:B------:R-:W-:Y:S01]  /*bbd0*/  @!P3 PRMT R50, R50, 0x8880, RZ ;  /* 0x000088803232b816 */ /* 0x000fe200000000ff */
[----:B--2---:R-:W-:Y:S01]  /*bbe0*/  @!P4 IMAD.MOV.U32 R55, RZ, RZ, R54 ;  /* 0x000000ffff37c224 */ /* 0x004fe200078e0036 */
[----:B------:R2:W-:Y:S01]  /*bbf0*/  @!P5 STG.E desc[UR10][R2.64+0x400], R51 ;  /* 0x000400330200d986 */ /* 0x0005e2000c10190a */
[----:B------:R-:W-:-:S02]  /*bc00*/  @!P1 PRMT R48, R48, 0x8880, RZ ;  /* 0x0000888030309816 */ /* 0x000fc400000000ff */
[----:B0-----:R-:W-:Y:S01]  /*bc10*/  @!P3 IMAD.MOV.U32 R53, RZ, RZ, R50 ;  /* 0x000000ffff35b224 */ /* 0x001fe200078e0032 */
[-C--:B------:R-:W-:Y:S01]  /*bc20*/  ISETP.GE.AND P5, PT, R57, R18.reuse, PT ;  /* 0x000000123900720c */ /* 0x080fe20003fa6270 */
[----:B------:R-:W-:Y:S01]  /*bc30*/  @!P4 STG.E desc[UR10][R2.64+0x600], R55 ;  /* 0x000600370200c986 */ /* 0x000fe2000c10190a */
[----:B-1----:R-:W-:Y:S01]  /*bc40*/  @!P2 PRMT R15, R49, 0x8880, RZ ;  /* 0x00008880310fa816 */ /* 0x002fe200000000ff */
[C---:B------:R-:W-:Y:S01]  /*bc50*/  VIADD R49, R36.reuse, 0x340 ;  /* 0x0000034024317836 */ /* 0x040fe20000000000 */
[-C--:B------:R-:W-:Y:S01]  /*bc60*/  ISETP.GE.AND P4, PT, R59, R18.reuse, PT ;  /* 0x000000123b00720c */ /* 0x080fe20003f86270 */
[----:B------:R-:W-:Y:S01]  /*bc70*/  @!P3 STG.E desc[UR10][R2.64+0x880], R53 ;  /* 0x000880350200b986 */ /* 0x000fe2000c10190a */
[----:B------:R-:W-:Y:S01]  /*bc80*/  @!P0 PRMT R50, R47, 0x8880, RZ ;  /* 0x000088802f328816 */ /* 0x000fe200000000ff */
[----:B------:R-:W-:Y:S01]  /*bc90*/  @!P1 IMAD.MOV.U32 R47, RZ, RZ, R48 ;  /* 0x000000ffff2f9224 */ /* 0x000fe200078e0030 */
[----:B------:R-:W-:Y:S01]  /*bca0*/  ISETP.GE.AND P3, PT, R49, R18, PT ;  /* 0x000000123100720c */ /* 0x000fe20003f66270 */
[C---:B------:R-:W-:Y:S01]  /*bcb0*/  VIADD R49, R36.reuse, 0x360 ;  /* 0x0000036024317836 */ /* 0x040fe20000000000 */
[----:B------:R0:W-:Y:S01]  /*bcc0*/  @!P2 STG.E desc[UR10][R2.64+0x900], R15 ;  /* 0x0009000f0200a986 */ /* 0x0001e2000c10190a */
[----:B--2---:R-:W-:Y:S01]  /*bcd0*/  VIADD R51, R36, 0x3a0 ;  /* 0x000003a024337836 */ /* 0x004fe20000000000 */
[----:B------:R-:W-:-:S02]  /*bce0*/  @!P6 PRMT R46, R46, 0x8880, RZ ;  /* 0x000088802e2ee816 */ /* 0x000fc400000000ff */
[-C--:B------:R-:W-:Y:S01]  /*bcf0*/  ISETP.GE.AND P2, PT, R49, R18.reuse, PT ;  /* 0x000000123100720c */ /* 0x080fe20003f46270 */
[----:B------:R1:W-:Y:S01]  /*bd00*/  @!P1 STG.E desc[UR10][R2.64+0x980], R47 ;  /* 0x0009802f02009986 */ /* 0x0003e2000c10190a */
[----:B------:R-:W-:Y:S01]  /*bd10*/  @!P0 IMAD.MOV.U32 R49, RZ, RZ, R50 ;  /* 0x000000ffff318224 */ /* 0x000fe200078e0032 */
[-C--:B------:R-:W-:Y:S01]  /*bd20*/  ISETP.GE.AND P1, PT, R51, R18.reuse, PT ;  /* 0x000000123300720c */ /* 0x080fe20003f26270 */
[----:B------:R-:W-:Y:S01]  /*bd30*/  VIADD R51, R36, 0x3c0 ;  /* 0x000003c024337836 */ /* 0x000fe20000000000 */
[----:B------:R-:W-:Y:S01]  /*bd40*/  @!P5 PRMT R48, R45, 0x8880, RZ ;  /* 0x000088802d30d816 */ /* 0x000fe200000000ff */
[----:B------:R-:W-:Y:S01]  /*bd50*/  @!P6 IMAD.MOV.U32 R45, RZ, RZ, R46 ;  /* 0x000000ffff2de224 */ /* 0x000fe200078e002e */
[----:B------:R-:W-:Y:S01]  /*bd60*/  @!P4 PRMT R44, R44, 0x8880, RZ ;  /* 0x000088802c2cc816 */ /* 0x000fe200000000ff */
[----:B------:R2:W-:Y:S01]  /*bd70*/  @!P0 STG.E desc[UR10][R2.64+0xa00], R49 ;  /* 0x000a003102008986 */ /* 0x0005e2000c10190a */
[----:B------:R-:W-:Y:S01]  /*bd80*/  ISETP.GE.AND P0, PT, R51, R18, PT ;  /* 0x000000123300720c */ /* 0x000fe20003f06270 */
[----:B0-----:R-:W-:Y:S01]  /*bd90*/  @!P5 IMAD.MOV.U32 R15, RZ, RZ, R48 ;  /* 0x000000ffff0fd224 */ /* 0x001fe200078e0030 */
[----:B------:R-:W-:Y:S01]  /*bda0*/  @!P3 PRMT R42, R42, 0x8880, RZ ;  /* 0x000088802a2ab816 */ /* 0x000fe200000000ff */
[C---:B------:R-:W-:Y:S01]  /*bdb0*/  VIADD R53, R36.reuse, 0x420 ;  /* 0x0000042024357836 */ /* 0x040fe20000000000 */
[----:B------:R0:W-:Y:S01]  /*bdc0*/  @!P6 STG.E desc[UR10][R2.64+0xa80], R45 ;  /* 0x000a802d0200e986 */ /* 0x0001e2000c10190a */
[----:B------:R-:W-:-:S02]  /*bdd0*/  VIADD R51, R36, 0x3e0 ;  /* 0x000003e024337836 */ /* 0x000fc40000000000 */
[----:B-1----:R-:W-:Y:S01]  /*bde0*/  @!P4 IMAD.MOV.U32 R47, RZ, RZ, R44 ;  /* 0x000000ffff2fc224 */ /* 0x002fe200078e002c */
[----:B------:R1:W-:Y:S01]  /*bdf0*/  @!P5 STG.E desc[UR10][R2.64+0xb80], R15 ;  /* 0x000b800f0200d986 */ /* 0x0003e2000c10190a */
[-C--:B------:R-:W-:Y:S01]  /*be00*/  ISETP.GE.AND P5, PT, R53, R18.reuse, PT ;  /* 0x000000123500720c */ /* 0x080fe20003fa6270 */
[C---:B--2---:R-:W-:Y:S01]  /*be10*/  VIADD R49, R36.reuse, 0x440 ;  /* 0x0000044024317836 */ /* 0x044fe20000000000 */
[----:B------:R-:W-:Y:S01]  /*be20*/  @!P2 PRMT R44, R43, 0x8880, RZ ;  /* 0x000088802b2ca816 */ /* 0x000fe200000000ff */
[----:B------:R-:W-:Y:S01]  /*be30*/  @!P3 IMAD.MOV.U32 R43, RZ, RZ, R42 ;  /* 0x000000ffff2bb224 */ /* 0x000fe200078e002a */
[-C--:B------:R-:W-:Y:S01]  /*be40*/  ISETP.GE.AND P6, PT, R51, R18.reuse, PT ;  /* 0x000000123300720c */ /* 0x080fe20003fc6270 */
[----:B------:R-:W-:Y:S01]  /*be50*/  @!P4 STG.E desc[UR10][R2.64+0xc80], R47 ;  /* 0x000c802f0200c986 */ /* 0x000fe2000c10190a */
[----:B0-----:R-:W-:Y:S01]  /*be60*/  VIADD R45, R36, 0x460 ;  /* 0x00000460242d7836 */ /* 0x001fe20000000000 */
[----:B------:R-:W-:Y:S01]  /*be70*/  @!P1 PRMT R42, R41, 0x8880, RZ ;  /* 0x00008880292a9816 */ /* 0x000fe200000000ff */
[----:B------:R-:W-:Y:S01]  /*be80*/  @!P2 IMAD.MOV.U32 R41, RZ, RZ, R44 ;  /* 0x000000ffff29a224 */ /* 0x000fe200078e002c */
[-C--:B------:R-:W-:Y:S01]  /*be90*/  ISETP.GE.AND P4, PT, R49, R18.reuse, PT ;  /* 0x000000123100720c */ /* 0x080fe20003f86270 */
[----:B------:R-:W-:Y:S01]  /*bea0*/  @!P3 STG.E desc[UR10][R2.64+0xd00], R43 ;  /* 0x000d002b0200b986 */ /* 0x000fe2000c10190a */
[-C--:B------:R-:W-:Y:S01]  /*beb0*/  ISETP.GE.AND P3, PT, R45, R18.reuse, PT ;  /* 0x000000122d00720c */ /* 0x080fe20003f66270 */
[----:B-1----:R-:W-:Y:S01]  /*bec0*/  @!P1 IMAD.MOV.U32 R15, RZ, RZ, R42 ;  /* 0x000000ffff0f9224 */ /* 0x002fe200078e002a */
[----:B------:R-:W-:Y:S01]  /*bed0*/  @!P0 PRMT R40, R40, 0x8880, RZ ;  /* 0x0000888028288816 */ /* 0x000fe200000000ff */
[----:B------:R-:W-:Y:S01]  /*bee0*/  @!P2 STG.E desc[UR10][R2.64+0xd80], R41 ;  /* 0x000d80290200a986 */ /* 0x000fe2000c10190a */
[----:B------:R-:W-:-:S02]  /*bef0*/  ISETP.GE.AND P2, PT, R7, R18, PT ;  /* 0x000000120700720c */ /* 0x000fc40003f46270 */
[----:B------:R-:W-:Y:S01]  /*bf00*/  @!P5 PRMT R38, R38, 0x8880, RZ ;  /* 0x000088802626d816 */ /* 0x000fe200000000ff */
[----:B------:R-:W-:Y:S01]  /*bf10*/  @!P0 IMAD.MOV.U32 R7, RZ, RZ, R40 ;  /* 0x000000ffff078224 */ /* 0x000fe200078e0028 */
[----:B------:R0:W-:Y:S01]  /*bf20*/  @!P1 STG.E desc[UR10][R2.64+0xe80], R15 ;  /* 0x000e800f02009986 */ /* 0x0001e2000c10190a */
[----:B------:R-:W-:Y:S02]  /*bf30*/  @!P6 PRMT R39, R39, 0x8880, RZ ;  /* 0x000088802727e816 */ /* 0x000fe400000000ff */
[-C--:B------:R-:W-:Y:S01]  /*bf40*/  ISETP.GE.AND P1, PT, R8, R18.reuse, PT ;  /* 0x000000120800720c */ /* 0x080fe20003f26270 */
[----:B------:R1:W-:Y:S01]  /*bf50*/  @!P0 STG.E desc[UR10][R2.64+0xf00], R7 ;  /* 0x000f000702008986 */ /* 0x0003e2000c10190a */
[----:B------:R-:W-:Y:S01]  /*bf60*/  @!P4 PRMT R8, R37, 0x8880, RZ ;  /* 0x000088802508c816 */ /* 0x000fe200000000ff */
[----:B------:R-:W-:Y:S01]  /*bf70*/  @!P5 IMAD.MOV.U32 R37, RZ, RZ, R38 ;  /* 0x000000ffff25d224 */ /* 0x000fe200078e0026 */
[-C--:B------:R-:W-:Y:S01]  /*bf80*/  ISETP.GE.AND P0, PT, R9, R18.reuse, PT ;  /* 0x000000120900720c */ /* 0x080fe20003f06270 */
[----:B------:R-:W-:Y:S01]  /*bf90*/  @!P6 STG.E desc[UR10][R2.64+0xf80], R39 ;  /* 0x000f80270200e986 */ /* 0x000fe2000c10190a */
[-C--:B------:R-:W-:Y:S01]  /*bfa0*/  ISETP.GE.AND P6, PT, R10, R18.reuse, PT ;  /* 0x000000120a00720c */ /* 0x080fe20003fc6270 */
[----:B------:R-:W-:Y:S01]  /*bfb0*/  @!P4 IMAD.MOV.U32 R9, RZ, RZ, R8 ;  /* 0x000000ffff09c224 */ /* 0x000fe200078e0008 */
[----:B------:R-:W-:Y:S01]  /*bfc0*/  @!P3 PRMT R34, R34, 0x8880, RZ ;  /* 0x000088802222b816 */ /* 0x000fe200000000ff */
[----:B------:R-:W-:Y:S01]  /*bfd0*/  @!P5 STG.E desc[UR10][R2.64+0x1080], R37 ;  /* 0x001080250200d986 */ /* 0x000fe2000c10190a */
[-C--:B------:R-:W-:Y:S01]  /*bfe0*/  ISETP.GE.AND P5, PT, R11, R18.reuse, PT ;  /* 0x000000120b00720c */ /* 0x080fe20003fa6270 */
[----:B0-----:R-:W-:Y:S01]  /*bff0*/  VIADD R15, R36, 0x20 ;  /* 0x00000020240f7836 */ /* 0x001fe20000000000 */
[----:B------:R-:W-:Y:S01]  /*c000*/  @!P2 PRMT R11, R33, 0x8880, RZ ;  /* 0x00008880210ba816 */ /* 0x000fe200000000ff */
[----:B-1----:R-:W-:Y:S01]  /*c010*/  @!P3 IMAD.MOV.U32 R7, RZ, RZ, R34 ;  /* 0x000000ffff07b224 */ /* 0x002fe200078e0022 */
[----:B------:R-:W-:Y:S01]  /*c020*/  @!P1 PRMT R32, R32, 0x8880, RZ ;  /* 0x0000888020209816 */ /* 0x000fe200000000ff */
[----:B------:R0:W-:Y:S01]  /*c030*/  @!P4 STG.E desc[UR10][R2.64+0x1100], R9 ;  /* 0x001100090200c986 */ /* 0x0001e2000c10190a */
[----:B------:R-:W-:Y:S01]  /*c040*/  ISETP.GE.AND P4, PT, R12, R18, PT ;  /* 0x000000120c00720c */ /* 0x000fe20003f86270 */
[----:B------:R-:W-:-:S02]  /*c050*/  VIADD R33, R36, 0x40 ;  /* 0x0000004024217836 */ /* 0x000fc40000000000 */
[----:B------:R1:W-:Y:S01]  /*c060*/  @!P3 STG.E desc[UR10][R2.64+0x1180], R7 ;  /* 0x001180070200b986 */ /* 0x0003e2000c10190a */
[-C--:B------:R-:W-:Y:S01]  /*c070*/  ISETP.GE.AND P3, PT, R15, R18.reuse, PT ;  /* 0x000000120f00720c */ /* 0x080fe20003f66270 */
[----:B------:R-:W-:Y:S01]  /*c080*/  @!P1 IMAD.MOV.U32 R15, RZ, RZ, R32 ;  /* 0x000000ffff0f9224 */ /* 0x000fe200078e0020 */
[----:B------:R-:W-:Y:S01]  /*c090*/  @!P6 PRMT R30, R30, 0x8880, RZ ;  /* 0x000088801e1ee816 */ /* 0x000fe200000000ff */
[----:B------:R2:W-:Y:S01]  /*c0a0*/  @!P2 STG.E desc[UR10][R2.64+0x1280], R11 ;  /* 0x0012800b0200a986 */ /* 0x0005e2000c10190a */
[----:B------:R-:W-:Y:S02]  /*c0b0*/  @!P5 PRMT R8, R29, 0x8880, RZ ;  /* 0x000088801d08d816 */ /* 0x000fe400000000ff */
[----:B------:R-:W-:Y:S01]  /*c0c0*/  ISETP.GE.AND P2, PT, R33, R18, PT ;  /* 0x000000122100720c */ /* 0x000fe20003f46270 */
[----:B------:R3:W-:Y:S01]  /*c0d0*/  @!P1 STG.E desc[UR10][R2.64+0x1300], R15 ;  /* 0x0013000f02009986 */ /* 0x0007e2000c10190a */
[----:B0-----:R-:W-:Y:S01]  /*c0e0*/  @!P0 PRMT R9, R31, 0x8880, RZ ;  /* 0x000088801f098816 */ /* 0x001fe200000000ff */
[----:B------:R-:W-:-:S02]  /*c0f0*/  VIADD R31, R36, 0x480 ;  /* 0x00000480241f7836 */ /* 0x000fc40000000000 */
[C---:B-1----:R-:W-:Y:S02]  /*c100*/  VIADD R7, R6.reuse, 0xe0 ;  /* 0x000000e006077836 */ /* 0x042fe40000000000 */
[----:B------:R-:W-:Y:S01]  /*c110*/  @!P6 IMAD.MOV.U32 R29, RZ, RZ, R30 ;  /* 0x000000ffff1de224 */ /* 0x000fe200078e001e */
[-C--:B------:R-:W-:Y:S01]  /*c120*/  ISETP.GE.AND P1, PT, R31, R18.reuse, PT ;  /* 0x000000121f00720c */ /* 0x080fe20003f26270 */
[----:B------:R-:W-:Y:S01]  /*c130*/  VIADD R31, R6, 0x120 ;  /* 0x00000120061f7836 */ /* 0x000fe20000000000 */
[----:B------:R0:W-:Y:S01]  /*c140*/  @!P0 STG.E desc[UR10][R2.64+0x1380], R9 ;  /* 0x0013800902008986 */ /* 0x0001e2000c10190a */
[-C--:B------:R-:W-:Y:S01]  /*c150*/  ISETP.GE.AND P0, PT, R7, R18.reuse, PT ;  /* 0x000000120700720c */ /* 0x080fe20003f06270 */
[----:B--2---:R-:W-:Y:S01]  /*c160*/  @!P5 IMAD.MOV.U32 R11, RZ, RZ, R8 ;  /* 0x000000ffff0bd224 */ /* 0x004fe200078e0008 */
[----:B------:R-:W-:Y:S01]  /*c170*/  @!P3 PRMT R28, R28, 0x8880, RZ ;  /* 0x000088801c1cb816 */ /* 0x000fe200000000ff */
[----:B------:R-:W-:Y:S01]  /*c180*/  @!P6 STG.E desc[UR10][R2.64+0x1400], R29 ;  /* 0x0014001d0200e986 */ /* 0x000fe2000c10190a */
[C---:B------:R-:W-:Y:S01]  /*c190*/  VIADD R7, R6.reuse, 0x140 ;  /* 0x0000014006077836 */ /* 0x040fe20000000000 */
[-C--:B------:R-:W-:Y:S01]  /*c1a0*/  ISETP.GE.AND P6, PT, R31, R18.reuse, PT ;  /* 0x000000121f00720c */ /* 0x080fe20003fc6270 */
[C---:B---3--:R-:W-:Y:S01]  /*c1b0*/  VIADD R15, R6.reuse, 0x1a0 ;  /* 0x000001a0060f7836 */ /* 0x048fe20000000000 */
[----:B------:R-:W-:Y:S01]  /*c1c0*/  @!P4 PRMT R31, R35, 0x8880, RZ ;  /* 0x00008880231fc816 */ /* 0x000fe200000000ff */
[----:B------:R1:W-:Y:S01]  /*c1d0*/  @!P5 STG.E desc[UR10][R2.64+0x1480], R11 ;  /* 0x0014800b0200d986 */ /* 0x0003e2000c10190a */
[----:B------:R-:W-:Y:S01]  /*c1e0*/  ISETP.GE.AND P5, PT, R7, R18, PT ;  /* 0x000000120700720c */ /* 0x000fe20003fa6270 */
[----:B------:R-:W-:Y:S01]  /*c1f0*/  @!P3 IMAD.MOV.U32 R7, RZ, RZ, R28 ;  /* 0x000000ffff07b224 */ /* 0x000fe200078e001c */
[----:B------:R-:W-:Y:S01]  /*c200*/  @!P2 PRMT R27, R27, 0x8880, RZ ;  /* 0x000088801b1ba816 */ /* 0x000fe200000000ff */
[C---:B0-----:R-:W-:Y:S01]  /*c210*/  VIADD R9, R6.reuse, 0x160 ;  /* 0x0000016006097836 */ /* 0x041fe20000000000 */
[----:B------:R-:W-:Y:S01]  /*c220*/  @!P4 STG.E desc[UR10][R2.64+0x1500], R31 ;  /* 0x0015001f0200c986 */ /* 0x000fe2000c10190a */
[----:B------:R-:W-:Y:S01]  /*c230*/  @!P0 PRMT R8, R25, 0x8880, RZ ;  /* 0x0000888019088816 */ /* 0x000fe200000000ff */
[----:B------:R-:W-:-:S02]  /*c240*/  VIADD R25, R6, 0x1e0 ;  /* 0x000001e006197836 */ /* 0x000fc40000000000 */
[-C--:B------:R-:W-:Y:S01]  /*c250*/  ISETP.GE.AND P4, PT, R9, R18.reuse, PT ;  /* 0x000000120900720c */ /* 0x080fe20003f86270 */
[----:B------:R0:W-:Y:S01]  /*c260*/  @!P3 STG.E desc[UR10][R2.64+0x80], R7 ;  /* 0x000080070200b986 */ /* 0x0001e2000c10190a */
[-C--:B------:R-:W-:Y:S01]  /*c270*/  ISETP.GE.AND P3, PT, R15, R18.reuse, PT ;  /* 0x000000120f00720c */ /* 0x080fe20003f66270 */
[----:B------:R-:W-:Y:S01]  /*c280*/  @!P2 IMAD.MOV.U32 R9, RZ, RZ, R27 ;  /* 0x000000ffff09a224 */ /* 0x000fe200078e001b */
[----:B------:R-:W-:Y:S01]  /*c290*/  @!P1 PRMT R15, R26, 0x8880, RZ ;  /* 0x000088801a0f9816 */ /* 0x000fe200000000ff */
[----:B-1----:R-:W-:Y:S01]  /*c2a0*/  VIADD R11, R6, 0x1c0 ;  /* 0x000001c0060b7836 */ /* 0x002fe20000000000 */
[----:B------:R-:W-:Y:S01]  /*c2b0*/  @!P6 PRMT R24, R24, 0x8880, RZ ;  /* 0x000088801818e816 */ /* 0x000fe200000000ff */
[----:B------:R-:W-:Y:S01]  /*c2c0*/  VIADD R27, R6, 0x200 ;  /* 0x00000200061b7836 */ /* 0x000fe20000000000 */
[----:B------:R1:W-:Y:S02]  /*c2d0*/  @!P2 STG.E desc[UR10][R2.64+0x100], R9 ;  /* 0x000100090200a986 */ /* 0x0003e4000c10190a */
[-C--:B------:R-:W-:Y:S01]  /*c2e0*/  ISETP.GE.AND P2, PT, R11, R18.reuse, PT ;  /* 0x000000120b00720c */ /* 0x080fe20003f46270 */
[----:B------:R-:W-:Y:S01]  /*c2f0*/  @!P0 IMAD.MOV.U32 R11, RZ, RZ, R8 ;  /* 0x000000ffff0b8224 */ /* 0x000fe200078e0008 */
[----:B------:R2:W-:Y:S01]  /*c300*/  @!P1 STG.E desc[UR10][R2.64+0x1200], R15 ;  /* 0x0012000f02009986 */ /* 0x0005e2000c10190a */
[----:B------:R-:W-:Y:S01]  /*c310*/  @!P4 PRMT R22, R22, 0x8880, RZ ;  /* 0x000088801616c816 */ /* 0x000fe200000000ff */
[----:B0-----:R-:W-:Y:S01]  /*c320*/  @!P6 IMAD.MOV.U32 R7, RZ, RZ, R24 ;  /* 0x000000ffff07e224 */ /* 0x001fe200078e0018 */
[----:B------:R-:W-:Y:S01]  /*c330*/  @!P3 PRMT R8, R21, 0x8880, RZ ;  /* 0x000088801508b816 */ /* 0x000fe200000000ff */
[----:B------:R-:W-:Y:S01]  /*c340*/  VIADD R21, R6, 0x380 ;  /* 0x0000038006157836 */ /* 0x000fe20000000000 */
[----:B------:R0:W-:Y:S01]  /*c350*/  @!P0 STG.E desc[UR10][R2.64+0x380], R11 ;  /* 0x0003800b02008986 */ /* 0x0001e2000c10190a */
[----:B------:R-:W-:-:S02]  /*c360*/  ISETP.GE.AND P1, PT, R25, R18, PT ;  /* 0x000000121900720c */ /* 0x000fc40003f26270 */
[----:B-1----:R-:W-:Y:S01]  /*c370*/  @!P5 PRMT R9, R23, 0x8880, RZ ;  /* 0x000088801709d816 */ /* 0x002fe200000000ff */
[C---:B------:R-:W-:Y:S01]  /*c380*/  VIADD R23, R6.reuse, 0x2c0 ;  /* 0x000002c006177836 */ /* 0x040fe20000000000 */
[----:B------:R1:W-:Y:S01]  /*c390*/  @!P6 STG.E desc[UR10][R2.64+0x480], R7 ;  /* 0x000480070200e986 */ /* 0x0003e2000c10190a */
[-C--:B------:R-:W-:Y:S01]  /*c3a0*/  ISETP.GE.AND P0, PT, R27, R18.reuse, PT ;  /* 0x000000121b00720c */ /* 0x080fe20003f06270 */
[----:B--2---:R-:W-:Y:S01]  /*c3b0*/  @!P4 IMAD.MOV.U32 R15, RZ, RZ, R22 ;  /* 0x000000ffff0fc224 */ /* 0x004fe200078e0016 */
[----:B------:R-:W-:Y:S01]  /*c3c0*/  @!P2 PRMT R19, R19, 0x8880, RZ ;  /* 0x000088801313a816 */ /* 0x000fe200000000ff */
[----:B------:R2:W-:Y:S01]  /*c3d0*/  @!P5 STG.E desc[UR10][R2.64+0x500], R9 ;  /* 0x000500090200d986 */ /* 0x0005e2000c10190a */
[-C--:B------:R-:W-:Y:S01]  /*c3e0*/  ISETP.GE.AND P6, PT, R23, R18.reuse, PT ;  /* 0x000000121700720c */ /* 0x080fe20003fc6270 */
[C---:B------:R-:W-:Y:S02]  /*c3f0*/  VIADD R23, R6.reuse, 0x300 ;  /* 0x0000030006177836 */ /* 0x040fe40000000000 */
[----:B0-----:R-:W-:Y:S01]  /*c400*/  @!P3 IMAD.MOV.U32 R11, RZ, RZ, R8 ;  /* 0x000000ffff0bb224 */ /* 0x001fe200078e0008 */
[----:B------:R-:W-:Y:S01]  /*c410*/  @!P4 STG.E desc[UR10][R2.64+0x580], R15 ;  /* 0x0005800f0200c986 */ /* 0x000fe2000c10190a */
[----:B------:R-:W-:Y:S01]  /*c420*/  ISETP.GE.AND P4, PT, R21, R18, PT ;  /* 0x000000121500720c */ /* 0x000fe20003f86270 */
[----:B-1----:R-:W-:-:S02]  /*c430*/  VIADD R7, R6, 0x400 ;  /* 0x0000040006077836 */ /* 0x002fc40000000000 */
[----:B------:R0:W-:Y:S01]  /*c440*/  @!P3 STG.E desc[UR10][R2.64+0x680], R11 ;  /* 0x0006800b0200b986 */ /* 0x0001e2000c10190a */
[-C--:B------:R-:W-:Y:S02]  /*c450*/  ISETP.GE.AND P5, PT, R23, R18.reuse, PT ;  /* 0x000000121700720c */ /* 0x080fe40003fa6270 */
[----:B------:R-:W-:Y:S02]  /*c460*/  @!P1 PRMT R20, R20, 0x8880, RZ ;  /* 0x0000888014149816 */ /* 0x000fe400000000ff */
[-C--:B------:R-:W-:Y:S01]  /*c470*/  ISETP.GE.AND P3, PT, R7, R18.reuse, PT ;  /* 0x000000120700720c */ /* 0x080fe20003f66270 */
[----:B------:R-:W-:Y:S01]  /*c480*/  @!P2 IMAD.MOV.U32 R7, RZ, RZ, R19 ;  /* 0x000000ffff07a224 */ /* 0x000fe200078e0013 */
[----:B------:R-:W-:Y:S01]  /*c490*/  @!P0 PRMT R17, R17, 0x8880, RZ ;  /* 0x0000888011118816 */ /* 0x000fe200000000ff */
[----:B--2---:R-:W-:Y:S01]  /*c4a0*/  @!P1 IMAD.MOV.U32 R9, RZ, RZ, R20 ;  /* 0x000000ffff099224 */ /* 0x004fe200078e0014 */
[----:B------:R-:W-:Y:S02]  /*c4b0*/  @!P6 PRMT R6, R5, 0x8880, RZ ;  /* 0x000088800506e816 */ /* 0x000fe400000000ff */
[----:B------:R1:W-:Y:S01]  /*c4c0*/  @!P2 STG.E desc[UR10][R2.64+0x700], R7 ;  /* 0x000700070200a986 */ /* 0x0003e2000c10190a */
[----:B------:R-:W-:Y:S01]  /*c4d0*/  ISETP.GE.AND P2, PT, R13, R18, PT ;  /* 0x000000120d00720c */ /* 0x000fe20003f46270 */
[----:B------:R-:W-:Y:S01]  /*c4e0*/  @!P0 IMAD.MOV.U32 R5, RZ, RZ, R17 ;  /* 0x000000ffff058224 */ /* 0x000fe200078e0011 */
[----:B------:R-:W-:Y:S01]  /*c4f0*/  @!P4 PRMT R16, R16, 0x8880, RZ ;  /* 0x000088801010c816 */ /* 0x000fe200000000ff */
[----:B0-----:R-:W-:Y:S01]  /*c500*/  @!P6 IMAD.MOV.U32 R11, RZ, RZ, R6 ;  /* 0x000000ffff0be224 */ /* 0x001fe200078e0006 */
[----:B------:R-:W-:Y:S01]  /*c510*/  @!P5 PRMT R13, R4, 0x8880, RZ ;  /* 0x00008880040dd816 */ /* 0x000fe200000000ff */
[----:B------:R0:W-:Y:S01]  /*c520*/  @!P1 STG.E desc[UR10][R2.64+0x780], R9 ;  /* 0x0007800902009986 */ /* 0x0001e2000c10190a */
[----:B------:R-:W-:-:S03]  /*c530*/  @!P3 PRMT R15, R14, 0x8880, RZ ;  /* 0x000088800e0fb816 */ /* 0x000fc600000000ff */
[----:B------:R0:W-:Y:S01]  /*c540*/  @!P0 STG.E desc[UR10][R2.64+0x800], R5 ;  /* 0x0008000502008986 */ /* 0x0001e2000c10190a */
[----:B-1----:R-:W-:-:S03]  /*c550*/  @!P4 IMAD.MOV.U32 R7, RZ, RZ, R16 ;  /* 0x000000ffff07c224 */ /* 0x002fc600078e0010 */
[----:B------:R0:W-:Y:S04]  /*c560*/  @!P6 STG.E desc[UR10][R2.64+0xb00], R11 ;  /* 0x000b000b0200e986 */ /* 0x0001e8000c10190a */
[----:B------:R0:W-:Y:S04]  /*c570*/  @!P5 STG.E desc[UR10][R2.64+0xc00], R13 ;  /* 0x000c000d0200d986 */ /* 0x0001e8000c10190a */
[----:B------:R0:W-:Y:S04]  /*c580*/  @!P4 STG.E desc[UR10][R2.64+0xe00], R7 ;  /* 0x000e00070200c986 */ /* 0x0001e8000c10190a */
[----:B------:R0:W-:Y:S01]  /*c590*/  @!P3 STG.E desc[UR10][R2.64+0x1000], R15 ;  /* 0x0010000f0200b986 */ /* 0x0001e2000c10190a */
[----:B------:R-:W-:Y:S05]  /*c5a0*/  @P2 EXIT ;  /* 0x000000000000294d */ /* 0x000fea0003800000 */
[----:B0-----:R-:W-:-:S05]  /*c5b0*/  PRMT R5, R0, 0x8880, RZ ;  /* 0x0000888000057816 */ /* 0x001fca00000000ff */
[----:B------:R-:W-:Y:S01]  /*c5c0*/  STG.E desc[UR10][R2.64+0x1580], R5 ;  /* 0x0015800502007986 */ /* 0x000fe2000c10190a */
[----:B------:R-:W-:Y:S05]  /*c5d0*/  EXIT ;  /* 0x000000000000794d */ /* 0x000fea0003800000 */
.L_x_8:
[----:B------:R-:W-:Y:S01]  /*c5e0*/  BSSY B1, `(.L_x_54) ;  /* 0x0000006000017945 */ /* 0x000fe20003800000 */
[----:B------:R-:W-:Y:S01]  /*c5f0*/  PLOP3.LUT P0, PT, P0, PT, PT, 0x8, 0x80 ;  /* 0x000000000080781c */ /* 0x000fe2000070e170 */
[----:B------:R-:W-:-:S12]  /*c600*/  IMAD.MOV.U32 R61, RZ, RZ, -0x1 ;  /* 0xffffffffff3d7424 */ /* 0x000fd800078e00ff */
[----:B------:R-:W-:Y:S05]  /*c610*/  WARPSYNC.COLLECTIVE R61, `(.L_x_55) ;  /* 0x000000003d087348 */ /* 0x000fea0003c00000 */
[----:B------:R-:W-:Y:S01]  /*c620*/  VOTE.ANY P0, P0 ;  /* 0x0000000000ff7806 */ /* 0x000fe20000000100 */
[----:B------:R-:W-:-:S12]  /*c630*/  ENDCOLLECTIVE ;  /* 0x000000000000791b */ /* 0x000fd80003800000 */
.L_x_55:
[----:B------:R-:W-:Y:S05]  /*c640*/  BSYNC B1 ;  /* 0x0000000000017941 */ /* 0x000fea0003800000 */
.L_x_54:
[----:B------:R-:W-:Y:S05]  /*c650*/  BRA `(.L_x_56) ;  /* 0xffffff6400847947 */ /* 0x000fea000383ffff */
.L_x_12:
[----:B------:R-:W-:Y:S01]  /*c660*/  BSSY B1, `(.L_x_57) ;  /* 0x0000006000017945 */ /* 0x000fe20003800000 */
[----:B------:R-:W-:Y:S01]  /*c670*/  PLOP3.LUT P0, PT, P0, PT, PT, 0x8, 0x80 ;  /* 0x000000000080781c */ /* 0x000fe2000070e170 */
[----:B------:R-:W-:-:S12]  /*c680*/  IMAD.MOV.U32 R61, RZ, RZ, -0x1 ;  /* 0xffffffffff3d7424 */ /* 0x000fd800078e00ff */
[----:B------:R-:W-:Y:S05]  /*c690*/  WARPSYNC.COLLECTIVE R61, `(.L_x_58) ;  /* 0x000000003d087348 */ /* 0x000fea0003c00000 */
[----:B------:R-:W-:Y:S01]  /*c6a0*/  VOTE.ANY P0, P0 ;  /* 0x0000000000ff7806 */ /* 0x000fe20000000100 */
[----:B------:R-:W-:-:S12]  /*c6b0*/  ENDCOLLECTIVE ;  /* 0x000000000000791b */ /* 0x000fd80003800000 */
.L_x_58:
[----:B------:R-:W-:Y:S05]  /*c6c0*/  BSYNC B1 ;  /* 0x0000000000017941 */ /* 0x000fea0003800000 */
.L_x_57:
[----:B------:R-:W-:Y:S05]  /*c6d0*/  BRA `(.L_x_59) ;  /* 0xffffff64009c7947 */ /* 0x000fea000383ffff */
.L_x_14:
[----:B------:R-:W0:Y:S01]  /*c6e0*/  S2R R57, SR_GEMASK ;  /* 0x0000000000397919 */ /* 0x000e220000003c00 */
[----:B------:R-:W-:Y:S01]  /*c6f0*/  BSSY B1, `(.L_x_60) ;  /* 0x0000006000017945 */ /* 0x000fe20003800000 */
[----:B------:R-:W-:Y:S01]  /*c700*/  PLOP3.LUT P3, PT, P0, PT, PT, 0x8, 0x80 ;  /* 0x000000000080781c */ /* 0x000fe2000076e170 */
[----:B------:R-:W-:-:S12]  /*c710*/  IMAD.MOV.U32 R61, RZ, RZ, -0x1 ;  /* 0xffffffffff3d7424 */ /* 0x000fd800078e00ff */
[----:B0-----:R-:W-:Y:S05]  /*c720*/  WARPSYNC.COLLECTIVE R61, `(.L_x_61) ;  /* 0x000000003d087348 */ /* 0x001fea0003c00000 */
[----:B------:R-:W-:Y:S01]  /*c730*/  VOTE.ANY R61, PT, P3 ;  /* 0x00000000003d7806 */ /* 0x000fe200018e0100 */
[----:B0-----:R-:W-:Y:S06]  /*c740*/  ENDCOLLECTIVE ;  /* 0x000000000000791b */ /* 0x001fec0003800000 */
.L_x_61:
[----:B------:R-:W-:Y:S05]  /*c750*/  BSYNC B1 ;  /* 0x0000000000017941 */ /* 0x000fea0003800000 */
.L_x_60:
[----:B------:R-:W-:Y:S02]  /*c760*/  LOP3.LUT R61, R61, 0x80000000, R57, 0xec, !PT ;  /* 0x800000003d3d7812 */ /* 0x000fe400078eec39 */
[----:B------:R-:W-:Y:S02]  /*c770*/  LOP3.LUT R5, R58, 0xff, RZ, 0xc0, !PT ;  /* 0x000000ff3a057812 */ /* 0x000fe400078ec0ff */
[----:B------:R-:W-:Y:S01]  /*c780*/  LOP3.LUT R66, R66, 0xff, RZ, 0xc0, !PT ;  /* 0x000000ff42427812 */ /* 0x000fe200078ec0ff */
[----:B------:R-:W-:-:S05]  /*c790*/  VIADD R4, R61, 0xffffffff ;  /* 0xffffffff3d047836 */ /* 0x000fca0000000000 */
[----:B------:R-:W-:Y:S01]  /*c7a0*/  LOP3.LUT R60, R61, R4, RZ, 0xc, !PT ;  /* 0x000000043d3c7212 */ /* 0x000fe200078e0cff */
[----:B------:R-:W-:Y:S02]  /*c7b0*/  IMAD.MOV.U32 R4, RZ, RZ, R5 ;  /* 0x000000ffff047224 */ /* 0x000fe400078e0005 */
[----:B------:R-:W-:Y:S01]  /*c7c0*/  IMAD.MOV.U32 R5, RZ, RZ, 0x1 ;  /* 0x00000001ff057424 */ /* 0x000fe200078e00ff */
[----:B------:R0:W1:Y:S01]  /*c7d0*/  POPC R62, R60 ;  /* 0x0000003c003e7309 */ /* 0x0000620000000000 */
[----:B------:R-:W-:-:S07]  /*c7e0*/  IMAD.MOV.U32 R61, RZ, RZ, -0x1 ;  /* 0xffffffffff3d7424 */ /* 0x000fce00078e00ff */
[----:B01----:R-:W-:Y:S05]  /*c7f0*/  WARPSYNC.COLLECTIVE R61, `(.L_x_62) ;  /* 0x000000003d087348 */ /* 0x003fea0003c00000 */
[----:B-1----:R1:W2:Y:S02]  /*c800*/  SHFL.DOWN P3, R4, R4, R5, R62 ;  /* 0x0800000504047389 */ /* 0x0022a4000006003e */
[----:B012---:R-:W-:Y:S05]  /*c810*/  ENDCOLLECTIVE ;  /* 0x000000000000791b */ /* 0x007fea0003800000 */
.L_x_62:
[----:B------:R-:W-:-:S13]  /*c820*/  ISETP.GE.AND P1, PT, R9, R62, PT ;  /* 0x0000003e0900720c */ /* 0x000fda0003f26270 */
[----:B------:R-:W-:Y:S01]  /*c830*/  @!P1 PRMT R60, R58, 0x8880, RZ ;  /* 0x000088803a3c9816 */ /* 0x000fe200000000ff */
[----:B------:R-:W-:-:S04]  /*c840*/  IMAD.MOV.U32 R5, RZ, RZ, 0x2 ;  /* 0x00000002ff057424 */ /* 0x000fc800078e00ff */
[----:B------:R-:W-:Y:S02]  /*c850*/  @!P1 IMAD.MOV R60, RZ, RZ, -R60 ;  /* 0x000000ffff3c9224 */ /* 0x000fe400078e0a3c */
[----:B------:R-:W-:-:S05]  /*c860*/  IMAD.MOV.U32 R59, RZ, RZ, R4 ;  /* 0x000000ffff3b7224 */ /* 0x000fca00078e0004 */
[----:B------:R-:W-:-:S04]  /*c870*/  @!P1 PRMT R59, R59, 0x8880, RZ ;  /* 0x000088803b3b9816 */ /* 0x000fc800000000ff */
[----:B------:R-:W-:-:S04]  /*c880*/  @!P1 ISETP.NE.AND P0, PT, R59, R60, PT ;  /* 0x0000003c3b00920c */ /* 0x000fc80003f05270 */
[----:B------:R-:W-:-:S04]  /*c890*/  @!P1 SEL R59, RZ, 0x1, !P0 ;  /* 0x00000001ff3b9807 */ /* 0x000fc80004000000 */
[----:B------:R-:W-:Y:S01]  /*c8a0*/  @!P1 PRMT R58, R59, 0x7610, R58 ;  /* 0x000076103b3a9816 */ /* 0x000fe2000000003a */
[----:B------:R-:W-:-:S03]  /*c8b0*/  VIADD R59, R9, 0x2 ;  /* 0x00000002093b7836 */ /* 0x000fc60000000000 */
[----:B------:R-:W-:Y:S02]  /*c8c0*/  LOP3.LUT R64, R58, 0xffff, RZ, 0xc0, !PT ;  /* 0x0000ffff3a407812 */ /* 0x000fe400078ec0ff */
[----:B------:R-:W-:Y:S02]  /*c8d0*/  ISETP.GT.AND P1, PT, R59, R62, PT ;  /* 0x0000003e3b00720c */ /* 0x000fe40003f24270 */
[----:B------:R-:W-:-:S11]  /*c8e0*/  LOP3.LUT R4, R64, 0xff, RZ, 0xc0, !PT ;  /* 0x000000ff40047812 */ /* 0x000fd600078ec0ff */
[----:B------:R-:W-:Y:S05]  /*c8f0*/  WARPSYNC.COLLECTIVE R61, `(.L_x_63) ;  /* 0x000000003d087348 */ /* 0x000fea0003c00000 */
[----:B------:R0:W1:Y:S02]  /*c900*/  SHFL.DOWN P3, R4, R4, R5, R62 ;  /* 0x0800000504047389 */ /* 0x000064000006003e */
[----:B01----:R-:W-:Y:S05]  /*c910*/  ENDCOLLECTIVE ;  /* 0x000000000000791b */ /* 0x003fea0003800000 */
.L_x_63:
[----:B------:R-:W-:-:S05]  /*c920*/  @!P1 PRMT R64, R64, 0x8880, RZ ;  /* 0x0000888040409816 */ /* 0x000fca00000000ff */
[----:B------:R-:W-:Y:S02]  /*c930*/  @!P1 IMAD.MOV R65, RZ, RZ, -R64 ;  /* 0x000000ffff419224 */ /* 0x000fe400078e0a40 */
[----:B------:R-:W-:Y:S02]  /*c940*/  IMAD.MOV.U32 R5, RZ, RZ, 0x4 ;  /* 0x00000004ff057424 */ /* 0x000fe400078e00ff */
        /* <DEDUP_REMOVED lines=12> */
.L_x_64:
        /* <DEDUP_REMOVED lines=15> */
.L_x_65:
[----:B------:R-:W-:-:S05]  /*cb00*/  @!P1 PRMT R67, R67, 0x8880, RZ ;  /* 0x0000888043439816 */ /* 0x000fca00000000ff */
[----:B------:R-:W-:Y:S02]  /*cb10*/  @!P1 IMAD.MOV R68, RZ, RZ, -R67 ;  /* 0x000000ffff449224 */ /* 0x000fe400078e0a43 */
[----:B------:R-:W-:Y:S02]  /*cb20*/  IMAD.MOV.U32 R5, RZ, RZ, 0x10 ;  /* 0x00000010ff057424 */ /* 0x000fe400078e00ff */
[----:B------:R-:W-:-:S05]  /*cb30*/  IMAD.MOV.U32 R65, RZ, RZ, R4 ;  /* 0x000000ffff417224 */ /* 0x000fca00078e0004 */
[----:B------:R-:W-:-:S04]  /*cb40*/  @!P1 PRMT R65, R65, 0x8880, RZ ;  /* 0x0000888041419816 */ /* 0x000fc800000000ff */
[----:B------:R-:W-:-:S04]  /*cb50*/  @!P1 ISETP.NE.AND P0, PT, R65, R68, PT ;  /* 0x000000444100920c */ /* 0x000fc80003f05270 */
[----:B------:R-:W-:Y:S02]  /*cb60*/  @!P1 SEL R65, RZ, 0x1, !P0 ;  /* 0x00000001ff419807 */ /* 0x000fe40004000000 */
[----:B------:R-:W-:Y:S02]  /*cb70*/  ISETP.NE.AND P0, PT, R66, 0x65, PT ;  /* 0x000000654200780c */ /* 0x000fe40003f05270 */
[----:B------:R-:W-:Y:S01]  /*cb80*/  @!P1 PRMT R58, R65, 0x7610, R58 ;  /* 0x00007610413a9816 */ /* 0x000fe2000000003a */
[----:B------:R-:W-:-:S03]  /*cb90*/  VIADD R65, R9, 0x10 ;  /* 0x0000001009417836 */ /* 0x000fc60000000000 */
[----:B------:R-:W-:Y:S02]  /*cba0*/  LOP3.LUT R68, R58, 0xffff, RZ, 0xc0, !PT ;  /* 0x0000ffff3a447812 */ /* 0x000fe400078ec0ff */
[----:B------:R-:W-:Y:S02]  /*cbb0*/  ISETP.GT.AND P2, PT, R65, R62, PT ;  /* 0x0000003e4100720c */ /* 0x000fe40003f44270 */
[----:B------:R-:W-:-:S05]  /*cbc0*/  LOP3.LUT R61, R68, 0xff, RZ, 0xc0, !PT ;  /* 0x000000ff443d7812 */ /* 0x000fca00078ec0ff */
[----:B------:R-:W-:Y:S02]  /*cbd0*/  IMAD.MOV.U32 R4, RZ, RZ, R61 ;  /* 0x000000ffff047224 */ /* 0x000fe400078e003d */
[----:B------:R-:W-:-:S04]  /*cbe0*/  IMAD.MOV.U32 R61, RZ, RZ, -0x1 ;  /* 0xffffffffff3d7424 */ /* 0x000fc800078e00ff */
[----:B------:R-:W-:-:S07]  /*cbf0*/  @!P2 PRMT R66, R68, 0x8880, RZ ;  /* 0x000088804442a816 */ /* 0x000fce00000000ff */
[----:B------:R-:W-:Y:S05]  /*cc00*/  WARPSYNC.COLLECTIVE R61, `(.L_x_66) ;  /* 0x000000003d087348 */ /* 0x000fea0003c00000 */
[----:B------:R0:W1:Y:S02]  /*cc10*/  SHFL.DOWN P3, R4, R4, R5, R62 ;  /* 0x0800000504047389 */ /* 0x000064000006003e */
[----:B01----:R-:W-:Y:S05]  /*cc20*/  ENDCOLLECTIVE ;  /* 0x000000000000791b */ /* 0x003fea0003800000 */
.L_x_66:
[----:B------:R-:W-:Y:S05]  /*cc30*/  WARPSYNC.COLLECTIVE R61, `(.L_x_67) ;  /* 0x000000003d087348 */ /* 0x000fea0003c00000 */
[----:B------:R-:W-:Y:S01]  /*cc40*/  VOTE.ALL P0, P0 ;  /* 0x0000000000ff7806 */ /* 0x000fe20000000000 */
[----:B------:R-:W-:-:S12]  /*cc50*/  ENDCOLLECTIVE ;  /* 0x000000000000791b */ /* 0x000fd80003800000 */
.L_x_67:
[----:B------:R-:W-:Y:S02]  /*cc60*/  IMAD.MOV.U32 R67, RZ, RZ, R4 ;  /* 0x000000ffff437224 */ /* 0x000fe400078e0004 */
[----:B------:R-:W0:Y:S03]  /*cc70*/  LDC.64 R4, c[0x0][0x390] ;  /* 0x0000e400ff047b82 */ /* 0x000e260000000a00 */
[----:B------:R-:W-:Y:S01]  /*cc80*/  @!P2 PRMT R68, R67, 0x8880, RZ ;  /* 0x000088804344a816 */ /* 0x000fe200000000ff */
[----:B------:R-:W-:-:S04]  /*cc90*/  @!P2 IMAD.MOV R67, RZ, RZ, -R66 ;  /* 0x000000ffff43a224 */ /* 0x000fc800078e0a42 */
[----:B------:R-:W-:-:S05]  /*cca0*/  @!P2 IMAD.MOV.U32 R66, RZ, RZ, R68 ;  /* 0x000000ffff42a224 */ /* 0x000fca00078e0044 */
[----:B------:R-:W-:-:S04]  /*ccb0*/  @!P2 ISETP.NE.AND P1, PT, R66, R67, PT ;  /* 0x000000434200a20c */ /* 0x000fc80003f25270 */
[----:B------:R-:W-:-:S04]  /*ccc0*/  @!P2 SEL R67, RZ, 0x1, !P1 ;  /* 0x00000001ff43a807 */ /* 0x000fc80004800000 */
[----:B------:R-:W-:Y:S02]  /*ccd0*/  @!P2 PRMT R58, R67, 0x7610, R58 ;  /* 0x00007610433aa816 */ /* 0x000fe4000000003a */
[----:B0-----:R-:W-:-:S05]  /*cce0*/  IADD3 R66, P1, PT, R4, 0x80, RZ ;  /* 0x0000008004427810 */ /* 0x001fca0007f3e0ff */
[----:B------:R-:W-:Y:S01]  /*ccf0*/  IMAD.X R67, RZ, RZ, R5, P1 ;  /* 0x000000ffff437224 */ /* 0x000fe200008e0605 */
[----:B------:R-:W-:Y:S07]  /*cd00*/  BRA `(.L_x_68) ;  /* 0xffffff6400347947 */ /* 0x000fee000383ffff */
.L_x_16:
[----:B------:R-:W-:Y:S01]  /*cd10*/  BSSY B1, `(.L_x_69) ;  /* 0x0000006000017945 */ /* 0x000fe20003800000 */
[----:B------:R-:W-:Y:S01]  /*cd20*/  PLOP3.LUT P0, PT, P0, PT, PT, 0x8, 0x80 ;  /* 0x000000000080781c */ /* 0x000fe2000070e170 */
[----:B------:R-:W-:-:S12]  /*cd30*/  IMAD.MOV.U32 R61, RZ, RZ, -0x1 ;  /* 0xffffffffff3d7424 */ /* 0x000fd800078e00ff */
[----:B------:R-:W-:Y:S05]  /*cd40*/  WARPSYNC.COLLECTIVE R61, `(.L_x_70) ;  /* 0x000000003d087348 */ /* 0x000fea0003c00000 */
[----:B------:R-:W-:Y:S01]  /*cd50*/  VOTE.ANY P0, P0 ;  /* 0x0000000000ff7806 */ /* 0x000fe20000000100 */
[----:B------:R-:W-:-:S12]  /*cd60*/  ENDCOLLECTIVE ;  /* 0x000000000000791b */ /* 0x000fd80003800000 */
.L_x_70:
[----:B------:R-:W-:Y:S05]  /*cd70*/  BSYNC B1 ;  /* 0x0000000000017941 */ /* 0x000fea0003800000 */
.L_x_69:
[----:B------:R-:W-:Y:S05]  /*cd80*/  BRA `(.L_x_71) ;  /* 0xffffff6400407947 */ /* 0x000fea000383ffff */
.L_x_20:
[----:B------:R-:W-:Y:S01]  /*cd90*/  BSSY B1, `(.L_x_72) ;  /* 0x0000006000017945 */ /* 0x000fe20003800000 */
[----:B------:R-:W-:Y:S01]  /*cda0*/  PLOP3.LUT P0, PT, P0, PT, PT, 0x8, 0x80 ;  /* 0x000000000080781c */ /* 0x000fe2000070e170 */
[----:B------:R-:W-:-:S12]  /*cdb0*/  IMAD.MOV.U32 R61, RZ, RZ, -0x1 ;  /* 0xffffffffff3d7424 */ /* 0x000fd800078e00ff */
[----:B------:R-:W-:Y:S05]  /*cdc0*/  WARPSYNC.COLLECTIVE R61, `(.L_x_73) ;  /* 0x000000003d087348 */ /* 0x000fea0003c00000 */
[----:B------:R-:W-:Y:S01]  /*cdd0*/  VOTE.ANY P0, P0 ;  /* 0x0000000000ff7806 */ /* 0x000fe20000000100 */
[----:B------:R-:W-:-:S12]  /*cde0*/  ENDCOLLECTIVE ;  /* 0x000000000000791b */ /* 0x000fd80003800000 */
.L_x_73:
[----:B------:R-:W-:Y:S05]  /*cdf0*/  BSYNC B1 ;  /* 0x0000000000017941 */ /* 0x000fea0003800000 */
.L_x_72:
[----:B------:R-:W-:Y:S05]  /*ce00*/  BRA `(.L_x_74) ;  /* 0xffffff64005c7947 */ /* 0x000fea000383ffff */
.L_x_22:
[----:B------:R-:W-:Y:S01]  /*ce10*/  BSSY B1, `(.L_x_75) ;  /* 0x0000006000017945 */ /* 0x000fe20003800000 */
[----:B------:R-:W-:Y:S01]  /*ce20*/  PLOP3.LUT P3, PT, P0, PT, PT, 0x8, 0x80 ;  /* 0x000000000080781c */ /* 0x000fe2000076e170 */
[----:B------:R-:W-:-:S12]  /*ce30*/  IMAD.MOV.U32 R61, RZ, RZ, -0x1 ;  /* 0xffffffffff3d7424 */ /* 0x000fd800078e00ff */
[----:B------:R-:W-:Y:S05]  /*ce40*/  WARPSYNC.COLLECTIVE R61, `(.L_x_76) ;  /* 0x000000003d087348 */ /* 0x000fea0003c00000 */
[----:B------:R-:W-:Y:S01]  /*ce50*/  VOTE.ANY R61, PT, P3 ;  /* 0x00000000003d7806 */ /* 0x000fe200018e0100 */
[----:B------:R-:W-:Y:S06]  /*ce60*/  ENDCOLLECTIVE ;  /* 0x000000000000791b */ /* 0x000fec0003800000 */
.L_x_76:
[----:B------:R-:W-:Y:S05]  /*ce70*/  BSYNC B1 ;  /* 0x0000000000017941 */ /* 0x000fea0003800000 */
.L_x_75:
[----:B------:R-:W-:Y:S01]  /*ce80*/  LOP3.LUT R61, R61, 0x80000000, R57, 0xec, !PT ;  /* 0x800000003d3d7812 */ /* 0x000fe200078eec39 */
[----:B------:R-:W-:Y:S01]  /*ce90*/  VIADD R55, R55, 0xffffffe0 ;  /* 0xffffffe037377836 */ /* 0x000fe20000000000 */
[----:B------:R-:W-:Y:S02]  /*cea0*/  LOP3.LUT R5, R69, 0xff, RZ, 0xc0, !PT ;  /* 0x000000ff45057812 */ /* 0x000fe400078ec0ff */
[----:B------:R-:W-:Y:S01]  /*ceb0*/  LOP3.LUT R58, R58, 0xffff, RZ, 0xc0, !PT ;  /* 0x0000ffff3a3a7812 */ /* 0x000fe200078ec0ff */
[----:B------:R-:W-:Y:S01]  /*cec0*/  VIADD R4, R61, 0xffffffff ;  /* 0xffffffff3d047836 */ /* 0x000fe20000000000 */
[----:B------:R-:W-:-:S04]  /*ced0*/  LOP3.LUT R68, R68, 0xff, RZ, 0xc0, !PT ;  /* 0x000000ff44447812 */ /* 0x000fc800078ec0ff */
        /* <DEDUP_REMOVED lines=8> */
.L_x_77:
        /* <DEDUP_REMOVED lines=8> */
[----:B------:R-:W-:Y:S02]  /*cfe0*/  @!P1 PRMT R69, R70, 0x7610, R69 ;  /* 0x0000761046459816 */ /* 0x000fe40000000045 */
[----:B------:R-:W-:Y:S02]  /*cff0*/  ISETP.GT.AND P1, PT, R59, R62, PT ;  /* 0x0000003e3b00720c */ /* 0x000fe40003f24270 */
[----:B------:R-:W-:-:S04]  /*d000*/  LOP3.LUT R71, R69, 0xffff, RZ, 0xc0, !PT ;  /* 0x0000ffff45477812 */ /* 0x000fc800078ec0ff */
[----:B------:R-:W-:-:S07]  /*d010*/  LOP3.LUT R4, R71, 0xff, RZ, 0xc0, !PT ;  /* 0x000000ff47047812 */ /* 0x000fce00078ec0ff */
[----:B------:R-:W-:Y:S05]  /*d020*/  WARPSYNC.COLLECTIVE R61, `(.L_x_78) ;  /* 0x000000003d087348 */ /* 0x000fea0003c00000 */
[----:B------:R0:W1:Y:S02]  /*d030*/  SHFL.DOWN P3, R4, R4, R5, R62 ;  /* 0x0800000504047389 */ /* 0x000064000006003e */
[----:B01----:R-:W-:Y:S05]  /*d040*/  ENDCOLLECTIVE ;  /* 0x000000000000791b */ /* 0x003fea0003800000 */
.L_x_78:
[----:B------:R-:W-:-:S05]  /*d050*/  @!P1 PRMT R71, R71, 0x8880, RZ ;  /* 0x0000888047479816 */ /* 0x000fca00000000ff */
[----:B------:R-:W-:Y:S02]  /*d060*/  @!P1 IMAD.MOV R71, RZ, RZ, -R71 ;  /* 0x000000ffff479224 */ /* 0x000fe400078e0a47 */
[----:B------:R-:W-:Y:S02]  /*d070*/  IMAD.MOV.U32 R5, RZ, RZ, 0x4 ;  /* 0x00000004ff057424 */ /* 0x000fe400078e00ff */
        /* <DEDUP_REMOVED lines=11> */
.L_x_79:
        /* <DEDUP_REMOVED lines=14> */
.L_x_80:
        /* <DEDUP_REMOVED lines=14> */
.L_x_81:
[----:B------:R-:W-:-:S05]  /*d2f0*/  @!P1 PRMT R71, R71, 0x8880, RZ ;  /* 0x0000888047479816 */ /* 0x000fca00000000ff */
[----:B------:R-:W-:Y:S02]  /*d300*/  @!P1 IMAD.MOV R71, RZ, RZ, -R71 ;  /* 0x000000ffff479224 */ /* 0x000fe400078e0a47 */
[----:B------:R-:W-:Y:S01]  /*d310*/  IMAD.MOV.U32 R70, RZ, RZ, R4 ;  /* 0x000000ffff467224 */ /* 0x000fe200078e0004 */
[----:B------:R-:W-:-:S04]  /*d320*/  PRMT R4, R58, 0x8880, RZ ;  /* 0x000088803a047816 */ /* 0x000fc800000000ff */
[----:B------:R-:W-:Y:S01]  /*d330*/  @!P1 PRMT R70, R70, 0x8880, RZ ;  /* 0x0000888046469816 */ /* 0x000fe200000000ff */
[----:B------:R-:W-:-:S03]  /*d340*/  IMAD.MOV R5, RZ, RZ, -R4 ;  /* 0x000000ffff057224 */ /* 0x000fc600078e0a04 */
[----:B------:R-:W-:-:S04]  /*d350*/  @!P1 ISETP.NE.AND P0, PT, R70, R71, PT ;  /* 0x000000474600920c */ /* 0x000fc80003f05270 */
[----:B------:R-:W-:Y:S02]  /*d360*/  @!P1 SEL R70, RZ, 0x1, !P0 ;  /* 0x00000001ff469807 */ /* 0x000fe40004000000 */
[----:B------:R-:W-:Y:S02]  /*d370*/  ISETP.NE.AND P0, PT, R68, 0x65, PT ;  /* 0x000000654400780c */ /* 0x000fe40003f05270 */
[----:B------:R-:W-:-:S04]  /*d380*/  @!P1 PRMT R69, R70, 0x7610, R69 ;  /* 0x0000761046459816 */ /* 0x000fc80000000045 */
[----:B------:R-:W-:-:S04]  /*d390*/  LOP3.LUT R69, R69, 0xffff, RZ, 0xc0, !PT ;  /* 0x0000ffff45457812 */ /* 0x000fc800078ec0ff */
[----:B------:R-:W-:-:S07]  /*d3a0*/  PRMT R69, R69, 0x8880, RZ ;  /* 0x0000888045457816 */ /* 0x000fce00000000ff */
[----:B------:R-:W-:Y:S05]  /*d3b0*/  WARPSYNC.COLLECTIVE R61, `(.L_x_82) ;  /* 0x000000003d087348 */ /* 0x000fea0003c00000 */
[----:B------:R-:W-:Y:S01]  /*d3c0*/  VOTE.ALL P0, P0 ;  /* 0x0000000000ff7806 */ /* 0x000fe20000000000 */
[----:B------:R-:W-:-:S12]  /*d3d0*/  ENDCOLLECTIVE ;  /* 0x000000000000791b */ /* 0x000fd80003800000 */
.L_x_82:
[----:B------:R-:W-:-:S05]  /*d3e0*/  IMAD.MOV.U32 R4, RZ, RZ, R69 ;  /* 0x000000ffff047224 */ /* 0x000fca00078e0045 */
[----:B------:R-:W-:-:S04]  /*d3f0*/  ISETP.NE.AND P1, PT, R4, R5, PT ;  /* 0x000000050400720c */ /* 0x000fc80003f25270 */
[----:B------:R-:W-:Y:S01]  /*d400*/  SEL R58, RZ, 0x1, !P1 ;  /* 0x00000001ff3a7807 */ /* 0x000fe20004800000 */
[----:B------:R-:W-:Y:S08]  /*d410*/  BRA `(.L_x_83) ;  /* 0xffffff6000fc7947 */ /* 0x000ff0000383ffff */
.L_x_34:
[----:B------:R-:W-:Y:S01]  /*d420*/  BSSY B0, `(.L_x_84) ;  /* 0x0000006000007945 */ /* 0x000fe20003800000 */
[----:B------:R-:W-:Y:S01]  /*d430*/  PLOP3.LUT P0, PT, P0, PT, PT, 0x8, 0x80 ;  /* 0x000000000080781c */ /* 0x000fe2000070e170 */
[----:B------:R-:W-:-:S12]  /*d440*/  IMAD.MOV.U32 R61, RZ, RZ, -0x1 ;  /* 0xffffffffff3d7424 */ /* 0x000fd800078e00ff */
[----:B------:R-:W-:Y:S05]  /*d450*/  WARPSYNC.COLLECTIVE R61, `(.L_x_85) ;  /* 0x000000003d087348 */ /* 0x000fea0003c00000 */
[----:B------:R-:W-:Y:S01]  /*d460*/  VOTE.ANY P0, P0 ;  /* 0x0000000000ff7806 */ /* 0x000fe20000000100 */
[----:B------:R-:W-:-:S12]  /*d470*/  ENDCOLLECTIVE ;  /* 0x000000000000791b */ /* 0x000fd80003800000 */
.L_x_85:
[----:B------:R-:W-:Y:S05]  /*d480*/  BSYNC B0 ;  /* 0x0000000000007941 */ /* 0x000fea0003800000 */
.L_x_84:
[----:B------:R-:W-:Y:S05]  /*d490*/  BRA `(.L_x_86) ;  /* 0xffffffb800587947 */ /* 0x000fea000383ffff */
.L_x_38:
[----:B------:R-:W-:Y:S01]  /*d4a0*/  BSSY B0, `(.L_x_87) ;  /* 0x0000006000007945 */ /* 0x000fe20003800000 */
[----:B------:R-:W-:Y:S01]  /*d4b0*/  PLOP3.LUT P0, PT, P0, PT, PT, 0x8, 0x80 ;  /* 0x000000000080781c */ /* 0x000fe2000070e170 */
[----:B------:R-:W-:-:S12]  /*d4c0*/  IMAD.MOV.U32 R61, RZ, RZ, -0x1 ;  /* 0xffffffffff3d7424 */ /* 0x000fd800078e00ff */
[----:B------:R-:W-:Y:S05]  /*d4d0*/  WARPSYNC.COLLECTIVE R61, `(.L_x_88) ;  /* 0x000000003d087348 */ /* 0x000fea0003c00000 */
[----:B------:R-:W-:Y:S01]  /*d4e0*/  VOTE.ANY P0, P0 ;  /* 0x0000000000ff7806 */ /* 0x000fe20000000100 */
[----:B------:R-:W-:-:S12]  /*d4f0*/  ENDCOLLECTIVE ;  /* 0x000000000000791b */ /* 0x000fd80003800000 */
.L_x_88:
[----:B------:R-:W-:Y:S05]  /*d500*/  BSYNC B0 ;  /* 0x0000000000007941 */ /* 0x000fea0003800000 */
.L_x_87:
[----:B------:R-:W-:Y:S05]  /*d510*/  BRA `(.L_x_89) ;  /* 0xffffffb800707947 */ /* 0x000fea000383ffff */
.L_x_40:
[----:B------:R-:W0:Y:S01]  /*d520*/  S2R R64, SR_GEMASK ;  /* 0x0000000000407919 */ /* 0x000e220000003c00 */
[----:B------:R-:W-:Y:S01]  /*d530*/  BSSY B0, `(.L_x_90) ;  /* 0x0000006000007945 */ /* 0x000fe20003800000 */
[----:B------:R-:W-:Y:S01]  /*d540*/  PLOP3.LUT P3, PT, P0, PT, PT, 0x8, 0x80 ;  /* 0x000000000080781c */ /* 0x000fe2000076e170 */
[----:B------:R-:W-:-:S12]  /*d550*/  IMAD.MOV.U32 R61, RZ, RZ, -0x1 ;  /* 0xffffffffff3d7424 */ /* 0x000fd800078e00ff */
[----:B0-----:R-:W-:Y:S05]  /*d560*/  WARPSYNC.COLLECTIVE R61, `(.L_x_91) ;  /* 0x000000003d087348 */ /* 0x001fea0003c00000 */
[----:B------:R-:W-:Y:S01]  /*d570*/  VOTE.ANY R61, PT, P3 ;  /* 0x00000000003d7806 */ /* 0x000fe200018e0100 */
[----:B0-----:R-:W-:Y:S06]  /*d580*/  ENDCOLLECTIVE ;  /* 0x000000000000791b */ /* 0x001fec0003800000 */
.L_x_91:
[----:B------:R-:W-:Y:S05]  /*d590*/  BSYNC B0 ;  /* 0x0000000000007941 */ /* 0x000fea0003800000 */
.L_x_90:
[----:B------:R-:W-:Y:S02]  /*d5a0*/  LOP3.LUT R61, R61, 0x80000000, R64, 0xec, !PT ;  /* 0x800000003d3d7812 */ /* 0x000fe400078eec40 */
[----:B------:R-:W-:-:S03]  /*d5b0*/  LOP3.LUT R5, R65, 0xff, RZ, 0xc0, !PT ;  /* 0x000000ff41057812 */ /* 0x000fc600078ec0ff */
        /* <DEDUP_REMOVED lines=9> */
.L_x_92:
[----:B------:R-:W-:-:S05]  /*d650*/  VIADD R5, R14, 0x2 ;  /* 0x000000020e057836 */ /* 0x000fca0000000000 */
[-C--:B------:R-:W-:Y:S01]  /*d660*/  ISETP.GT.AND P4, PT, R5, R62.reuse, PT ;  /* 0x0000003e0500720c */ /* 0x080fe20003f84270 */
[----:B------:R-:W-:Y:S01]  /*d670*/  IMAD.MOV.U32 R5, RZ, RZ, 0x2 ;  /* 0x00000002ff057424 */ /* 0x000fe200078e00ff */
[----:B------:R-:W-:Y:S01]  /*d680*/  ISETP.GE.AND P3, PT, R14, R62, PT ;  /* 0x0000003e0e00720c */ /* 0x000fe20003f66270 */
[----:B------:R-:W-:-:S12]  /*d690*/  IMAD.MOV.U32 R67, RZ, RZ, R4 ;  /* 0x000000ffff437224 */ /* 0x000fd800078e0004 */
[----:B------:R-:W-:Y:S02]  /*d6a0*/  @!P3 PRMT R68, R65, 0x8880, RZ ;  /* 0x000088804144b816 */ /* 0x000fe400000000ff */
[----:B------:R-:W-:-:S03]  /*d6b0*/  @!P3 PRMT R67, R67, 0x8880, RZ ;  /* 0x000088804343b816 */ /* 0x000fc600000000ff */
[----:B------:R-:W-:-:S05]  /*d6c0*/  @!P3 IMAD.MOV R68, RZ, RZ, -R68 ;  /* 0x000000ffff44b224 */ /* 0x000fca00078e0a44 */
[----:B------:R-:W-:-:S04]  /*d6d0*/  @!P3 ISETP.NE.AND P0, PT, R67, R68, PT ;  /* 0x000000444300b20c */ /* 0x000fc80003f05270 */
[----:B------:R-:W-:-:S04]  /*d6e0*/  @!P3 SEL R67, RZ, 0x1, !P0 ;  /* 0x00000001ff43b807 */ /* 0x000fc80004000000 */
[----:B------:R-:W-:-:S04]  /*d6f0*/  @!P3 PRMT R65, R67, 0x7610, R65 ;  /* 0x000076104341b816 */ /* 0x000fc80000000041 */
[----:B------:R-:W-:-:S04]  /*d700*/  LOP3.LUT R67, R65, 0xffff, RZ, 0xc0, !PT ;  /* 0x0000ffff41437812 */ /* 0x000fc800078ec0ff */
[C---:B------:R-:W-:Y:S02]  /*d710*/  LOP3.LUT R4, R67.reuse, 0xff, RZ, 0xc0, !PT ;  /* 0x000000ff43047812 */ /* 0x040fe400078ec0ff */
[----:B------:R-:W-:-:S07]  /*d720*/  @!P4 PRMT R67, R67, 0x8880, RZ ;  /* 0x000088804343c816 */ /* 0x000fce00000000ff */
[----:B------:R-:W-:Y:S05]  /*d730*/  WARPSYNC.COLLECTIVE R61, `(.L_x_93) ;  /* 0x000000003d087348 */ /* 0x000fea0003c00000 */
[----:B------:R0:W1:Y:S02]  /*d740*/  SHFL.DOWN P3, R4, R4, R5, R62 ;  /* 0x0800000504047389 */ /* 0x000064000006003e */
[----:B01----:R-:W-:Y:S05]  /*d750*/  ENDCOLLECTIVE ;  /* 0x000000000000791b */ /* 0x003fea0003800000 */
.L_x_93:
[----:B------:R-:W-:Y:S02]  /*d760*/  IMAD.MOV.U32 R5, RZ, RZ, 0x4 ;  /* 0x00000004ff057424 */ /* 0x000fe400078e00ff */
[----:B------:R-:W-:-:S05]  /*d770*/  IMAD.MOV.U32 R68, RZ, RZ, R4 ;  /* 0x000000ffff447224 */ /* 0x000fca00078e0004 */
[----:B------:R-:W-:Y:S01]  /*d780*/  @!P4 PRMT R69, R68, 0x8880, RZ ;  /* 0x000088804445c816 */ /* 0x000fe200000000ff */
[----:B------:R-:W-:-:S04]  /*d790*/  @!P4 IMAD.MOV R68, RZ, RZ, -R67 ;  /* 0x000000ffff44c224 */ /* 0x000fc800078e0a43 */
[----:B------:R-:W-:Y:S02]  /*d7a0*/  @!P4 IMAD.MOV.U32 R67, RZ, RZ, R69 ;  /* 0x000000ffff43c224 */ /* 0x000fe400078e0045 */
[----:B------:R-:W-:-:S03]  /*d7b0*/  VIADD R69, R14, 0x4 ;  /* 0x000000040e457836 */ /* 0x000fc60000000000 */
[----:B------:R-:W-:-:S04]  /*d7c0*/  @!P4 ISETP.NE.AND P0, PT, R67, R68, PT ;  /* 0x000000444300c20c */ /* 0x000fc80003f05270 */
[----:B------:R-:W-:-:S04]  /*d7d0*/  @!P4 SEL R67, RZ, 0x1, !P0 ;  /* 0x00000001ff43c807 */ /* 0x000fc80004000000 */
[----:B------:R-:W-:-:S04]  /*d7e0*/  @!P4 PRMT R65, R67, 0x7610, R65 ;  /* 0x000076104341c816 */ /* 0x000fc80000000041 */
[----:B------:R-:W-:-:S04]  /*d7f0*/  LOP3.LUT R68, R65, 0xffff, RZ, 0xc0, !PT ;  /* 0x0000ffff41447812 */ /* 0x000fc800078ec0ff */
[----:B------:R-:W-:-:S07]  /*d800*/  LOP3.LUT R4, R68, 0xff, RZ, 0xc0, !PT ;  /* 0x000000ff44047812 */ /* 0x000fce00078ec0ff */
[----:B------:R-:W-:Y:S05]  /*d810*/  WARPSYNC.COLLECTIVE R61, `(.L_x_94) ;  /* 0x000000003d087348 */ /* 0x000fea0003c00000 */
[----:B------:R0:W1:Y:S02]  /*d820*/  SHFL.DOWN P3, R4, R4, R5, R62 ;  /* 0x0800000504047389 */ /* 0x000064000006003e */
[----:B01----:R-:W-:Y:S05]  /*d830*/  ENDCOLLECTIVE ;  /* 0x000000000000791b */ /* 0x003fea0003800000 */
.L_x_94:
[----:B------:R-:W-:Y:S01]  /*d840*/  IMAD.MOV.U32 R5, RZ, RZ, 0x8 ;  /* 0x00000008ff057424 */ /* 0x000fe200078e00ff */
[----:B------:R-:W-:Y:S01]  /*d850*/  ISETP.GT.AND P3, PT, R69, R62, PT ;  /* 0x0000003e4500720c */ /* 0x000fe20003f64270 */
[----:B------:R-:W-:Y:S02]  /*d860*/  IMAD.MOV.U32 R67, RZ, RZ, R4 ;  /* 0x000000ffff437224 */ /* 0x000fe400078e0004 */
[----:B------:R-:W-:-:S10]  /*d870*/  VIADD R69, R14, 0x8 ;  /* 0x000000080e457836 */ /* 0x000fd40000000000 */
[----:B------:R-:W-:Y:S02]  /*d880*/  @!P3 PRMT R68, R68, 0x8880, RZ ;  /* 0x000088804444b816 */ /* 0x000fe400000000ff */
[----:B------:R-:W-:-:S03]  /*d890*/  @!P3 PRMT R67, R67, 0x8880, RZ ;  /* 0x000088804343b816 */ /* 0x000fc600000000ff */
[----:B------:R-:W-:-:S05]  /*d8a0*/  @!P3 IMAD.MOV R68, RZ, RZ, -R68 ;  /* 0x000000ffff44b224 */ /* 0x000fca00078e0a44 */
        /* <DEDUP_REMOVED lines=8> */
.L_x_95:
        /* <DEDUP_REMOVED lines=8> */
[----:B------:R-:W-:Y:S02]  /*d9b0*/  @!P3 SEL R67, RZ, 0x1, !P0 ;  /* 0x00000001ff43b807 */ /* 0x000fe40004000000 */
[----:B------:R-:W-:Y:S02]  /*d9c0*/  ISETP.GT.AND P0, PT, R69, R62, PT ;  /* 0x0000003e4500720c */ /* 0x000fe40003f04270 */
[----:B------:R-:W-:-:S04]  /*d9d0*/  @!P3 PRMT R65, R67, 0x7610, R65 ;  /* 0x000076104341b816 */ /* 0x000fc80000000041 */
[----:B------:R-:W-:-:S04]  /*d9e0*/  LOP3.LUT R68, R65, 0xffff, RZ, 0xc0, !PT ;  /* 0x0000ffff41447812 */ /* 0x000fc800078ec0ff */
[----:B------:R-:W-:-:S03]  /*d9f0*/  LOP3.LUT R61, R68, 0xff, RZ, 0xc0, !PT ;  /* 0x000000ff443d7812 */ /* 0x000fc600078ec0ff */
[----:B------:R-:W-:Y:S02]  /*da00*/  @!P0 PRMT R68, R68, 0x8880, RZ ;  /* 0x0000888044448816 */ /* 0x000fe400000000ff */
[----:B------:R-:W-:Y:S02]  /*da10*/  IMAD.MOV.U32 R4, RZ, RZ, R61 ;  /* 0x000000ffff047224 */ /* 0x000fe400078e003d */
[----:B------:R-:W-:Y:S02]  /*da20*/  IMAD.MOV.U32 R61, RZ, RZ, -0x1 ;  /* 0xffffffffff3d7424 */ /* 0x000fe400078e00ff */
[----:B------:R-:W-:-:S07]  /*da30*/  @!P0 IMAD.MOV R68, RZ, RZ, -R68 ;  /* 0x000000ffff448224 */ /* 0x000fce00078e0a44 */
[----:B------:R-:W-:Y:S05]  /*da40*/  WARPSYNC.COLLECTIVE R61, `(.L_x_96) ;  /* 0x000000003d087348 */ /* 0x000fea0003c00000 */
[----:B------:R0:W1:Y:S02]  /*da50*/  SHFL.DOWN P3, R4, R4, R5, R62 ;  /* 0x0800000504047389 */ /* 0x000064000006003e */
[----:B01----:R-:W-:Y:S05]  /*da60*/  ENDCOLLECTIVE ;  /* 0x000000000000791b */ /* 0x003fea0003800000 */
.L_x_96:
[----:B------:R-:W0:Y:S01]  /*da70*/  S2UR UR5, SR_CTAID.X ;  /* 0x00000000000579c3 */ /* 0x000e220000002500 */
[----:B------:R-:W-:-:S07]  /*da80*/  IMAD.MOV.U32 R67, RZ, RZ, R4 ;  /* 0x000000ffff437224 */ /* 0x000fce00078e0004 */
[----:B------:R-:W0:Y:S01]  /*da90*/  LDC R4, c[0x0][0x398] ;  /* 0x0000e600ff047b82 */ /* 0x000e220000000800 */
[----:B------:R-:W-:-:S04]  /*daa0*/  @!P0 PRMT R67, R67, 0x8880, RZ ;  /* 0x0000888043438816 */ /* 0x000fc800000000ff */
[----:B------:R-:W-:-:S04]  /*dab0*/  @!P0 ISETP.NE.AND P3, PT, R67, R68, PT ;  /* 0x000000444300820c */ /* 0x000fc80003f65270 */
[----:B------:R-:W-:-:S04]  /*dac0*/  @!P0 SEL R67, RZ, 0x1, !P3 ;  /* 0x00000001ff438807 */ /* 0x000fc80005800000 */
[----:B------:R-:W-:Y:S02]  /*dad0*/  @!P0 PRMT R65, R67, 0x7610, R65 ;  /* 0x0000761043418816 */ /* 0x000fe40000000041 */
[----:B------:R-:W-:Y:S02]  /*dae0*/  LOP3.LUT R67, RZ, R0, RZ, 0x33, !PT ;  /* 0x00000000ff437212 */ /* 0x000fe400078e33ff */
[----:B------:R-:W-:Y:S02]  /*daf0*/  ISETP.NE.AND P0, PT, R66, 0x65, PT ;  /* 0x000000654200780c */ /* 0x000fe40003f05270 */
[----:B0-----:R-:W-:Y:S02]  /*db00*/  IADD3 R67, PT, PT, R67, UR5, R4 ;  /* 0x0000000543437c10 */ /* 0x001fe4000fffe004 */
[----:B------:R-:W0:Y:S09]  /*db10*/  LDC.64 R4, c[0x0][0x390] ;  /* 0x0000e400ff047b82 */ /* 0x000e320000000a00 */
[----:B0-----:R-:W-:Y:S05]  /*db20*/  WARPSYNC.COLLECTIVE R61, `(.L_x_97) ;  /* 0x000000003d087348 */ /* 0x001fea0003c00000 */
[----:B------:R-:W-:Y:S01]  /*db30*/  VOTE.ALL P0, P0 ;  /* 0x0000000000ff7806 */ /* 0x000fe20000000000 */
[----:B0-----:R-:W-:-:S12]  /*db40*/  ENDCOLLECTIVE ;  /* 0x000000000000791b */ /* 0x001fd80003800000 */
.L_x_97:
[----:B------:R-:W-:-:S05]  /*db50*/  IADD3 R66, P3, PT, R4, 0x80, RZ ;  /* 0x0000008004427810 */ /* 0x000fca0007f7e0ff */
[----:B------:R-:W-:Y:S01]  /*db60*/  IMAD.X R69, RZ, RZ, R5, P3 ;  /* 0x000000ffff457224 */ /* 0x000fe200018e0605 */
[----:B------:R-:W-:Y:S07]  /*db70*/  BRA `(.L_x_98) ;  /* 0xffffffb800087947 */ /* 0x000fee000383ffff */
.L_x_42:
[----:B------:R-:W-:Y:S01]  /*db80*/  BSSY B0, `(.L_x_99) ;  /* 0x0000006000007945 */ /* 0x000fe20003800000 */
[----:B------:R-:W-:Y:S01]  /*db90*/  PLOP3.LUT P0, PT, P0, PT, PT, 0x8, 0x80 ;  /* 0x000000000080781c */ /* 0x000fe2000070e170 */
[----:B------:R-:W-:-:S12]  /*dba0*/  IMAD.MOV.U32 R61, RZ, RZ, -0x1 ;  /* 0xffffffffff3d7424 */ /* 0x000fd800078e00ff */
[----:B------:R-:W-:Y:S05]  /*dbb0*/  WARPSYNC.COLLECTIVE R61, `(.L_x_100) ;  /* 0x000000003d087348 */ /* 0x000fea0003c00000 */
[----:B------:R-:W-:Y:S01]  /*dbc0*/  VOTE.ANY P0, P0 ;  /* 0x0000000000ff7806 */ /* 0x000fe20000000100 */
[----:B------:R-:W-:-:S12]  /*dbd0*/  ENDCOLLECTIVE ;  /* 0x000000000000791b */ /* 0x000fd80003800000 */
.L_x_100:
[----:B------:R-:W-:Y:S05]  /*dbe0*/  BSYNC B0 ;  /* 0x0000000000007941 */ /* 0x000fea0003800000 */
.L_x_99:
[----:B------:R-:W-:Y:S05]  /*dbf0*/  BRA `(.L_x_101) ;  /* 0xffffffb800147947 */ /* 0x000fea000383ffff */
.L_x_46:
[----:B------:R-:W-:Y:S01]  /*dc00*/  BSSY B0, `(.L_x_102) ;  /* 0x0000006000007945 */ /* 0x000fe20003800000 */
[----:B------:R-:W-:Y:S01]  /*dc10*/  PLOP3.LUT P0, PT, P0, PT, PT, 0x8, 0x80 ;  /* 0x000000000080781c */ /* 0x000fe2000070e170 */
[----:B------:R-:W-:-:S12]  /*dc20*/  IMAD.MOV.U32 R61, RZ, RZ, -0x1 ;  /* 0xffffffffff3d7424 */ /* 0x000fd800078e00ff */
[----:B------:R-:W-:Y:S05]  /*dc30*/  WARPSYNC.COLLECTIVE R61, `(.L_x_103) ;  /* 0x000000003d087348 */ /* 0x000fea0003c00000 */
[----:B------:R-:W-:Y:S01]  /*dc40*/  VOTE.ANY P0, P0 ;  /* 0x0000000000ff7806 */ /* 0x000fe20000000100 */
[----:B------:R-:W-:-:S12]  /*dc50*/  ENDCOLLECTIVE ;  /* 0x000000000000791b */ /* 0x000fd80003800000 */
.L_x_103:
[----:B------:R-:W-:Y:S05]  /*dc60*/  BSYNC B0 ;  /* 0x0000000000007941 */ /* 0x000fea0003800000 */
.L_x_102:
[----:B------:R-:W-:Y:S05]  /*dc70*/  BRA `(.L_x_104) ;  /* 0xffffffb8002c7947 */ /* 0x000fea000383ffff */
.L_x_48:
[----:B------:R-:W-:Y:S01]  /*dc80*/  BSSY B0, `(.L_x_105) ;  /* 0x0000007000007945 */ /* 0x000fe20003800000 */
[----:B------:R-:W-:Y:S01]  /*dc90*/  ISETP.NE.AND P0, PT, R4, 0x65, PT ;  /* 0x000000650400780c */ /* 0x000fe20003f05270 */
[----:B------:R-:W-:Y:S01]  /*dca0*/  IMAD.MOV.U32 R61, RZ, RZ, -0x1 ;  /* 0xffffffffff3d7424 */ /* 0x000fe200078e00ff */
[----:B------:R-:W-:-:S13]  /*dcb0*/  PLOP3.LUT P3, PT, P3, PT, PT, 0x8, 0x80 ;  /* 0x000000000080781c */ /* 0x000fda0001f6e170 */
[----:B------:R-:W-:Y:S05]  /*dcc0*/  WARPSYNC.COLLECTIVE R61, `(.L_x_106) ;  /* 0x000000003d087348 */ /* 0x000fea0003c00000 */
[----:B------:R-:W-:Y:S01]  /*dcd0*/  VOTE.ANY R61, PT, P3 ;  /* 0x00000000003d7806 */ /* 0x000fe200018e0100 */
[----:B------:R-:W-:Y:S06]  /*dce0*/  ENDCOLLECTIVE ;  /* 0x000000000000791b */ /* 0x000fec0003800000 */
.L_x_106:
[----:B------:R-:W-:Y:S05]  /*dcf0*/  BSYNC B0 ;  /* 0x0000000000007941 */ /* 0x000fea0003800000 */
.L_x_105:
[----:B------:R-:W-:Y:S01]  /*dd00*/  LOP3.LUT R61, R61, 0x80000000, R64, 0xec, !PT ;  /* 0x800000003d3d7812 */ /* 0x000fe200078eec40 */
[----:B------:R-:W-:Y:S01]  /*dd10*/  VIADD R73, R14, 0x10 ;  /* 0x000000100e497836 */ /* 0x000fe20000000000 */
[----:B------:R-:W-:Y:S01]  /*dd20*/  LOP3.LUT R5, R68, 0xff, RZ, 0xc0, !PT ;  /* 0x000000ff44057812 */ /* 0x000fe200078ec0ff */
[----:B------:R-:W-:Y:S01]  /*dd30*/  VIADD R67, R67, 0xffffffe0 ;  /* 0xffffffe043437836 */ /* 0x000fe20000000000 */
        /* <DEDUP_REMOVED lines=10> */
.L_x_107:
[----:B------:R-:W-:-:S13]  /*dde0*/  ISETP.GE.AND P4, PT, R14, R62, PT ;  /* 0x0000003e0e00720c */ /* 0x000fda0003f86270 */
[----:B------:R-:W-:Y:S01]  /*ddf0*/  @!P4 PRMT R71, R68, 0x8880, RZ ;  /* 0x000088804447c816 */ /* 0x000fe200000000ff */
[----:B------:R-:W-:-:S04]  /*de00*/  VIADD R5, R14, 0x2 ;  /* 0x000000020e057836 */ /* 0x000fc80000000000 */
[----:B------:R-:W-:Y:S02]  /*de10*/  @!P4 IMAD.MOV R71, RZ, RZ, -R71 ;  /* 0x000000ffff47c224 */ /* 0x000fe400078e0a47 */
[----:B------:R-:W-:-:S05]  /*de20*/  IMAD.MOV.U32 R70, RZ, RZ, R4 ;  /* 0x000000ffff467224 */ /* 0x000fca00078e0004 */
[----:B------:R-:W-:-:S04]  /*de30*/  @!P4 PRMT R70, R70, 0x8880, RZ ;  /* 0x000088804646c816 */ /* 0x000fc800000000ff */
[----:B------:R-:W-:-:S04]  /*de40*/  @!P4 ISETP.NE.AND P3, PT, R70, R71, PT ;  /* 0x000000474600c20c */ /* 0x000fc80003f65270 */
[----:B------:R-:W-:-:S04]  /*de50*/  @!P4 SEL R70, RZ, 0x1, !P3 ;  /* 0x00000001ff46c807 */ /* 0x000fc80005800000 */
[----:B------:R-:W-:Y:S02]  /*de60*/  @!P4 PRMT R68, R70, 0x7610, R68 ;  /* 0x000076104644c816 */ /* 0x000fe40000000044 */
[----:B------:R-:W-:Y:S01]  /*de70*/  ISETP.GT.AND P4, PT, R5, R62, PT ;  /* 0x0000003e0500720c */ /* 0x000fe20003f84270 */
[----:B------:R-:W-:Y:S01]  /*de80*/  IMAD.MOV.U32 R5, RZ, RZ, 0x2 ;  /* 0x00000002ff057424 */ /* 0x000fe200078e00ff */
[----:B------:R-:W-:-:S04]  /*de90*/  LOP3.LUT R70, R68, 0xffff, RZ, 0xc0, !PT ;  /* 0x0000ffff44467812 */ /* 0x000fc800078ec0ff */
[----:B------:R-:W-:-:S07]  /*dea0*/  LOP3.LUT R4, R70, 0xff, RZ, 0xc0, !PT ;  /* 0x000000ff46047812 */ /* 0x000fce00078ec0ff */
[----:B------:R-:W-:Y:S05]  /*deb0*/  WARPSYNC.COLLECTIVE R61, `(.L_x_108) ;  /* 0x000000003d087348 */ /* 0x000fea0003c00000 */
[----:B------:R0:W1:Y:S02]  /*dec0*/  SHFL.DOWN P3, R4, R4, R5, R62 ;  /* 0x0800000504047389 */ /* 0x000064000006003e */
[----:B01----:R-:W-:Y:S05]  /*ded0*/  ENDCOLLECTIVE ;  /* 0x000000000000791b */ /* 0x003fea0003800000 */
.L_x_108:
[----:B------:R-:W-:Y:S01]  /*dee0*/  @!P4 PRMT R70, R70, 0x8880, RZ ;  /* 0x000088804646c816 */ /* 0x000fe200000000ff */
[----:B------:R-:W-:Y:S02]  /*def0*/  IMAD.MOV.U32 R5, RZ, RZ, 0x4 ;  /* 0x00000004ff057424 */ /* 0x000fe400078e00ff */
[----:B------:R-:W-:-:S05]  /*df00*/  IMAD.MOV.U32 R71, RZ, RZ, R4 ;  /* 0x000000ffff477224 */ /* 0x000fca00078e0004 */
[----:B------:R-:W-:Y:S01]  /*df10*/  @!P4 PRMT R72, R71, 0x8880, RZ ;  /* 0x000088804748c816 */ /* 0x000fe200000000ff */
[----:B------:R-:W-:-:S04]  /*df20*/  @!P4 IMAD.MOV R71, RZ, RZ, -R70 ;  /* 0x000000ffff47c224 */ /* 0x000fc800078e0a46 */
[----:B------:R-:W-:-:S05]  /*df30*/  @!P4 IMAD.MOV.U32 R70, RZ, RZ, R72 ;  /* 0x000000ffff46c224 */ /* 0x000fca00078e0048 */
[----:B------:R-:W-:Y:S01]  /*df40*/  @!P4 ISETP.NE.AND P3, PT, R70, R71, PT ;  /* 0x000000474600c20c */ /* 0x000fe20003f65270 */
[----:B------:R-:W-:-:S03]  /*df50*/  VIADD R71, R14, 0x4 ;  /* 0x000000040e477836 */ /* 0x000fc60000000000 */
        /* <DEDUP_REMOVED lines=8> */
.L_x_109:
[----:B------:R-:W-:-:S05]  /*dfe0*/  @!P4 PRMT R71, R71, 0x8880, RZ ;  /* 0x000088804747c816 */ /* 0x000fca00000000ff */
[----:B------:R-:W-:Y:S02]  /*dff0*/  @!P4 IMAD.MOV R71, RZ, RZ, -R71 ;  /* 0x000000ffff47c224 */ /* 0x000fe400078e0a47 */
[----:B------:R-:W-:Y:S02]  /*e000*/  IMAD.MOV.U32 R5, RZ, RZ, 0x8 ;  /* 0x00000008ff057424 */ /* 0x000fe400078e00ff */
[----:B------:R-:W-:-:S05]  /*e010*/  IMAD.MOV.U32 R70, RZ, RZ, R4 ;  /* 0x000000ffff467224 */ /* 0x000fca00078e0004 */
[----:B------:R-:W-:-:S04]  /*e020*/  @!P4 PRMT R70, R70, 0x8880, RZ ;  /* 0x000088804646c816 */ /* 0x000fc800000000ff */
        /* <DEDUP_REMOVED lines=10> */
.L_x_110:
[----:B------:R-:W-:-:S05]  /*e0d0*/  @!P4 PRMT R71, R71, 0x8880, RZ ;  /* 0x000088804747c816 */ /* 0x000fca00000000ff */
        /* <DEDUP_REMOVED lines=8> */
[----:B------:R-:W-:-:S05]  /*e160*/  LOP3.LUT R5, R71, 0xff, RZ, 0xc0, !PT ;  /* 0x000000ff47057812 */ /* 0x000fca00078ec0ff */
[----:B------:R-:W-:Y:S02]  /*e170*/  IMAD.MOV.U32 R4, RZ, RZ, R5 ;  /* 0x000000ffff047224 */ /* 0x000fe400078e0005 */
[----:B------:R-:W-:Y:S01]  /*e180*/  IMAD.MOV.U32 R5, RZ, RZ, 0x10 ;  /* 0x00000010ff057424 */ /* 0x000fe200078e00ff */
[----:B------:R-:W-:-:S07]  /*e190*/  @!P4 PRMT R71, R71, 0x8880, RZ ;  /* 0x000088804747c816 */ /* 0x000fce00000000ff */
[----:B------:R-:W-:Y:S05]  /*e1a0*/  WARPSYNC.COLLECTIVE R61, `(.L_x_111) ;  /* 0x000000003d087348 */ /* 0x000fea0003c00000 */
[----:B------:R0:W1:Y:S02]  /*e1b0*/  SHFL.DOWN P3, R4, R4, R5, R62 ;  /* 0x0800000504047389 */ /* 0x000064000006003e */
[----:B01----:R-:W-:Y:S05]  /*e1c0*/  ENDCOLLECTIVE ;  /* 0x000000000000791b */ /* 0x003fea0003800000 */
.L_x_111:
[----:B------:R-:W-:-:S07]  /*e1d0*/  @!P4 IMAD.MOV R71, RZ, RZ, -R71 ;  /* 0x000000ffff47c224 */ /* 0x000fce00078e0a47 */
[----:B------:R-:W-:Y:S05]  /*e1e0*/  WARPSYNC.COLLECTIVE R61, `(.L_x_112) ;  /* 0x000000003d087348 */ /* 0x000fea0003c00000 */
[----:B------:R-:W-:Y:S01]  /*e1f0*/  VOTE.ALL P0, P0 ;  /* 0x0000000000ff7806 */ /* 0x000fe20000000000 */
[----:B------:R-:W-:-:S12]  /*e200*/  ENDCOLLECTIVE ;  /* 0x000000000000791b */ /* 0x000fd80003800000 */
.L_x_112:
[----:B------:R-:W-:Y:S01]  /*e210*/  IMAD.MOV.U32 R70, RZ, RZ, R4 ;  /* 0x000000ffff467224 */ /* 0x000fe200078e0004 */
[----:B------:R-:W-:-:S04]  /*e220*/  PRMT R4, R65, 0x8880, RZ ;  /* 0x0000888041047816 */ /* 0x000fc800000000ff */
[----:B------:R-:W-:Y:S01]  /*e230*/  @!P4 PRMT R70, R70, 0x8880, RZ ;  /* 0x000088804646c816 */ /* 0x000fe200000000ff */
[----:B------:R-:W-:-:S03]  /*e240*/  IMAD.MOV R5, RZ, RZ, -R4 ;  /* 0x000000ffff057224 */ /* 0x000fc600078e0a04 */
[----:B------:R-:W-:-:S04]  /*e250*/  @!P4 ISETP.NE.AND P3, PT, R70, R71, PT ;  /* 0x000000474600c20c */ /* 0x000fc80003f65270 */
[----:B------:R-:W-:-:S04]  /*e260*/  @!P4 SEL R70, RZ, 0x1, !P3 ;  /* 0x00000001ff46c807 */ /* 0x000fc80005800000 */
[----:B------:R-:W-:-:S04]  /*e270*/  @!P4 PRMT R68, R70, 0x7610, R68 ;  /* 0x000076104644c816 */ /* 0x000fc80000000044 */
[----:B------:R-:W-:-:S04]  /*e280*/  LOP3.LUT R68, R68, 0xffff, RZ, 0xc0, !PT ;  /* 0x0000ffff44447812 */ /* 0x000fc800078ec0ff */
[----:B------:R-:W-:-:S05]  /*e290*/  PRMT R68, R68, 0x8880, RZ ;  /* 0x0000888044447816 */ /* 0x000fca00000000ff */
[----:B------:R-:W-:-:S05]  /*e2a0*/  IMAD.MOV.U32 R4, RZ, RZ, R68 ;  /* 0x000000ffff047224 */ /* 0x000fca00078e0044 */
[----:B------:R-:W-:-:S04]  /*e2b0*/  ISETP.NE.AND P3, PT, R4, R5, PT ;  /* 0x000000050400720c */ /* 0x000fc80003f65270 */
[----:B------:R-:W-:Y:S01]  /*e2c0*/  SEL R65, RZ, 0x1, !P3 ;  /* 0x00000001ff417807 */ /* 0x000fe20005800000 */
[----:B------:R-:W-:Y:S08]  /*e2d0*/  BRA `(.L_x_113) ;  /* 0xffffffb400c87947 */ /* 0x000ff0000383ffff */
.L_x_114:
[----:B------:R-:W-:-:S00]  /*e2e0*/  BRA `(.L_x_114) ;  /* 0xfffffffc00fc7947 */ /* 0x000fc0000383ffff */
[----:B------:R-:W-:-:S00]  /*e2f0*/  NOP ;  /* 0x0000000000007918 */ /* 0x000fc00000000000 */
        /* <DEDUP_REMOVED lines=8> */
.L_x_955:


//--------------------- .text._ZN3cub18CUB_300001_SM_10006detail4scan16DeviceScanKernelINS2_10policy_hubIbibjN4cuda3std3__44plusIvEEE10Policy1000EN6thrust24THRUST_300001_SM_1000_NS10device_ptrIbEENSE_IiEENS0_13ScanTileStateIbLb1EEES9_NS1_10InputValueIbPbEEjbLb0EbEEvT0_T1_T2_iT3_T4_T5_ --------------------------
	.section	.text._ZN3cub18CUB_300001_SM_10006detail4scan16DeviceScanKernelINS2_10policy_hubIbibjN4cuda3std3__44plusIvEEE10Policy1000EN6thrust24THRUST_300001_SM_1000_NS10device_ptrIbEENSE_IiEENS0_13ScanTileStateIbLb1EEES9_NS1_10InputValueIbPbEEjbLb0EbEEvT0_T1_T2_iT3_T4_T5_,"ax",@progbits
	.align	128
        .global         _ZN3cub18CUB_300001_SM_10006detail4scan16DeviceScanKernelINS2_10policy_hubIbibjN4cuda3std3__44plusIvEEE10Policy1000EN6thrust24THRUST_300001_SM_1000_NS10device_ptrIbEENSE_IiEENS0_13ScanTileStateIbLb1EEES9_NS1_10InputValueIbPbEEjbLb0EbEEvT0_T1_T2_iT3_T4_T5_
        .type           _ZN3cub18CUB_300001_SM_10006detail4scan16DeviceScanKernelINS2_10policy_hubIbibjN4cuda3std3__44plusIvEEE10Policy1000EN6thrust24THRUST_300001_SM_1000_NS10device_ptrIbEENSE_IiEENS0_13ScanTileStateIbLb1EEES9_NS1_10InputValueIbPbEEjbLb0EbEEvT0_T1_T2_iT3_T4_T5_,@function
        .size           _ZN3cub18CUB_300001_SM_10006detail4scan16DeviceScanKernelINS2_10policy_hubIbibjN4cuda3std3__44plusIvEEE10Policy1000EN6thrust24THRUST_300001_SM_1000_NS10device_ptrIbEENSE_IiEENS0_13ScanTileStateIbLb1EEES9_NS1_10InputValueIbPbEEjbLb0EbEEvT0_T1_T2_iT3_T4_T5_,(.L_x_956 - _ZN3cub18CUB_300001_SM_10006detail4scan16DeviceScanKernelINS2_10policy_hubIbibjN4cuda3std3__44plusIvEEE10Policy1000EN6thrust24THRUST_300001_SM_1000_NS10device_ptrIbEENSE_IiEENS0_13ScanTileStateIbLb1EEES9_NS1_10InputValueIbPbEEjbLb0EbEEvT0_T1_T2_iT3_T4_T5_)
        .other          _ZN3cub18CUB_300001_SM_10006detail4scan16DeviceScanKernelINS2_10policy_hubIbibjN4cuda3std3__44plusIvEEE10Policy1000EN6thrust24THRUST_300001_SM_1000_NS10device_ptrIbEENSE_IiEENS0_13ScanTileStateIbLb1EEES9_NS1_10InputValueIbPbEEjbLb0EbEEvT0_T1_T2_iT3_T4_T5_,@"STO_CUDA_ENTRY STV_DEFAULT"
_ZN3cub18CUB_300001_SM_10006detail4scan16DeviceScanKernelINS2_10policy_hubIbibjN4cuda3std3__44plusIvEEE10Policy1000EN6thrust24THRUST_300001_SM_1000_NS10device_ptrIbEENSE_IiEENS0_13ScanTileStateIbLb1EEES9_NS1_10InputValueIbPbEEjbLb0EbEEvT0_T1_T2_iT3_T4_T5_:
.text._ZN3cub18CUB_300001_SM_10006detail4scan16DeviceScanKernelINS2_10policy_hubIbibjN4cuda3std3__44plusIvEEE10Policy1000EN6thrust24THRUST_300001_SM_1000_NS10device_ptrIbEENSE_IiEENS0_13ScanTileStateIbLb1EEES9_NS1_10InputValueIbPbEEjbLb0EbEEvT0_T1_T2_iT3_T4_T5_:
[----:B------:R-:W-:Y:S01]  /*0000*/  LDC R1, c[0x0][0x37c] ;  /* 0x0000df00ff017b82 */ /* 0x000fe20000000800 */
[----:B------:R-:W0:Y:S01]  /*0010*/  LDCU UR4, c[0x0][0x3a0] ;  /* 0x00007400ff0477ac */ /* 0x000e220008000800 */
[----:B------:R-:W1:Y:S06]  /*0020*/  LDCU.64 UR10, c[0x0][0x358] ;  /* 0x00006b00ff0a77ac */ /* 0x000e6c0008000a00 */
[----:B------:R-:W2:Y:S01]  /*0030*/  S2UR UR6, SR_CTAID.X ;  /* 0x00000000000679c3 */ /* 0x000ea20000002500 */
[----:B------:R-:W2:Y:S01]  /*0040*/  LDCU UR15, c[0x0][0x398] ;  /* 0x00007300ff0f77ac */ /* 0x000ea20008000800 */
[----:B------:R-:W3:Y:S01]  /*0050*/  LDCU UR5, c[0x0][0x3b0] ;  /* 0x00007600ff0577ac */ /* 0x000ee20008000800 */
[----:B0-----:R-:W-:-:S06]  /*0060*/  UPRMT UR4, UR4, 0x7770, URZ ;  /* 0x0000777004047896 */ /* 0x001fcc00080000ff */
[----:B------:R-:W-:-:S13]  /*0070*/  ISETP.NE.AND P0, PT, RZ, UR4, PT ;  /* 0x00000004ff007c0c */ /* 0x000fda000bf05270 */
[----:B------:R-:W1:Y:S02]  /*0080*/  @P0 LDC.64 R2, c[0x0][0x3a8] ;  /* 0x0000ea00ff020b82 */ /* 0x000e640000000a00 */
[----:B-1----:R0:W5:Y:S01]  /*0090*/  @P0 LDG.E.U8 R5, desc[UR10][R2.64] ;  /* 0x0000000a02050981 */ /* 0x002162000c1e1100 */
[----:B--2---:R-:W-:-:S04]  /*00a0*/  UIADD3 UR13, UPT, UPT, UR6, UR15, URZ ;  /* 0x0000000f060d7290 */ /* 0x004fc8000fffe0ff */
[----:B------:R-:W-:-:S04]  /*00b0*/  UIMAD UR4, UR13, 0x2100, URZ ;  /* 0x000021000d0478a4 */ /* 0x000fc8000f8e02ff */
[----:B---3--:R-:W-:-:S04]  /*00c0*/  UIADD3 UR5, UPT, UPT, -UR4, UR5, URZ ;  /* 0x0000000504057290 */ /* 0x008fc8000fffe1ff */
[----:B------:R-:W-:Y:S01]  /*00d0*/  UISETP.GE.U32.AND UP0, UPT, UR5, 0x2101, UPT ;  /* 0x000021010500788c */ /* 0x000fe2000bf06070 */
[----:B------:R-:W1:Y:S08]  /*00e0*/  @!P0 LDC.U16 R5, c[0x0][0x3a8] ;  /* 0x0000ea00ff058b82 */ /* 0x000e700000000400 */
[----:B0-----:R-:W-:Y:S05]  /*00f0*/  BRA.U !UP0, `(.L_x_115) ;  /* 0x0000005508fc7547 */ /* 0x001fea000b800000 */
[----:B------:R-:W0:Y:S01]  /*0100*/  S2R R56, SR_TID.X ;  /* 0x0000000000387919 */ /* 0x000e220000002100 */
[----:B------:R-:W2:Y:S01]  /*0110*/  LDCU.64 UR6, c[0x0][0x380] ;  /* 0x00007000ff0677ac */ /* 0x000ea20008000a00 */
[C---:B0-----:R-:W-:Y:S02]  /*0120*/  LOP3.LUT R0, R56.reuse, 0x1f, RZ, 0xc0, !PT ;  /* 0x0000001f38007812 */ /* 0x041fe400078ec0ff */
[----:B------:R-:W-:-:S05]  /*0130*/  LOP3.LUT R3, R56, 0x3e0, RZ, 0xc0, !PT ;  /* 0x000003e038037812 */ /* 0x000fca00078ec0ff */
[----:B------:R-:W-:-:S05]  /*0140*/  IMAD R0, R3, 0x2c, R0 ;  /* 0x0000002c03007824 */ /* 0x000fca00078e0200 */
[----:B------:R-:W-:-:S05]  /*0150*/  IADD3 R7, P0, PT, R0, UR4, RZ ;  /* 0x0000000400077c10 */ /* 0x000fca000ff1e0ff */
[----:B------:R-:W-:Y:S01]  /*0160*/  IMAD.X R0, RZ, RZ, RZ, P0 ;  /* 0x000000ffff007224 */ /* 0x000fe200000e06ff */
        /* <DEDUP_REMOVED lines=46> */
[----:B------:R-:W1:Y:S01]  /*0450*/  S2R R9, SR_LANEID ;  /* 0x0000000000097919 */ /* 0x000e620000000000 */
[----:B------:R-:W0:Y:S01]  /*0460*/  S2UR UR5, SR_CgaCtaId ;  /* 0x00000000000579c3 */ /* 0x000e220000008800 */
[----:B------:R-:W-:Y:S01]  /*0470*/  SHF.R.U32.HI R4, RZ, 0x5, R56 ;  /* 0x00000005ff047819 */ /* 0x000fe20000011638 */
[----:B------:R-:W-:-:S02]  /*0480*/  UMOV UR4, 0x400 ;  /* 0x0000040000047882 */ /* 0x000fc40000000000 */
[----:B0-----:R-:W-:Y:S02]  /*0490*/  ULEA UR4, UR5, UR4, 0x18 ;  /* 0x0000000405047291 */ /* 0x001fe4000f8ec0ff */
[----:B-1----:R-:W-:-:S04]  /*04a0*/  IMAD R6, R4, 0x580, R9 ;  /* 0x0000058004067824 */ /* 0x002fc800078e0209 */
        /* <DEDUP_REMOVED lines=447> */
.L_x_117:
        /* <DEDUP_REMOVED lines=160> */
.L_x_119:
        /* <DEDUP_REMOVED lines=18> */
.L_x_121:
[----:B------:R-:W-:Y:S05]  /*2bc0*/  NANOSLEEP 0x474 ;  /* 0x000004740000795d */ /* 0x000fea0003800000 */
[----:B------:R-:W-:Y:S01]  /*2bd0*/  NOP ;  /* 0x0000000000007918 */ /* 0x000fe20000000000 */
.L_x_122:
[----:B------:R-:W-:-:S05]  /*2be0*/  IMAD.WIDE R4, R55, 0x4, R4 ;  /* 0x0000000437047825 */ /* 0x000fca00078e0204 */
[----:B------:R-:W2:Y:S01]  /*2bf0*/  LD.E.STRONG.GPU R57, desc[UR10][R4.64+0x80] ;  /* 0x0000800a04397980 */ /* 0x000ea2000c10f900 */
[----:B------:R-:W-:Y:S01]  /*2c00*/  UMOV UR6, 0xffffffff ;  /* 0xffffffff00067882 */ /* 0x000fe20000000000 */
[----:B--2---:R-:W-:-:S04]  /*2c10*/  LOP3.LUT R58, R57, 0xff, RZ, 0xc0, !PT ;  /* 0x000000ff393a7812 */ /* 0x004fc800078ec0ff */
[----:B------:R-:W-:Y:S01]  /*2c20*/  ISETP.NE.AND P0, PT, R58, 0x63, PT ;  /* 0x000000633a00780c */ /* 0x000fe20003f05270 */
[----:B------:R-:W-:-:S12]  /*2c30*/  BRA.DIV UR6, `(.L_x_123) ;  /* 0x0000009606fc7947 */ /* 0x000fd8000b800000 */
[----:B------:R-:W-:-:S13]  /*2c40*/  VOTE.ANY P0, !P0 ;  /* 0x0000000000ff7806 */ /* 0x000fda0004000100 */
.L_x_171:
[----:B------:R-:W-:Y:S01]  /*2c50*/  PRMT R65, R57, 0x7610, R65 ;  /* 0x0000761039417816 */ /* 0x000fe20000000041 */
[----:B------:R-:W-:Y:S06]  /*2c60*/  @!P0 BRA `(.L_x_124) ;  /* 0x0000000000388947 */ /* 0x000fec0003800000 */
.L_x_128:
[----:B------:R-:W-:Y:S05]  /*2c70*/  YIELD ;  /* 0x0000000000007946 */ /* 0x000fea0003800000 */
[----:B------:R-:W-:Y:S05]  /*2c80*/  @P1 BRA `(.L_x_125) ;  /* 0x0000000000081947 */ /* 0x000fea0003800000 */
[----:B------:R0:W-:Y:S06]  /*2c90*/  MEMBAR.SC.CTA ;  /* 0x0000000000007992 */ /* 0x0001ec0000000000 */
[----:B0-----:R-:W-:Y:S05]  /*2ca0*/  BRA `(.L_x_126) ;  /* 0x0000000000087947 */ /* 0x001fea0003800000 */
.L_x_125:
[----:B------:R-:W-:Y:S05]  /*2cb0*/  NANOSLEEP 0xa8 ;  /* 0x000000a80000795d */ /* 0x000fea0003800000 */
[----:B------:R-:W-:Y:S01]  /*2cc0*/  NOP ;  /* 0x0000000000007918 */ /* 0x000fe20000000000 */
.L_x_126:
[----:B------:R-:W2:Y:S01]  /*2cd0*/  LD.E.STRONG.GPU R57, desc[UR10][R4.64+0x80] ;  /* 0x0000800a04397980 */ /* 0x000ea2000c10f900 */
[----:B------:R-:W-:Y:S01]  /*2ce0*/  UMOV UR6, 0xffffffff ;  /* 0xffffffff00067882 */ /* 0x000fe20000000000 */
[----:B--2---:R-:W-:-:S04]  /*2cf0*/  LOP3.LUT R58, R57, 0xff, RZ, 0xc0, !PT ;  /* 0x000000ff393a7812 */ /* 0x004fc800078ec0ff */
[----:B------:R-:W-:Y:S01]  /*2d00*/  ISETP.NE.AND P0, PT, R58, 0x63, PT ;  /* 0x000000633a00780c */ /* 0x000fe20003f05270 */
[----:B------:R-:W-:-:S12]  /*2d10*/  BRA.DIV UR6, `(.L_x_127) ;  /* 0x0000009606e47947 */ /* 0x000fd8000b800000 */
[----:B------:R-:W-:-:S13]  /*2d20*/  VOTE.ANY P0, !P0 ;  /* 0x0000000000ff7806 */ /* 0x000fda0004000100 */
.L_x_174:
[----:B------:R-:W-:Y:S05]  /*2d30*/  @P0 BRA `(.L_x_128) ;  /* 0xfffffffc00cc0947 */ /* 0x000fea000383ffff */
[----:B------:R-:W-:-:S07]  /*2d40*/  PRMT R65, R57, 0x7610, R65 ;  /* 0x0000761039417816 */ /* 0x000fce0000000041 */
.L_x_124:
        /* <DEDUP_REMOVED lines=62> */
[----:B------:R-:W-:-:S05]  /*3130*/  @!P2 PRMT R68, R68, 0x8880, RZ ;  /* 0x000088804444a816 */ /* 0x000fca00000000ff */
[----:B------:R-:W-:Y:S01]  /*3140*/  @!P2 IMAD.MOV.U32 R65, RZ, RZ, R68 ;  /* 0x000000ffff41a224 */ /* 0x000fe200078e0044 */
[----:B-1----:R-:W-:-:S03]  /*3150*/  @!P2 PRMT R68, R66, 0x8880, RZ ;  /* 0x000088804244a816 */ /* 0x002fc600000000ff */
[----:B------:R-:W-:Y:S02]  /*3160*/  @!P2 IMAD.MOV R66, RZ, RZ, -R65 ;  /* 0x000000ffff42a224 */ /* 0x000fe400078e0a41 */
[----:B------:R-:W-:-:S05]  /*3170*/  @!P2 IMAD.MOV.U32 R65, RZ, RZ, R68 ;  /* 0x000000ffff41a224 */ /* 0x000fca00078e0044 */
[----:B------:R-:W-:Y:S02]  /*3180*/  @!P2 ISETP.NE.AND P1, PT, R65, R66, PT ;  /* 0x000000424100a20c */ /* 0x000fe40003f25270 */
[----:B0-----:R-:W-:Y:S02]  /*3190*/  IADD3 R65, P3, PT, R4, 0x80, RZ ;  /* 0x0000008004417810 */ /* 0x001fe40007f7e0ff */
[----:B------:R-:W-:-:S03]  /*31a0*/  @!P2 SEL R68, RZ, 0x1, !P1 ;  /* 0x00000001ff44a807 */ /* 0x000fc60004800000 */
[----:B------:R-:W-:Y:S01]  /*31b0*/  IMAD.X R66, RZ, RZ, R5, P3 ;  /* 0x000000ffff427224 */ /* 0x000fe200018e0605 */
[----:B------:R-:W-:-:S07]  /*31c0*/  @!P2 PRMT R58, R68, 0x7610, R58 ;  /* 0x00007610443aa816 */ /* 0x000fce000000003a */
.L_x_183:
[----:B------:R-:W-:Y:S05]  /*31d0*/  @!P0 BRA `(.L_x_130) ;  /* 0x00000004008c8947 */ /* 0x000fea0003800000 */
.L_x_138:
        /* <DEDUP_REMOVED lines=10> */
.L_x_186:
[----:B------:R-:W-:Y:S01]  /*3280*/  PRMT R68, R67, 0x7610, R68 ;  /* 0x0000761043447816 */ /* 0x000fe20000000044 */
[----:B------:R-:W-:Y:S06]  /*3290*/  @!P0 BRA `(.L_x_132) ;  /* 0x00000000003c8947 */ /* 0x000fec0003800000 */
[----:B------:R-:W-:-:S13]  /*32a0*/  ISETP.GT.U32.AND P1, PT, R61, 0x1f3, PT ;  /* 0x000001f33d00780c */ /* 0x000fda0003f24070 */
.L_x_136:
[----:B------:R-:W-:Y:S05]  /*32b0*/  YIELD ;  /* 0x0000000000007946 */ /* 0x000fea0003800000 */
[----:B------:R-:W-:Y:S05]  /*32c0*/  @P1 BRA `(.L_x_133) ;  /* 0x0000000000081947 */ /* 0x000fea0003800000 */
[----:B------:R0:W-:Y:S06]  /*32d0*/  MEMBAR.SC.CTA ;  /* 0x0000000000007992 */ /* 0x0001ec0000000000 */
[----:B0-----:R-:W-:Y:S05]  /*32e0*/  BRA `(.L_x_134) ;  /* 0x0000000000087947 */ /* 0x001fea0003800000 */
.L_x_133:
[----:B------:R-:W-:Y:S05]  /*32f0*/  NANOSLEEP 0xa8 ;  /* 0x000000a80000795d */ /* 0x000fea0003800000 */
[----:B------:R-:W-:Y:S01]  /*3300*/  NOP ;  /* 0x0000000000007918 */ /* 0x000fe20000000000 */
.L_x_134:
[----:B------:R-:W2:Y:S01]  /*3310*/  LD.E.STRONG.GPU R67, desc[UR10][R4.64+-0x80] ;  /* 0xffff800a04437980 */ /* 0x000ea2000c10f900 */
[----:B------:R-:W-:Y:S01]  /*3320*/  UMOV UR6, 0xffffffff ;  /* 0xffffffff00067882 */ /* 0x000fe20000000000 */
[----:B--2---:R-:W-:-:S04]  /*3330*/  LOP3.LUT R69, R67, 0xff, RZ, 0xc0, !PT ;  /* 0x000000ff43457812 */ /* 0x004fc800078ec0ff */
[----:B------:R-:W-:Y:S01]  /*3340*/  ISETP.NE.AND P0, PT, R69, 0x63, PT ;  /* 0x000000634500780c */ /* 0x000fe20003f05270 */
[----:B------:R-:W-:-:S12]  /*3350*/  BRA.DIV UR6, `(.L_x_135) ;  /* 0x0000009a06207947 */ /* 0x000fd8000b800000 */
[----:B------:R-:W-:-:S13]  /*3360*/  VOTE.ANY P0, !P0 ;  /* 0x0000000000ff7806 */ /* 0x000fda0004000100 */
.L_x_189:
[----:B------:R-:W-:Y:S05]  /*3370*/  @P0 BRA `(.L_x_136) ;  /* 0xfffffffc00cc0947 */ /* 0x000fea000383ffff */
[----:B------:R-:W-:-:S07]  /*3380*/  PRMT R68, R67, 0x7610, R68 ;  /* 0x0000761043447816 */ /* 0x000fce0000000044 */
.L_x_132:
        /* <DEDUP_REMOVED lines=14> */
[----:B0-----:R0:W1:Y:S01]  /*3470*/  SHFL.DOWN PT, R70, R4, 0x1, R67 ;  /* 0x0820000004467989 */ /* 0x00106200000e0043 */
[----:B------:R-:W-:Y:S02]  /*3480*/  ISETP.GE.AND P1, PT, R9, R67, PT ;  /* 0x000000430900720c */ /* 0x000fe40003f26270 */
[----:B0-----:R-:W-:-:S11]  /*3490*/  PRMT R4, R58, 0x8880, RZ ;  /* 0x000088803a047816 */ /* 0x001fd600000000ff */
        /* <DEDUP_REMOVED lines=54> */
.L_x_198:
[----:B------:R-:W-:Y:S05]  /*3800*/  @P0 BRA `(.L_x_138) ;  /* 0xfffffff800740947 */ /* 0x000fea000383ffff */
.L_x_130:
        /* <DEDUP_REMOVED lines=23> */
.L_x_140:
[----:B------:R-:W-:Y:S05]  /*3980*/  BSYNC.RECONVERGENT B1 ;  /* 0x0000000000017941 */ /* 0x000fea0003800200 */
.L_x_139:
[----:B------:R1:W-:Y:S01]  /*3990*/  @!P1 STS.U8 [R9+0x1c], R58 ;  /* 0x00001c3a09009388 */ /* 0x0003e20000000000 */
[----:B0-----:R-:W-:-:S05]  /*39a0*/  IMAD.MOV.U32 R2, RZ, RZ, R54 ;  /* 0x000000ffff027224 */ /* 0x001fca00078e0036 */
[----:B------:R-:W-:-:S04]  /*39b0*/  ISETP.NE.AND P0, PT, R2, R51, PT ;  /* 0x000000330200720c */ /* 0x000fc80003f05270 */
[----:B------:R-:W-:-:S04]  /*39c0*/  SEL R4, RZ, 0x1, !P0 ;  /* 0x00000001ff047807 */ /* 0x000fc80004000000 */
[----:B-1----:R-:W-:-:S07]  /*39d0*/  @!P1 PRMT R4, R58, 0x7610, R4 ;  /* 0x000076103a049816 */ /* 0x002fce0000000004 */
.L_x_120:
        /* <DEDUP_REMOVED lines=14> */
.L_x_142:
[----:B------:R-:W-:Y:S05]  /*3ac0*/  BSYNC.RECONVERGENT B1 ;  /* 0x0000000000017941 */ /* 0x000fea0003800200 */
.L_x_141:
        /* <DEDUP_REMOVED lines=204> */
.L_x_118:
[----:B------:R-:W-:Y:S05]  /*4790*/  BSYNC B0 ;  /* 0x0000000000007941 */ /* 0x000fea0003800000 */
.L_x_116:
        /* <DEDUP_REMOVED lines=277> */
.L_x_115:
[----:B------:R-:W-:-:S13]  /*58f0*/  ISETP.NE.AND P0, PT, RZ, UR5, PT ;  /* 0x00000005ff007c0c */ /* 0x000fda000bf05270 */
[----:B------:R-:W-:Y:S05]  /*5900*/  @!P0 EXIT ;  /* 0x000000000000894d */ /* 0x000fea0003800000 */
[----:B------:R-:W0:Y:S02]  /*5910*/  LDCU.64 UR6, c[0x0][0x380] ;  /* 0x00007000ff0677ac */ /* 0x000e240008000a00 */
[----:B0-----:R-:W-:-:S04]  /*5920*/  UIADD3 UR4, UP0, UPT, UR4, UR6, URZ ;  /* 0x0000000604047290 */ /* 0x001fc8000ff1e0ff */
[----:B------:R-:W-:Y:S02]  /*5930*/  UIADD3.X UR6, UPT, UPT, URZ, UR7, URZ, UP0, !UPT ;  /* 0x00000007ff067290 */ /* 0x000fe400087fe4ff */
        /* <DEDUP_REMOVED lines=10> */
[C---:B0-----:R-:W-:Y:S01]  /*59e0*/  IADD3 R2, P4, PT, R61.reuse, UR4, RZ ;  /* 0x000000043d027c10 */ /* 0x041fe2000ff9e0ff */
[C---:B------:R-:W-:Y:S01]  /*59f0*/  VIADD R4, R61.reuse, 0x40 ;  /* 0x000000403d047836 */ /* 0x040fe20000000000 */
[----:B------:R-:W-:Y:S01]  /*5a00*/  ISETP.GE.U32.AND P2, PT, R0, UR5, PT ;  /* 0x0000000500007c0c */ /* 0x000fe2000bf46070 */
[C---:B------:R-:W-:Y:S01]  /*5a10*/  VIADD R0, R61.reuse, 0x80 ;  /* 0x000000803d007836 */ /* 0x040fe20000000000 */
[----:B------:R-:W-:Y:S01]  /*5a20*/  ISETP.GE.U32.AND P0, PT, R6, UR5, PT ;  /* 0x0000000506007c0c */ /* 0x000fe2000bf06070 */
[----:B------:R-:W-:Y:S01]  /*5a30*/  IMAD.X R3, RZ, RZ, UR6, P4 ;  /* 0x00000006ff037e24 */ /* 0x000fe2000a0e06ff */
[----:B------:R-:W-:Y:S01]  /*5a40*/  ISETP.GE.U32.AND P1, PT, R4, UR5, PT ;  /* 0x0000000504007c0c */ /* 0x000fe2000bf26070 */
[C---:B------:R-:W-:Y:S01]  /*5a50*/  VIADD R6, R61.reuse, 0xc0 ;  /* 0x000000c03d067836 */ /* 0x040fe20000000000 */
[----:B------:R-:W-:Y:S01]  /*5a60*/  ISETP.GE.U32.AND P6, PT, R0, UR5, PT ;  /* 0x0000000500007c0c */ /* 0x000fe2000bfc6070 */
[----:B------:R-:W-:-:S02]  /*5a70*/  VIADD R0, R61, 0xe0 ;  /* 0x000000e03d007836 */ /* 0x000fc40000000000 */
[----:B------:R-:W-:Y:S01]  /*5a80*/  VIADD R4, R61, 0xa0 ;  /* 0x000000a03d047836 */ /* 0x000fe20000000000 */
[----:B------:R-:W-:-:S04]  /*5a90*/  ISETP.GE.U32.AND P4, PT, R6, UR5, PT ;  /* 0x0000000506007c0c */ /* 0x000fc8000bf86070 */
[----:B------:R-:W-:Y:S01]  /*5aa0*/  ISETP.GE.U32.AND P5, PT, R4, UR5, PT ;  /* 0x0000000504007c0c */ /* 0x000fe2000bfa6070 */
[C---:B------:R-:W-:Y:S02]  /*5ab0*/  VIADD R4, R61.reuse, 0x120 ;  /* 0x000001203d047836 */ /* 0x040fe40000000000 */
[C---:B------:R-:W-:Y:S02]  /*5ac0*/  VIADD R60, R61.reuse, 0x460 ;  /* 0x000004603d3c7836 */ /* 0x040fe40000000000 */
[C---:B------:R-:W-:Y:S02]  /*5ad0*/  VIADD R59, R61.reuse, 0x480 ;  /* 0x000004803d3b7836 */ /* 0x040fe40000000000 */
[C---:B------:R-:W-:Y:S02]  /*5ae0*/  VIADD R58, R61.reuse, 0x4a0 ;  /* 0x000004a03d3a7836 */ /* 0x040fe40000000000 */
[C---:B------:R-:W-:Y:S02]  /*5af0*/  VIADD R57, R61.reuse, 0x4c0 ;  /* 0x000004c03d397836 */ /* 0x040fe40000000000 */
[----:B------:R-:W-:-:S02]  /*5b00*/  VIADD R56, R61, 0x4e0 ;  /* 0x000004e03d387836 */ /* 0x000fc40000000000 */
[C---:B------:R-:W-:Y:S02]  /*5b10*/  VIADD R55, R61.reuse, 0x500 ;  /* 0x000005003d377836 */ /* 0x040fe40000000000 */
[C---:B------:R-:W-:Y:S02]  /*5b20*/  VIADD R54, R61.reuse, 0x520 ;  /* 0x000005203d367836 */ /* 0x040fe40000000000 */
[C---:B------:R-:W-:Y:S02]  /*5b30*/  VIADD R53, R61.reuse, 0x540 ;  /* 0x000005403d357836 */ /* 0x040fe40000000000 */
[----:B------:R-:W-:Y:S01]  /*5b40*/  VIADD R52, R61, 0x560 ;  /* 0x000005603d347836 */ /* 0x000fe20000000000 */
[----:B--2---:R-:W-:Y:S02]  /*5b50*/  PRMT R9, R7, 0x7610, R9 ;  /* 0x0000761007097816 */ /* 0x004fe40000000009 */
[----:B------:R-:W2:Y:S01]  /*5b60*/  @!P3 LDG.E.U8 R7, desc[UR10][R2.64] ;  /* 0x0000000a0207b981 */ /* 0x000ea2000c1e1100 */
[----:B------:R-:W-:Y:S01]  /*5b70*/  ISETP.GE.U32.AND P3, PT, R0, UR5, PT ;  /* 0x0000000500007c0c */ /* 0x000fe2000bf66070 */
[----:B------:R-:W-:Y:S01]  /*5b80*/  VIADD R0, R61, 0x100 ;  /* 0x000001003d007836 */ /* 0x000fe20000000000 */
[----:B------:R-:W-:-:S02]  /*5b90*/  PRMT R13, R9, 0x7610, R13 ;  /* 0x00007610090d7816 */ /* 0x000fc4000000000d */
        /* <DEDUP_REMOVED lines=91> */
[C---:B------:R-:W-:Y:S02]  /*6150*/  PRMT R75, R9.reuse, 0x7610, R75 ;  /* 0x00007610094b7816 */ /* 0x040fe4000000004b */
[----:B------:R-:W4:Y:S01]  /*6160*/  @!P6 LDG.E.U8 R71, desc[UR10][R2.64+0x320] ;  /* 0x0003200a0247e981 */ /* 0x000f22000c1e1100 */
[----:B------:R-:W-:Y:S02]  /*6170*/  PRMT R67, R9, 0x7610, R67 ;  /* 0x0000761009437816 */ /* 0x000fe40000000043 */
[----:B------:R-:W-:Y:S01]  /*6180*/  ISETP.GE.U32.AND P6, PT, R0, UR5, PT ;  /* 0x0000000500007c0c */ /* 0x000fe2000bfc6070 */
[C---:B------:R-:W-:Y:S01]  /*6190*/  VIADD R0, R61.reuse, 0x440 ;  /* 0x000004403d007836 */ /* 0x040fe20000000000 */
[----:B------:R-:W4:Y:S01]  /*61a0*/  @!P4 LDG.E.U8 R75, desc[UR10][R2.64+0x360] ;  /* 0x0003600a024bc981 */ /* 0x000f22000c1e1100 */
[----:B------:R-:W-:Y:S01]  /*61b0*/  VIADD R4, R61, 0x3c0 ;  /* 0x000003c03d047836 */ /* 0x000fe20000000000 */
[----:B------:R-:W-:-:S02]  /*61c0*/  PRMT R73, R9, 0x7610, R73 ;  /* 0x0000761009497816 */ /* 0x000fc40000000049 */
[----:B------:R-:W-:Y:S01]  /*61d0*/  ISETP.GE.U32.AND P4, PT, R0, UR5, PT ;  /* 0x0000000500007c0c */ /* 0x000fe2000bf86070 */
[----:B------:R-:W4:Y:S01]  /*61e0*/  @!P1 LDG.E.U8 R67, desc[UR10][R2.64+0x2e0] ;  /* 0x0002e00a02439981 */ /* 0x000f22000c1e1100 */
[C---:B------:R-:W-:Y:S02]  /*61f0*/  PRMT R77, R9.reuse, 0x7610, R77 ;  /* 0x00007610094d7816 */ /* 0x040fe4000000004d */
[----:B------:R-:W-:Y:S01]  /*6200*/  PRMT R0, R9, 0x7610, R0 ;  /* 0x0000761009007816 */ /* 0x000fe20000000000 */
[----:B------:R-:W4:Y:S01]  /*6210*/  @!P5 LDG.E.U8 R73, desc[UR10][R2.64+0x340] ;  /* 0x0003400a0249d981 */ /* 0x000f22000c1e1100 */
[----:B------:R-:W-:Y:S01]  /*6220*/  ISETP.GE.U32.AND P1, PT, R4, UR5, PT ;  /* 0x0000000504007c0c */ /* 0x000fe2000bf26070 */
[----:B------:R-:W-:Y:S02]  /*6230*/  VIADD R4, R61, 0x420 ;  /* 0x000004203d047836 */ /* 0x000fe40000000000 */
[----:B------:R-:W4:Y:S01]  /*6240*/  @!P3 LDG.E.U8 R77, desc[UR10][R2.64+0x380] ;  /* 0x0003800a024db981 */ /* 0x000f22000c1e1100 */
[----:B------:R-:W-:-:S02]  /*6250*/  ISETP.GE.U32.AND P3, PT, R60, UR5, PT ;  /* 0x000000053c007c0c */ /* 0x000fc4000bf66070 */
[----:B------:R-:W-:Y:S01]  /*6260*/  ISETP.GE.U32.AND P5, PT, R4, UR5, PT ;  /* 0x0000000504007c0c */ /* 0x000fe2000bfa6070 */
        /* <DEDUP_REMOVED lines=8> */
[C---:B------:R-:W-:Y:S01]  /*62f0*/  PRMT R16, R9.reuse, 0x7610, R16 ;  /* 0x0000761009107816 */ /* 0x040fe20000000010 */
[----:B------:R-:W4:Y:S01]  /*6300*/  @!P0 LDG.E.U8 R8, desc[UR10][R2.64+0x3e0] ;  /* 0x0003e00a02088981 */ /* 0x000f22000c1e1100 */
[----:B------:R-:W-:Y:S02]  /*6310*/  PRMT R18, R9, 0x7610, R18 ;  /* 0x0000761009127816 */ /* 0x000fe40000000012 */
[----:B------:R-:W-:Y:S01]  /*6320*/  ISETP.GE.U32.AND P1, PT, R58, UR5, PT ;  /* 0x000000053a007c0c */ /* 0x000fe2000bf26070 */
        /* <DEDUP_REMOVED lines=23> */
[----:B------:R-:W4:Y:S01]  /*64a0*/  @!P2 LDG.E.U8 R9, desc[UR10][R2.64+0x560] ;  /* 0x0005600a0209a981 */ /* 0x000f22000c1e1100 */
[----:B------:R-:W0:Y:S01]  /*64b0*/  S2R R51, SR_LANEID ;  /* 0x0000000000337919 */ /* 0x000e220000000000 */
[----:B------:R-:W1:Y:S01]  /*64c0*/  S2UR UR6, SR_CgaCtaId ;  /* 0x00000000000679c3 */ /* 0x000e620000008800 */
[----:B------:R-:W-:Y:S01]  /*64d0*/  UMOV UR4, 0x400 ;  /* 0x0000040000047882 */ /* 0x000fe20000000000 */
[----:B------:R-:W-:Y:S01]  /*64e0*/  SHF.R.U32.HI R4, RZ, 0x5, R62 ;  /* 0x00000005ff047819 */ /* 0x000fe2000001163e */
[----:B-1----:R-:W-:-:S04]  /*64f0*/  ULEA UR9, UR6, UR4, 0x18 ;  /* 0x0000000406097291 */ /* 0x002fc8000f8ec0ff */
[----:B0-----:R-:W-:Y:S01]  /*6500*/  IMAD R50, R4, 0x580, R51 ;  /* 0x0000058004327824 */ /* 0x001fe200078e0233 */
[----:B------:R-:W-:-:S04]  /*6510*/  UISETP.NE.AND UP0, UPT, UR13, URZ, UPT ;  /* 0x000000ff0d00728c */ /* 0x000fc8000bf05270 */
[----:B--2---:R-:W-:Y:S04]  /*6520*/  STS.U8 [R50+UR9], R7 ;  /* 0x0000000732007988 */ /* 0x004fe80008000009 */
[----:B---3--:R-:W-:Y:S04]  /*6530*/  STS.U8 [R50+UR9+0x20], R13 ;  /* 0x0000200d32007988 */ /* 0x008fe80008000009 */
[----:B----4-:R-:W-:Y:S04]  /*6540*/  STS.U8 [R50+UR9+0x60], R15 ;  /* 0x0000600f32007988 */ /* 0x010fe80008000009 */
[----:B------:R-:W-:Y:S04]  /*6550*/  STS.U8 [R50+UR9+0x80], R17 ;  /* 0x0000801132007988 */ /* 0x000fe80008000009 */
        /* <DEDUP_REMOVED lines=24> */
[----:B------:R0:W-:Y:S02]  /*66e0*/  STS.U8 [R50+UR9+0x3a0], R0 ;  /* 0x0003a00032007988 */ /* 0x0001e40008000009 */
[----:B0-----:R-:W-:-:S02]  /*66f0*/  VIADD R0, R50, UR9 ;  /* 0x0000000932007c36 */ /* 0x001fc40008000000 */
[----:B------:R0:W-:Y:S02]  /*6700*/  STS.U8 [R50+UR9+0x380], R77 ;  /* 0x0003804d32007988 */ /* 0x0001e40008000009 */
[----:B------:R-:W-:Y:S02]  /*6710*/  IMAD R49, R51, 0x2b, R0 ;  /* 0x0000002b33317824 */ /* 0x000fe400078e0200 */
        /* <DEDUP_REMOVED lines=15> */
[----:B------:R0:W1:Y:S04]  /*6810*/  LDS R0, [R49] ;  /* 0x0000000031007984 */ /* 0x0000680000000800 */
        /* <DEDUP_REMOVED lines=11> */
[----:B-1----:R-:W-:Y:S05]  /*68d0*/  BRA.U UP0, `(.L_x_143) ;  /* 0x0000001500d47547 */ /* 0x002fea000b800000 */
[C---:B------:R-:W-:Y:S02]  /*68e0*/  PRMT R25, R0.reuse, 0x8880, RZ ;  /* 0x0000888000197816 */ /* 0x040fe400000000ff */
[C---:B0-----:R-:W-:Y:S02]  /*68f0*/  PRMT R24, R0.reuse, 0x9991, RZ ;  /* 0x0000999100187816 */ /* 0x041fe400000000ff */
[C---:B------:R-:W-:Y:S02]  /*6900*/  PRMT R23, R0.reuse, 0xaaa2, RZ ;  /* 0x0000aaa200177816 */ /* 0x040fe400000000ff */
[----:B------:R-:W-:Y:S02]  /*6910*/  PRMT R22, R0, 0xbbb3, RZ ;  /* 0x0000bbb300167816 */ /* 0x000fe400000000ff */
[C---:B--2---:R-:W-:Y:S02]  /*6920*/  PRMT R21, R6.reuse, 0x8880, RZ ;  /* 0x0000888006157816 */ /* 0x044fe400000000ff */
[----:B------:R-:W-:-:S02]  /*6930*/  PRMT R20, R6, 0x9991, RZ ;  /* 0x0000999106147816 */ /* 0x000fc400000000ff */
[C---:B------:R-:W-:Y:S02]  /*6940*/  PRMT R19, R6.reuse, 0xaaa2, RZ ;  /* 0x0000aaa206137816 */ /* 0x040fe400000000ff */
[----:B------:R-:W-:Y:S01]  /*6950*/  PRMT R18, R6, 0xbbb3, RZ ;  /* 0x0000bbb306127816 */ /* 0x000fe200000000ff */
[----:B------:R-:W-:Y:S01]  /*6960*/  IMAD.IADD R26, R21, 0x1, R20 ;  /* 0x00000001151a7824 */ /* 0x000fe200078e0214 */
[C---:B------:R-:W-:Y:S01]  /*6970*/  PRMT R0, R9.reuse, 0x8880, RZ ;  /* 0x0000888009007816 */ /* 0x040fe200000000ff */
[----:B------:R-:W-:Y:S01]  /*6980*/  IMAD.MOV R21, RZ, RZ, -R21 ;  /* 0x000000ffff157224 */ /* 0x000fe200078e0a15 */
[----:B------:R-:W-:Y:S02]  /*6990*/  PRMT R6, R9, 0xaaa2, RZ ;  /* 0x0000aaa209067816 */ /* 0x000fe400000000ff */
[C---:B------:R-:W-:Y:S02]  /*69a0*/  PRMT R17, R7.reuse, 0x8880, RZ ;  /* 0x0000888007117816 */ /* 0x040fe400000000ff */
[----:B------:R-:W-:-:S02]  /*69b0*/  PRMT R16, R7, 0x9991, RZ ;  /* 0x0000999107107816 */ /* 0x000fc400000000ff */
[C---:B------:R-:W-:Y:S02]  /*69c0*/  PRMT R13, R8.reuse, 0x8880, RZ ;  /* 0x00008880080d7816 */ /* 0x040fe400000000ff */
[C---:B------:R-:W-:Y:S01]  /*69d0*/  PRMT R12, R8.reuse, 0x9991, RZ ;  /* 0x00009991080c7816 */ /* 0x040fe200000000ff */
[----:B------:R-:W-:Y:S01]  /*69e0*/  IMAD.IADD R30, R17, 0x1, R16 ;  /* 0x00000001111e7824 */ /* 0x000fe200078e0210 */
        /* <DEDUP_REMOVED lines=9> */
[----:B------:R-:W-:Y:S01]  /*6a80*/  IMAD.MOV.U32 R9, RZ, RZ, R0 ;  /* 0x000000ffff097224 */ /* 0x000fe200078e0000 */
[----:B------:R-:W-:Y:S01]  /*6a90*/  IADD3 R33, PT, PT, R26, R18, R19 ;  /* 0x000000121a217210 */ /* 0x000fe20007ffe013 */
[----:B------:R-:W-:Y:S01]  /*6aa0*/  IMAD.MOV.U32 R0, RZ, RZ, R6 ;  /* 0x000000ffff007224 */ /* 0x000fe200078e0006 */
[----:B------:R-:W-:Y:S01]  /*6ab0*/  IADD3 R26, PT, PT, R30, R14, R15 ;  /* 0x0000000e1e1a7210 */ /* 0x000fe20007ffe00f */
[----:B------:R-:W-:Y:S01]  /*6ac0*/  IMAD.IADD R6, R25, 0x1, R24 ;  /* 0x0000000119067824 */ /* 0x000fe200078e0218 */
[----:B------:R-:W-:Y:S01]  /*6ad0*/  IADD3 R31, PT, PT, R31, R10, R11 ;  /* 0x0000000a1f1f7210 */ /* 0x000fe20007ffe00b */
[----:B------:R-:W-:Y:S01]  /*6ae0*/  IMAD.IADD R32, R9, 0x1, R8 ;  /* 0x0000000109207824 */ /* 0x000fe200078e0208 */
[C---:B---3--:R-:W-:Y:S01]  /*6af0*/  PRMT R30, R29.reuse, 0x8880, RZ ;  /* 0x000088801d1e7816 */ /* 0x048fe200000000ff */
[----:B------:R-:W-:Y:S01]  /*6b00*/  IMAD.MOV R25, RZ, RZ, -R25 ;  /* 0x000000ffff197224 */ /* 0x000fe200078e0a19 */
[----:B------:R-:W-:Y:S01]  /*6b10*/  IADD3 R6, PT, PT, R6, R22, R23 ;  /* 0x0000001606067210 */ /* 0x000fe20007ffe017 */
[----:B------:R-:W-:Y:S01]  /*6b20*/  IMAD.IADD R26, R26, 0x1, R31 ;  /* 0x000000011a1a7824 */ /* 0x000fe200078e021f */
[----:B------:R-:W-:Y:S01]  /*6b30*/  IADD3 R7, PT, PT, R32, R7, R0 ;  /* 0x0000000720077210 */ /* 0x000fe20007ffe000 */
[----:B------:R-:W-:Y:S01]  /*6b40*/  IMAD.MOV R23, RZ, RZ, -R23 ;  /* 0x000000ffff177224 */ /* 0x000fe200078e0a17 */
[C---:B------:R-:W-:Y:S01]  /*6b50*/  PRMT R31, R29.reuse, 0x9991, RZ ;  /* 0x000099911d1f7816 */ /* 0x040fe200000000ff */
[----:B------:R-:W-:Y:S01]  /*6b60*/  IMAD.IADD R6, R6, 0x1, R33 ;  /* 0x0000000106067824 */ /* 0x000fe200078e0221 */
[C---:B------:R-:W-:Y:S01]  /*6b70*/  PRMT R32, R29.reuse, 0xaaa2, RZ ;  /* 0x0000aaa21d207816 */ /* 0x040fe200000000ff */
[----:B------:R-:W-:Y:S01]  /*6b80*/  IMAD.MOV R19, RZ, RZ, -R19 ;  /* 0x000000ffff137224 */ /* 0x000fe200078e0a13 */
[----:B------:R-:W-:Y:S01]  /*6b90*/  PRMT R33, R29, 0xbbb3, RZ ;  /* 0x0000bbb31d217816 */ /* 0x000fe200000000ff */
[----:B------:R-:W-:Y:S01]  /*6ba0*/  IMAD.MOV R15, RZ, RZ, -R15 ;  /* 0x000000ffff0f7224 */ /* 0x000fe200078e0a0f */
[C---:B----4-:R-:W-:Y:S01]  /*6bb0*/  PRMT R34, R63.reuse, 0x8880, RZ ;  /* 0x000088803f227816 */ /* 0x050fe200000000ff */
[----:B------:R-:W-:Y:S01]  /*6bc0*/  IMAD.MOV.U32 R29, RZ, RZ, R32 ;  /* 0x000000ffff1d7224 */ /* 0x000fe200078e0020 */
[C---:B------:R-:W-:Y:S01]  /*6bd0*/  PRMT R35, R63.reuse, 0x9991, RZ ;  /* 0x000099913f237816 */ /* 0x040fe200000000ff */
[----:B------:R-:W-:Y:S01]  /*6be0*/  IMAD.MOV R11, RZ, RZ, -R11 ;  /* 0x000000ffff0b7224 */ /* 0x000fe200078e0a0b */
[----:B------:R-:W-:Y:S01]  /*6bf0*/  PRMT R36, R63, 0xaaa2, RZ ;  /* 0x0000aaa23f247816 */ /* 0x000fe200000000ff */
[----:B------:R-:W-:Y:S01]  /*6c00*/  IMAD.MOV R9, RZ, RZ, -R9 ;  /* 0x000000ffff097224 */ /* 0x000fe200078e0a09 */
[C---:B------:R-:W-:Y:S01]  /*6c10*/  PRMT R66, R28.reuse, 0x8880, RZ ;  /* 0x000088801c427816 */ /* 0x040fe200000000ff */
[----:B------:R-:W-:Y:S01]  /*6c20*/  IMAD.MOV.U32 R32, RZ, RZ, R35 ;  /* 0x000000ffff207224 */ /* 0x000fe200078e0023 */
[----:B------:R-:W-:-:S02]  /*6c30*/  PRMT R67, R28, 0x9991, RZ ;  /* 0x000099911c437816 */ /* 0x000fc400000000ff */
[----:B------:R-:W-:Y:S01]  /*6c40*/  PRMT R65, R63, 0xbbb3, RZ ;  /* 0x0000bbb33f417816 */ /* 0x000fe200000000ff */
[----:B------:R-:W-:Y:S01]  /*6c50*/  IMAD.MOV.U32 R35, RZ, RZ, R66 ;  /* 0x000000ffff237224 */ /* 0x000fe200078e0042 */
[C---:B------:R-:W-:Y:S02]  /*6c60*/  PRMT R39, R27.reuse, 0x8880, RZ ;  /* 0x000088801b277816 */ /* 0x040fe400000000ff */
        /* <DEDUP_REMOVED lines=24> */
[----:B------:R-:W-:Y:S01]  /*6df0*/  IADD3 R66, PT, PT, R66, R34, R33 ;  /* 0x0000002242427210 */ /* 0x000fe20007ffe021 */
        /* <DEDUP_REMOVED lines=17> */
[----:B------:R-:W-:Y:S01]  /*6f10*/  IADD3 R67, PT, PT, RZ, -R66, -R67 ;  /* 0x80000042ff437210 */ /* 0x000fe20007ffe843 */
[----:B------:R-:W-:Y:S01]  /*6f20*/  IMAD.MOV R41, RZ, RZ, -R41 ;  /* 0x000000ffff297224 */ /* 0x000fe200078e0a29 */
[----:B------:R-:W-:Y:S01]  /*6f30*/  ISETP.GE.AND P1, PT, R51, 0x1, PT ;  /* 0x000000013300780c */ /* 0x000fe20003f26270 */
[----:B------:R-:W-:Y:S01]  /*6f40*/  IMAD.MOV R43, RZ, RZ, -R43 ;  /* 0x000000ffff2b7224 */ /* 0x000fe200078e0a2b */
[----:B------:R-:W-:Y:S01]  /*6f50*/  ISETP.NE.AND P0, PT, R6, R67, PT ;  /* 0x000000430600720c */ /* 0x000fe20003f05270 */
[----:B------:R-:W-:Y:S01]  /*6f60*/  IMAD.MOV R45, RZ, RZ, -R45 ;  /* 0x000000ffff2d7224 */ /* 0x000fe200078e0a2d */
[C---:B------:R-:W-:Y:S01]  /*6f70*/  ISETP.NE.AND P3, PT, R4.reuse, 0x5, PT ;  /* 0x000000050400780c */ /* 0x040fe20003f65270 */
[----:B------:R-:W-:Y:S01]  /*6f80*/  IMAD.MOV R47, RZ, RZ, -R47 ;  /* 0x000000ffff2f7224 */ /* 0x000fe200078e0a2f */
[----:B------:R-:W-:Y:S01]  /*6f90*/  SEL R26, RZ, 0x1, !P0 ;  /* 0x00000001ff1a7807 */ /* 0x000fe20004000000 */
[----:B------:R-:W-:Y:S01]  /*6fa0*/  IMAD.MOV R63, RZ, RZ, -R63 ;  /* 0x000000ffff3f7224 */ /* 0x000fe200078e0a3f */
[----:B------:R-:W-:-:S02]  /*6fb0*/  ISETP.NE.AND P2, PT, R4, 0x4, PT ;  /* 0x000000040400780c */ /* 0x000fc40003f45270 */
[----:B------:R-:W-:Y:S01]  /*6fc0*/  LOP3.LUT R2, R2, 0xfffffffb, RZ, 0xc0, !PT ;  /* 0xfffffffb02027812 */ /* 0x000fe200078ec0ff */
[----:B------:R-:W0:Y:S01]  /*6fd0*/  SHFL.UP PT, R6, R26, 0x1, RZ ;  /* 0x042000001a067989 */ /* 0x000e2200000e00ff */
[----:B------:R-:W-:Y:S02]  /*6fe0*/  LOP3.LUT R3, R3, 0x7fffffff, RZ, 0xc0, !PT ;  /* 0x7fffffff03037812 */ /* 0x000fe400078ec0ff */
        /* <DEDUP_REMOVED lines=36> */
[----:B------:R-:W-:Y:S02]  /*7230*/  SGXT R67, R6, 0x8 ;  /* 0x000000080643781a */ /* 0x000fe40000000200 */
[----:B------:R-:W-:Y:S01]  /*7240*/  SGXT R7, R7, 0x8 ;  /* 0x000000080707781a */ /* 0x000fe20000000200 */
[----:B------:R-:W-:Y:S01]  /*7250*/  IMAD.MOV R70, RZ, RZ, -R68 ;  /* 0x000000ffff467224 */ /* 0x000fe200078e0a44 */
[----:B------:R-:W-:-:S02]  /*7260*/  SGXT R68, R69, 0x8 ;  /* 0x000000084544781a */ /* 0x000fc40000000200 */
[----:B------:R-:W-:Y:S02]  /*7270*/  SHF.R.S32.HI R69, RZ, 0x18, R6 ;  /* 0x00000018ff457819 */ /* 0x000fe40000011406 */
[----:B------:R-:W-:Y:S01]  /*7280*/  ISETP.NE.AND P0, PT, R67, R70, PT ;  /* 0x000000464300720c */ /* 0x000fe20003f05270 */
[----:B------:R-:W-:Y:S01]  /*7290*/  IMAD.MOV R70, RZ, RZ, -R68 ;  /* 0x000000ffff467224 */ /* 0x000fe200078e0a44 */
[----:B------:R-:W-:Y:S02]  /*72a0*/  SGXT R68, R69, 0x8 ;  /* 0x000000084544781a */ /* 0x000fe40000000200 */
[----:B------:R-:W-:Y:S02]  /*72b0*/  SEL R67, RZ, 0x1, !P0 ;  /* 0x00000001ff437807 */ /* 0x000fe40004000000 */
[----:B------:R-:W-:Y:S01]  /*72c0*/  PRMT R6, R6, 0x7770, RZ ;  /* 0x0000777006067816 */ /* 0x000fe200000000ff */
[----:B------:R-:W-:Y:S01]  /*72d0*/  IMAD.MOV R68, RZ, RZ, -R68 ;  /* 0x000000ffff447224 */ /* 0x000fe200078e0a44 */
[----:B------:R-:W-:-:S02]  /*72e0*/  ISETP.NE.AND P0, PT, R67, R70, PT ;  /* 0x000000464300720c */ /* 0x000fc40003f05270 */
[----:B------:R-:W-:Y:S02]  /*72f0*/  SEL R6, R67, R6, !P1 ;  /* 0x0000000643067207 */ /* 0x000fe40004800000 */
[----:B------:R-:W-:Y:S02]  /*7300*/  SEL R69, RZ, 0x1, !P0 ;  /* 0x00000001ff457807 */ /* 0x000fe40004000000 */
[----:B------:R-:W-:Y:S01]  /*7310*/  ISETP.NE.AND P1, PT, R4, 0x3, PT ;  /* 0x000000030400780c */ /* 0x000fe20003f25270 */
[----:B------:R-:W-:Y:S01]  /*7320*/  IMAD.MOV R4, RZ, RZ, -R7 ;  /* 0x000000ffff047224 */ /* 0x000fe200078e0a07 */
[C---:B------:R-:W-:Y:S02]  /*7330*/  ISETP.NE.AND P0, PT, R69.reuse, R68, PT ;  /* 0x000000444500720c */ /* 0x040fe40003f05270 */
[----:B------:R-:W-:Y:S02]  /*7340*/  SEL R6, R69, R6, !P1 ;  /* 0x0000000645067207 */ /* 0x000fe40004800000 */
[----:B------:R-:W-:-:S04]  /*7350*/  SEL R7, RZ, 0x1, !P0 ;  /* 0x00000001ff077807 */ /* 0x000fc80004000000 */
[C---:B------:R-:W-:Y:S02]  /*7360*/  ISETP.NE.AND P0, PT, R7.reuse, R4, PT ;  /* 0x000000040700720c */ /* 0x040fe40003f05270 */
[----:B------:R-:W-:Y:S02]  /*7370*/  SEL R6, R7, R6, !P2 ;  /* 0x0000000607067207 */ /* 0x000fe40005000000 */
[----:B------:R-:W-:Y:S02]  /*7380*/  @!P3 SEL R6, RZ, 0x1, !P0 ;  /* 0x00000001ff06b807 */ /* 0x000fe40004000000 */
[----:B------:R-:W-:Y:S02]  /*7390*/  ISETP.GE.AND P0, PT, R51, 0x10, PT ;  /* 0x000000103300780c */ /* 0x000fe40003f06270 */
[----:B------:R-:W-:Y:S02]  /*73a0*/  LOP3.LUT R6, R6, 0xffff, RZ, 0xc0, !PT ;  /* 0x0000ffff06067812 */ /* 0x000fe400078ec0ff */
[----:B------:R-:W-:-:S02]  /*73b0*/  SEL R65, R65, R66, !P0 ;  /* 0x0000004241417207 */ /* 0x000fc40004000000 */
[----:B-----5:R-:W-:Y:S02]  /*73c0*/  LOP3.LUT R4, R5, 0xffff, RZ, 0xc0, !PT ;  /* 0x0000ffff05047812 */ /* 0x020fe400078ec0ff */
[----:B------:R-:W-:Y:S02]  /*73d0*/  PRMT R66, R6, 0x8880, RZ ;  /* 0x0000888006427816 */ /* 0x000fe400000000ff */
[----:B------:R-:W-:Y:S02]  /*73e0*/  PRMT R6, R4, 0x8880, RZ ;  /* 0x0000888004067816 */ /* 0x000fe400000000ff */
[----:B------:R-:W-:Y:S01]  /*73f0*/  ISETP.GE.U32.AND P2, PT, R62, 0x20, PT ;  /* 0x000000203e00780c */ /* 0x000fe20003f46070 */
[----:B------:R-:W-:Y:S01]  /*7400*/  IMAD.MOV.U32 R4, RZ, RZ, R66 ;  /* 0x000000ffff047224 */ /* 0x000fe200078e0042 */
[----:B------:R-:W-:Y:S01]  /*7410*/  PRMT R7, R65, 0x9910, RZ ;  /* 0x0000991041077816 */ /* 0x000fe200000000ff */
[----:B------:R-:W-:Y:S01]  /*7420*/  IMAD.MOV.U32 R65, RZ, RZ, R6 ;  /* 0x000000ffff417224 */ /* 0x000fe200078e0006 */
[----:B------:R-:W-:Y:S01]  /*7430*/  ISETP.NE.AND P3, PT, R51, RZ, PT ;  /* 0x000000ff3300720c */ /* 0x000fe20003f65270 */
[----:B------:R-:W-:Y:S01]  /*7440*/  IMAD.MOV R4, RZ, RZ, -R4 ;  /* 0x000000ffff047224 */ /* 0x000fe200078e0a04 */
[----:B------:R-:W-:-:S04]  /*7450*/  ISETP.NE.AND P0, PT, R7, R26, PT ;  /* 0x0000001a0700720c */ /* 0x000fc80003f05270 */
[----:B------:R-:W-:Y:S02]  /*7460*/  ISETP.NE.AND P1, PT, R65, R4, PT ;  /* 0x000000044100720c */ /* 0x000fe40003f25270 */
        /* <DEDUP_REMOVED lines=166> */
[----:B------:R-:W-:-:S03]  /*7ed0*/  IMAD.MOV R7, RZ, RZ, -R48 ;  /* 0x000000ffff077224 */ /* 0x000fc600078e0a30 */
        /* <DEDUP_REMOVED lines=21> */
.L_x_143:
[C---:B------:R-:W-:Y:S02]  /*8030*/  PRMT R48, R0.reuse, 0x8880, RZ ;  /* 0x0000888000307816 */ /* 0x040fe400000000ff */
[----:B------:R-:W-:Y:S02]  /*8040*/  PRMT R47, R0, 0x9991, RZ ;  /* 0x00009991002f7816 */ /* 0x000fe400000000ff */
[C---:B--2---:R-:W-:Y:S02]  /*8050*/  PRMT R44, R6.reuse, 0x8880, RZ ;  /* 0x00008880062c7816 */ /* 0x044fe400000000ff */
[----:B------:R-:W-:Y:S02]  /*8060*/  PRMT R43, R6, 0x9991, RZ ;  /* 0x00009991062b7816 */ /* 0x000fe400000000ff */
[C---:B0-----:R-:W-:Y:S02]  /*8070*/  PRMT R40, R7.reuse, 0x8880, RZ ;  /* 0x0000888007287816 */ /* 0x041fe400000000ff */
        /* <DEDUP_REMOVED lines=15> */
[C---:B------:R-:W-:Y:S02]  /*8170*/  PRMT R32, R9.reuse, 0x8880, RZ ;  /* 0x0000888009207816 */ /* 0x040fe400000000ff */
[----:B------:R-:W-:Y:S02]  /*8180*/  PRMT R31, R9, 0x9991, RZ ;  /* 0x00009991091f7816 */ /* 0x000fe400000000ff */
[----:B---3--:R-:W-:-:S02]  /*8190*/  PRMT R16, R29, 0x8880, RZ ;  /* 0x000088801d107816 */ /* 0x008fc400000000ff */
[----:B------:R-:W-:Y:S02]  /*81a0*/  PRMT R17, R29, 0x9991, RZ ;  /* 0x000099911d117816 */ /* 0x000fe400000000ff */
[C---:B------:R-:W-:Y:S02]  /*81b0*/  PRMT R30, R9.reuse, 0xaaa2, RZ ;  /* 0x0000aaa2091e7816 */ /* 0x040fe400000000ff */
[----:B-----5:R-:W-:Y:S01]  /*81c0*/  PRMT R5, R9, 0xbbb3, RZ ;  /* 0x0000bbb309057816 */ /* 0x020fe200000000ff */
        /* <DEDUP_REMOVED lines=9> */
[C---:B----4-:R-:W-:Y:S02]  /*8260*/  PRMT R25, R63.reuse, 0x8880, RZ ;  /* 0x000088803f197816 */ /* 0x050fe400000000ff */
[C---:B------:R-:W-:Y:S02]  /*8270*/  PRMT R24, R63.reuse, 0x9991, RZ ;  /* 0x000099913f187816 */ /* 0x040fe400000000ff */
[----:B------:R-:W-:-:S02]  /*8280*/  PRMT R23, R63, 0xaaa2, RZ ;  /* 0x0000aaa23f177816 */ /* 0x000fc400000000ff */
[----:B------:R-:W-:Y:S02]  /*8290*/  PRMT R22, R63, 0xbbb3, RZ ;  /* 0x0000bbb33f167816 */ /* 0x000fe400000000ff */
[C---:B------:R-:W-:Y:S02]  /*82a0*/  PRMT R18, R29.reuse, 0xaaa2, RZ ;  /* 0x0000aaa21d127816 */ /* 0x040fe400000000ff */
[----:B------:R-:W-:Y:S01]  /*82b0*/  PRMT R26, R29, 0xbbb3, RZ ;  /* 0x0000bbb31d1a7816 */ /* 0x000fe200000000ff */
[----:B------:R-:W-:Y:S01]  /*82c0*/  IMAD.MOV.U32 R29, RZ, RZ, R16 ;  /* 0x000000ffff1d7224 */ /* 0x000fe200078e0010 */
[C---:B------:R-:W-:Y:S01]  /*82d0*/  PRMT R21, R28.reuse, 0x8880, RZ ;  /* 0x000088801c157816 */ /* 0x040fe200000000ff */
[----:B------:R-:W-:Y:S01]  /*82e0*/  IMAD.MOV.U32 R16, RZ, RZ, R66 ;  /* 0x000000ffff107224 */ /* 0x000fe200078e0042 */
[C---:B------:R-:W-:Y:S02]  /*82f0*/  PRMT R20, R28.reuse, 0x9991, RZ ;  /* 0x000099911c147816 */ /* 0x040fe400000000ff */
[----:B------:R-:W-:-:S02]  /*8300*/  PRMT R19, R28, 0xaaa2, RZ ;  /* 0x0000aaa21c137816 */ /* 0x000fc400000000ff */
[----:B------:R-:W-:Y:S01]  /*8310*/  PRMT R63, R28, 0xbbb3, RZ ;  /* 0x0000bbb31c3f7816 */ /* 0x000fe200000000ff */
[----:B------:R-:W-:Y:S01]  /*8320*/  IMAD.MOV.U32 R28, RZ, RZ, R17 ;  /* 0x000000ffff1c7224 */ /* 0x000fe200078e0011 */
[----:B------:R-:W-:Y:S01]  /*8330*/  IADD3 R5, PT, PT, R9, R5, R30 ;  /* 0x0000000509057210 */ /* 0x000fe20007ffe01e */
[----:B------:R-:W-:Y:S01]  /*8340*/  IMAD.MOV.U32 R17, RZ, RZ, R65 ;  /* 0x000000ffff117224 */ /* 0x000fe200078e0041 */
[C---:B------:R-:W-:Y:S02]  /*8350*/  PRMT R15, R27.reuse, 0xaaa2, RZ ;  /* 0x0000aaa21b0f7816 */ /* 0x040fe400000000ff */
        /* <DEDUP_REMOVED lines=9> */
[----:B------:R-:W-:Y:S01]  /*83f0*/  IMAD.IADD R2, R29, 0x1, R28 ;  /* 0x000000011d027824 */ /* 0x000fe200078e021c */
[----:B------:R-:W-:-:S02]  /*8400*/  PRMT R13, R3, 0x8880, RZ ;  /* 0x00008880030d7816 */ /* 0x000fc400000000ff */
[C---:B------:R-:W-:Y:S02]  /*8410*/  PRMT R12, R3.reuse, 0x9991, RZ ;  /* 0x00009991030c7816 */ /* 0x040fe400000000ff */
[C---:B------:R-:W-:Y:S02]  /*8420*/  PRMT R11, R3.reuse, 0xaaa2, RZ ;  /* 0x0000aaa2030b7816 */ /* 0x040fe400000000ff */
[----:B------:R-:W-:Y:S01]  /*8430*/  PRMT R10, R3, 0xbbb3, RZ ;  /* 0x0000bbb3030a7816 */ /* 0x000fe200000000ff */
[----:B------:R-:W-:Y:S01]  /*8440*/  IMAD.IADD R3, R25, 0x1, R24 ;  /* 0x0000000119037824 */ /* 0x000fe200078e0218 */
[----:B------:R-:W-:Y:S01]  /*8450*/  IADD3 R67, PT, PT, R2, R26, R27 ;  /* 0x0000001a02437210 */ /* 0x000fe20007ffe01b */
[----:B------:R-:W-:Y:S01]  /*8460*/  IMAD.IADD R66, R13, 0x1, R12 ;  /* 0x000000010d427824 */ /* 0x000fe200078e020c */
[----:B------:R-:W-:Y:S01]  /*8470*/  IADD3 R63, PT, PT, R63, R18, R19 ;  /* 0x000000123f3f7210 */ /* 0x000fe20007ffe013 */
[----:B------:R-:W-:Y:S01]  /*8480*/  IMAD.IADD R2, R9, 0x1, R8 ;  /* 0x0000000109027824 */ /* 0x000fe200078e0208 */
[----:B------:R-:W-:-:S02]  /*8490*/  IADD3 R3, PT, PT, R3, R22, R23 ;  /* 0x0000001603037210 */ /* 0x000fc40007ffe017 */
[----:B------:R-:W-:Y:S02]  /*84a0*/  IADD3 R65, PT, PT, R65, R14, R15 ;  /* 0x0000000e41417210 */ /* 0x000fe40007ffe00f */
[----:B------:R-:W-:Y:S02]  /*84b0*/  IADD3 R3, PT, PT, R64, R3, R67 ;  /* 0x0000000340037210 */ /* 0x000fe40007ffe043 */
[----:B------:R-:W-:Y:S02]  /*84c0*/  IADD3 R66, PT, PT, R66, R10, R11 ;  /* 0x0000000a42427210 */ /* 0x000fe40007ffe00b */
[----:B------:R-:W-:Y:S02]  /*84d0*/  IADD3 R2, PT, PT, R2, R6, R7 ;  /* 0x0000000602027210 */ /* 0x000fe40007ffe007 */
[----:B------:R-:W-:Y:S02]  /*84e0*/  IADD3 R0, PT, PT, R0, R65, R63 ;  /* 0x0000004100007210 */ /* 0x000fe40007ffe03f */
[----:B------:R-:W-:-:S02]  /*84f0*/  IADD3 R2, PT, PT, R5, R2, R66 ;  /* 0x0000000205027210 */ /* 0x000fc40007ffe042 */
[----:B------:R-:W-:Y:S02]  /*8500*/  IADD3 R3, PT, PT, RZ, -R3, -R0 ;  /* 0x80000003ff037210 */ /* 0x000fe40007ffe800 */
[----:B------:R-:W-:Y:S02]  /*8510*/  ISETP.GE.AND P1, PT, R51, 0x1, PT ;  /* 0x000000013300780c */ /* 0x000fe40003f26270 */
[----:B------:R-:W-:Y:S02]  /*8520*/  ISETP.NE.AND P0, PT, R2, R3, PT ;  /* 0x000000030200720c */ /* 0x000fe40003f05270 */
[----:B------:R-:W-:Y:S02]  /*8530*/  ISETP.NE.AND P2, PT, R4, 0x4, PT ;  /* 0x000000040400780c */ /* 0x000fe40003f45270 */
[----:B------:R-:W-:Y:S02]  /*8540*/  SEL R0, RZ, 0x1, !P0 ;  /* 0x00000001ff007807 */ /* 0x000fe40004000000 */
[----:B------:R-:W-:-:S02]  /*8550*/  SEL R3, RZ, 0xffffffff, !P0 ;  /* 0xffffffffff037807 */ /* 0x000fc40004000000 */
        /* <DEDUP_REMOVED lines=79> */
.L_x_145:
        /* <DEDUP_REMOVED lines=16> */
.L_x_147:
[----:B------:R-:W-:Y:S05]  /*8b50*/  NANOSLEEP 0x474 ;  /* 0x000004740000795d */ /* 0x000fea0003800000 */
[----:B------:R-:W-:Y:S01]  /*8b60*/  NOP ;  /* 0x0000000000007918 */ /* 0x000fe20000000000 */
.L_x_148:
        /* <DEDUP_REMOVED lines=10> */
.L_x_201:
[----:B------:R-:W-:Y:S01]  /*8c10*/  PRMT R68, R65, 0x7610, R68 ;  /* 0x0000761041447816 */ /* 0x000fe20000000044 */
[----:B------:R-:W-:Y:S06]  /*8c20*/  @!P0 BRA `(.L_x_150) ;  /* 0x0000000000388947 */ /* 0x000fec0003800000 */
.L_x_154:
[----:B------:R-:W-:Y:S05]  /*8c30*/  YIELD ;  /* 0x0000000000007946 */ /* 0x000fea0003800000 */
[----:B------:R-:W-:Y:S05]  /*8c40*/  @P1 BRA `(.L_x_151) ;  /* 0x0000000000081947 */ /* 0x000fea0003800000 */
[----:B------:R0:W-:Y:S06]  /*8c50*/  MEMBAR.SC.CTA ;  /* 0x0000000000007992 */ /* 0x0001ec0000000000 */
[----:B0-----:R-:W-:Y:S05]  /*8c60*/  BRA `(.L_x_152) ;  /* 0x0000000000087947 */ /* 0x001fea0003800000 */
.L_x_151:
[----:B------:R-:W-:Y:S05]  /*8c70*/  NANOSLEEP 0xa8 ;  /* 0x000000a80000795d */ /* 0x000fea0003800000 */
[----:B------:R-:W-:Y:S01]  /*8c80*/  NOP ;  /* 0x0000000000007918 */ /* 0x000fe20000000000 */
.L_x_152:
[----:B------:R-:W2:Y:S01]  /*8c90*/  LD.E.STRONG.GPU R65, desc[UR10][R4.64+0x80] ;  /* 0x0000800a04417980 */ /* 0x000ea2000c10f900 */
[----:B------:R-:W-:Y:S01]  /*8ca0*/  UMOV UR6, 0xffffffff ;  /* 0xffffffff00067882 */ /* 0x000fe20000000000 */
[----:B--2---:R-:W-:-:S04]  /*8cb0*/  LOP3.LUT R64, R65, 0xff, RZ, 0xc0, !PT ;  /* 0x000000ff41407812 */ /* 0x004fc800078ec0ff */
[----:B------:R-:W-:Y:S01]  /*8cc0*/  ISETP.NE.AND P0, PT, R64, 0x63, PT ;  /* 0x000000634000780c */ /* 0x000fe20003f05270 */
[----:B------:R-:W-:-:S12]  /*8cd0*/  BRA.DIV UR6, `(.L_x_153) ;  /* 0x0000004606847947 */ /* 0x000fd8000b800000 */
[----:B------:R-:W-:-:S13]  /*8ce0*/  VOTE.ANY P0, !P0 ;  /* 0x0000000000ff7806 */ /* 0x000fda0004000100 */
.L_x_204:
[----:B------:R-:W-:Y:S05]  /*8cf0*/  @P0 BRA `(.L_x_154) ;  /* 0xfffffffc00cc0947 */ /* 0x000fea000383ffff */
[----:B------:R-:W-:-:S07]  /*8d00*/  PRMT R68, R65, 0x7610, R68 ;  /* 0x0000761041447816 */ /* 0x000fce0000000044 */
.L_x_150:
        /* <DEDUP_REMOVED lines=8> */
[----:B------:R-:W-:-:S07]  /*8d90*/  LOP3.LUT R4, R65, 0xff, RZ, 0xc0, !PT ;  /* 0x000000ff41047812 */ /* 0x000fce00078ec0ff */
[----:B------:R-:W1:Y:S01]  /*8da0*/  LDC R71, c[0x0][0x398] ;  /* 0x0000e600ff477b82 */ /* 0x000e620000000800 */
        /* <DEDUP_REMOVED lines=49> */
[----:B------:R-:W-:Y:S02]  /*90c0*/  @!P3 PRMT R65, R69, 0x7610, R65 ;  /* 0x000076104541b816 */ /* 0x000fe40000000041 */
[----:B0-----:R-:W-:Y:S02]  /*90d0*/  IADD3 R68, P5, PT, R4, 0x80, RZ ;  /* 0x0000008004447810 */ /* 0x001fe40007fbe0ff */
[----:B------:R-:W-:Y:S02]  /*90e0*/  LOP3.LUT R69, R65, 0xffff, RZ, 0xc0, !PT ;  /* 0x0000ffff41457812 */ /* 0x000fe400078ec0ff */
[----:B------:R-:W-:-:S02]  /*90f0*/  LOP3.LUT R4, RZ, R62, RZ, 0x33, !PT ;  /* 0x0000003eff047212 */ /* 0x000fc400078e33ff */
[C---:B------:R-:W-:Y:S02]  /*9100*/  LOP3.LUT R70, R69.reuse, 0xff, RZ, 0xc0, !PT ;  /* 0x000000ff45467812 */ /* 0x040fe400078ec0ff */
[----:B------:R-:W-:Y:S02]  /*9110*/  @!P4 PRMT R69, R69, 0x8880, RZ ;  /* 0x000088804545c816 */ /* 0x000fe400000000ff */
[----:B------:R-:W-:Y:S02]  /*9120*/  VOTE.ALL P0, P0 ;  /* 0x0000000000ff7806 */ /* 0x000fe40000000000 */
[----:B------:R-:W0:Y:S01]  /*9130*/  SHFL.DOWN PT, R70, R70, 0x10, R67 ;  /* 0x0a00000046467989 */ /* 0x000e2200000e0043 */
[----:B------:R-:W-:Y:S01]  /*9140*/  @!P4 IMAD.MOV R72, RZ, RZ, -R69 ;  /* 0x000000ffff48c224 */ /* 0x000fe200078e0a45 */
[----:B0-----:R-:W-:-:S05]  /*9150*/  @!P4 PRMT R64, R70, 0x8880, RZ ;  /* 0x000088804640c816 */ /* 0x001fca00000000ff */
[----:B------:R-:W-:-:S05]  /*9160*/  @!P4 IMAD.MOV.U32 R69, RZ, RZ, R64 ;  /* 0x000000ffff45c224 */ /* 0x000fca00078e0040 */
[----:B------:R-:W-:-:S04]  /*9170*/  @!P4 ISETP.NE.AND P3, PT, R69, R72, PT ;  /* 0x000000484500c20c */ /* 0x000fc80003f65270 */
[----:B------:R-:W-:-:S04]  /*9180*/  @!P4 SEL R69, RZ, 0x1, !P3 ;  /* 0x00000001ff45c807 */ /* 0x000fc80005800000 */
[----:B------:R-:W-:Y:S02]  /*9190*/  @!P4 PRMT R65, R69, 0x7610, R65 ;  /* 0x000076104541c816 */ /* 0x000fe40000000041 */
[----:B-1----:R-:W-:Y:S01]  /*91a0*/  IADD3 R69, PT, PT, R4, UR6, R71 ;  /* 0x0000000604457c10 */ /* 0x002fe2000fffe047 */
[----:B------:R-:W-:-:S07]  /*91b0*/  IMAD.X R71, RZ, RZ, R5, P5 ;  /* 0x000000ffff477224 */ /* 0x000fce00028e0605 */
.L_x_213:
[----:B------:R-:W-:Y:S05]  /*91c0*/  @!P0 BRA `(.L_x_156) ;  /* 0x0000000400a88947 */ /* 0x000fea0003800000 */
.L_x_164:
        /* <DEDUP_REMOVED lines=10> */
.L_x_216:
[----:B------:R-:W-:Y:S01]  /*9270*/  PRMT R64, R67, 0x7610, R64 ;  /* 0x0000761043407816 */ /* 0x000fe20000000040 */
[----:B------:R-:W-:Y:S06]  /*9280*/  @!P0 BRA `(.L_x_158) ;  /* 0x0000000000388947 */ /* 0x000fec0003800000 */
.L_x_162:
[----:B------:R-:W-:Y:S05]  /*9290*/  YIELD ;  /* 0x0000000000007946 */ /* 0x000fea0003800000 */
[----:B------:R-:W-:Y:S05]  /*92a0*/  @P1 BRA `(.L_x_159) ;  /* 0x0000000000081947 */ /* 0x000fea0003800000 */
[----:B------:R0:W-:Y:S06]  /*92b0*/  MEMBAR.SC.CTA ;  /* 0x0000000000007992 */ /* 0x0001ec0000000000 */
[----:B0-----:R-:W-:Y:S05]  /*92c0*/  BRA `(.L_x_160) ;  /* 0x0000000000087947 */ /* 0x001fea0003800000 */
.L_x_159:
[----:B------:R-:W-:Y:S05]  /*92d0*/  NANOSLEEP 0xa8 ;  /* 0x000000a80000795d */ /* 0x000fea0003800000 */
[----:B------:R-:W-:Y:S01]  /*92e0*/  NOP ;  /* 0x0000000000007918 */ /* 0x000fe20000000000 */
.L_x_160:
[----:B------:R-:W2:Y:S01]  /*92f0*/  LD.E.STRONG.GPU R67, desc[UR10][R4.64+-0x80] ;  /* 0xffff800a04437980 */ /* 0x000ea2000c10f900 */
[----:B------:R-:W-:Y:S01]  /*9300*/  UMOV UR6, 0xffffffff ;  /* 0xffffffff00067882 */ /* 0x000fe20000000000 */
[----:B--2---:R-:W-:-:S04]  /*9310*/  LOP3.LUT R64, R67, 0xff, RZ, 0xc0, !PT ;  /* 0x000000ff43407812 */ /* 0x004fc800078ec0ff */
[----:B------:R-:W-:Y:S01]  /*9320*/  ISETP.NE.AND P0, PT, R64, 0x63, PT ;  /* 0x000000634000780c */ /* 0x000fe20003f05270 */
[----:B------:R-:W-:-:S12]  /*9330*/  BRA.DIV UR6, `(.L_x_161) ;  /* 0x0000004606c47947 */ /* 0x000fd8000b800000 */
[----:B------:R-:W-:-:S13]  /*9340*/  VOTE.ANY P0, !P0 ;  /* 0x0000000000ff7806 */ /* 0x000fda0004000100 */
.L_x_219:
[----:B------:R-:W-:Y:S05]  /*9350*/  @P0 BRA `(.L_x_162) ;  /* 0xfffffffc00cc0947 */ /* 0x000fea000383ffff */
[----:B------:R-:W-:-:S07]  /*9360*/  PRMT R64, R67, 0x7610, R64 ;  /* 0x0000761043407816 */ /* 0x000fce0000000040 */
.L_x_158:
[----:B------:R-:W-:Y:S01]  /*9370*/  UMOV UR6, 0xffffffff ;  /* 0xffffffff00067882 */ /* 0x000fe20000000000 */
[----:B------:R-:W-:Y:S02]  /*9380*/  LOP3.LUT R4, R64, 0xff, RZ, 0xc0, !PT ;  /* 0x000000ff40047812 */ /* 0x000fe400078ec0ff */
[----:B------:R-:W-:Y:S02]  /*9390*/  SHF.R.U32.HI R70, RZ, 0x8, R67 ;  /* 0x00000008ff467819 */ /* 0x000fe40000011643 */
[----:B------:R-:W-:Y:S01]  /*93a0*/  ISETP.NE.AND P3, PT, R4, 0x65, PT ;  /* 0x000000650400780c */ /* 0x000fe20003f65270 */
[----:B------:R-:W-:-:S12]  /*93b0*/  BRA.DIV UR6, `(.L_x_163) ;  /* 0x0000004606c47947 */ /* 0x000fd8000b800000 */
[----:B------:R-:W-:Y:S01]  /*93c0*/  VOTE.ANY R64, PT, !P3 ;  /* 0x0000000000407806 */ /* 0x000fe200058e0100 */
[----:B------:R-:W-:Y:S01]  /*93d0*/  VIADD R69, R69, 0xffffffe0 ;  /* 0xffffffe045457836 */ /* 0x000fe20000000000 */
[----:B------:R-:W-:Y:S02]  /*93e0*/  LOP3.LUT R65, R65, 0xffff, RZ, 0xc0, !PT ;  /* 0x0000ffff41417812 */ /* 0x000fe400078ec0ff */
[----:B------:R-:W-:Y:S02]  /*93f0*/  LOP3.LUT R64, R64, 0x80000000, R66, 0xec, !PT ;  /* 0x8000000040407812 */ /* 0x000fe400078eec42 */
[----:B------:R-:W-:-:S03]  /*9400*/  PRMT R65, R65, 0x8880, RZ ;  /* 0x0000888041417816 */ /* 0x000fc600000000ff */
[----:B------:R-:W-:-:S05]  /*9410*/  VIADD R5, R64, 0xffffffff ;  /* 0xffffffff40057836 */ /* 0x000fca0000000000 */
[----:B------:R-:W-:Y:S02]  /*9420*/  LOP3.LUT R5, R64, R5, RZ, 0xc, !PT ;  /* 0x0000000540057212 */ /* 0x000fe400078e0cff */
[----:B------:R-:W-:Y:S02]  /*9430*/  LOP3.LUT R64, R70, 0xff, RZ, 0xc0, !PT ;  /* 0x000000ff46407812 */ /* 0x000fe400078ec0ff */
[----:B------:R-:W0:Y:S03]  /*9440*/  POPC R67, R5 ;  /* 0x0000000500437309 */ /* 0x000e260000000000 */
        /* <DEDUP_REMOVED lines=52> */
[----:B------:R-:W-:-:S05]  /*9790*/  @!P0 IMAD.MOV.U32 R72, RZ, RZ, R64 ;  /* 0x000000ffff488224 */ /* 0x000fca00078e0040 */
[----:B------:R-:W-:-:S04]  /*97a0*/  @!P0 ISETP.NE.AND P3, PT, R72, R73, PT ;  /* 0x000000494800820c */ /* 0x000fc80003f65270 */
[----:B------:R-:W-:-:S04]  /*97b0*/  @!P0 SEL R72, RZ, 0x1, !P3 ;  /* 0x00000001ff488807 */ /* 0x000fc80005800000 */
[----:B------:R-:W-:Y:S02]  /*97c0*/  @!P0 PRMT R70, R72, 0x7610, R70 ;  /* 0x0000761048468816 */ /* 0x000fe40000000046 */
[----:B------:R-:W-:Y:S01]  /*97d0*/  ISETP.NE.AND P0, PT, R4, 0x65, PT ;  /* 0x000000650400780c */ /* 0x000fe20003f05270 */
[----:B------:R-:W-:Y:S01]  /*97e0*/  IMAD.MOV.U32 R4, RZ, RZ, R65 ;  /* 0x000000ffff047224 */ /* 0x000fe200078e0041 */
[----:B------:R-:W-:-:S03]  /*97f0*/  LOP3.LUT R70, R70, 0xffff, RZ, 0xc0, !PT ;  /* 0x0000ffff46467812 */ /* 0x000fc600078ec0ff */
[----:B------:R-:W-:Y:S01]  /*9800*/  IMAD.MOV R5, RZ, RZ, -R4 ;  /* 0x000000ffff057224 */ /* 0x000fe200078e0a04 */
[----:B------:R-:W-:-:S05]  /*9810*/  PRMT R70, R70, 0x8880, RZ ;  /* 0x0000888046467816 */ /* 0x000fca00000000ff */
[----:B------:R-:W-:Y:S02]  /*9820*/  IMAD.MOV.U32 R4, RZ, RZ, R70 ;  /* 0x000000ffff047224 */ /* 0x000fe400078e0046 */
[----:B------:R-:W-:-:S03]  /*9830*/  VOTE.ALL P0, P0 ;  /* 0x0000000000ff7806 */ /* 0x000fc60000000000 */
[----:B------:R-:W-:-:S04]  /*9840*/  ISETP.NE.AND P3, PT, R4, R5, PT ;  /* 0x000000050400720c */ /* 0x000fc80003f65270 */
[----:B------:R-:W-:-:S09]  /*9850*/  SEL R65, RZ, 0x1, !P3 ;  /* 0x00000001ff417807 */ /* 0x000fd20005800000 */
.L_x_228:
[----:B------:R-:W-:Y:S05]  /*9860*/  @P0 BRA `(.L_x_164) ;  /* 0xfffffff800580947 */ /* 0x000fea000383ffff */
.L_x_156:
        /* <DEDUP_REMOVED lines=9> */
[----:B------:R-:W-:Y:S01]  /*9900*/  LOP3.LUT R5, R65, 0xff, RZ, 0xc0, !PT ;  /* 0x000000ff41057812 */ /* 0x000fe200078ec0ff */
[----:B------:R-:W-:Y:S02]  /*9910*/  UMOV UR7, 0x400 ;  /* 0x0000040000077882 */ /* 0x000fe40000000000 */
[----:B------:R-:W-:-:S04]  /*9920*/  UISETP.NE.AND UP0, UPT, UR12, UR6, UPT ;  /* 0x000000060c00728c */ /* 0x000fc8000bf05270 */
[----:B------:R-:W-:-:S04]  /*9930*/  USEL UR6, URZ, 0xffffffff, !UP0 ;  /* 0xffffffffff067887 */ /* 0x000fc8000c000000 */
[----:B------:R-:W-:-:S06]  /*9940*/  ULOP3.LUT UR6, UR6, 0xff, URZ, 0xc0, !UPT ;  /* 0x000000ff06067892 */ /* 0x000fcc000f8ec0ff */
[----:B------:R-:W-:Y:S01]  /*9950*/  ISETP.NE.AND P0, PT, R5, UR6, PT ;  /* 0x0000000605007c0c */ /* 0x000fe2000bf05270 */
[----:B------:R-:W-:-:S03]  /*9960*/  IMAD.MOV.U32 R5, RZ, RZ, 0x65 ;  /* 0x00000065ff057424 */ /* 0x000fc600078e00ff */
[----:B------:R-:W-:Y:S01]  /*9970*/  SEL R51, RZ, 0x1, !P0 ;  /* 0x00000001ff337807 */ /* 0x000fe20004000000 */
[----:B0-----:R-:W-:Y:S01]  /*9980*/  ULEA UR7, UR8, UR7, 0x18 ;  /* 0x0000000708077291 */ /* 0x001fe2000f8ec0ff */
[----:B------:R-:W-:-:S05]  /*9990*/  SEL R5, R5, 0x165, !P0 ;  /* 0x0000016505057807 */ /* 0x000fca0004000000 */
[----:B------:R0:W-:Y:S04]  /*99a0*/  ST.E.STRONG.GPU desc[UR10][R2.64+0x80], R5 ;  /* 0x0000800502007985 */ /* 0x0001e8000c10f90a */
[----:B------:R0:W-:Y:S04]  /*99b0*/  STS.U8 [UR7+0x2], R51 ;  /* 0x00000233ff007988 */ /* 0x0001e80008000007 */
[----:B------:R0:W-:Y:S02]  /*99c0*/  STS.U8 [UR7+0x1], R65 ;  /* 0x00000141ff007988 */ /* 0x0001e40008000007 */
.L_x_166:
[----:B------:R-:W-:Y:S05]  /*99d0*/  BSYNC.RECONVERGENT B0 ;  /* 0x0000000000007941 */ /* 0x000fea0003800200 */
.L_x_165:
[----:B------:R1:W-:Y:S01]  /*99e0*/  @!P1 STS.U8 [R4+0x1c], R65 ;  /* 0x00001c4104009388 */ /* 0x0003e20000000000 */
[----:B0-----:R-:W-:-:S05]  /*99f0*/  IMAD.MOV.U32 R3, RZ, RZ, R63 ;  /* 0x000000ffff037224 */ /* 0x001fca00078e003f */
[----:B------:R-:W-:-:S04]  /*9a00*/  ISETP.NE.AND P0, PT, R3, R0, PT ;  /* 0x000000000300720c */ /* 0x000fc80003f05270 */
[----:B------:R-:W-:-:S04]  /*9a10*/  SEL R5, RZ, 0x1, !P0 ;  /* 0x00000001ff057807 */ /* 0x000fc80004000000 */
[----:B-1----:R-:W-:-:S07]  /*9a20*/  @!P1 PRMT R5, R65, 0x7610, R5 ;  /* 0x0000761041059816 */ /* 0x002fce0000000005 */
.L_x_146:
        /* <DEDUP_REMOVED lines=14> */
.L_x_168:
[----:B------:R-:W-:Y:S05]  /*9b10*/  BSYNC.RECONVERGENT B0 ;  /* 0x0000000000007941 */ /* 0x000fea0003800200 */
.L_x_167:
        /* <DEDUP_REMOVED lines=36> */
[----:B------:R-:W-:-:S04]  /*9d60*/  IMAD.MOV R31, RZ, RZ, -R31 ;  /* 0x000000ffff1f7224 */ /* 0x000fc800078e0a1f */
        /* <DEDUP_REMOVED lines=166> */
[----:B------:R-:W-:-:S13]  /*a7d0*/  ISETP.NE.AND P0, PT, R4, RZ, PT ;  /* 0x000000ff0400720c */ /* 0x000fda0003f05270 */
.L_x_144:
[----:B------:R-:W-:Y:S01]  /*a7e0*/  P2R R32, PR, RZ, 0x8 ;  /* 0x00000008ff207803 */ /* 0x000fe20000000000 */
[----:B------:R-:W0:Y:S01]  /*a7f0*/  S2UR UR6, SR_CgaCtaId ;  /* 0x00000000000679c3 */ /* 0x000e220000008800 */
[----:B------:R-:W-:-:S07]  /*a800*/  LOP3.LUT P3, RZ, R3, 0x10000000, RZ, 0xc0, !PT ;  /* 0x1000000003ff7812 */ /* 0x000fce000786c0ff */
[----:B------:R-:W-:Y:S01]  /*a810*/  BAR.SYNC.DEFER_BLOCKING 0x0 ;  /* 0x0000000000007b1d */ /* 0x000fe20000010000 */
[----:B------:R-:W-:Y:S02]  /*a820*/  P2R R33, PR, RZ, 0x4 ;  /* 0x00000004ff217803 */ /* 0x000fe40000000000 */
[----:B------:R-:W-:Y:S02]  /*a830*/  SEL R0, RZ, 0x1, !P3 ;  /* 0x00000001ff007807 */ /* 0x000fe40005800000 */
[C---:B------:R-:W-:Y:S01]  /*a840*/  LOP3.LUT P3, RZ, R3.reuse, 0x20, RZ, 0xc0, !PT ;  /* 0x0000002003ff7812 */ /* 0x040fe2000786c0ff */
[----:B------:R-:W-:Y:S01]  /*a850*/  UMOV UR4, 0x400 ;  /* 0x0000040000047882 */ /* 0x000fe20000000000 */
[----:B------:R-:W-:Y:S02]  /*a860*/  P2R R34, PR, RZ, 0x2 ;  /* 0x00000002ff227803 */ /* 0x000fe40000000000 */
[----:B------:R-:W-:Y:S02]  /*a870*/  P2R R31, PR, RZ, 0x8 ;  /* 0x00000008ff1f7803 */ /* 0x000fe40000000000 */
[----:B------:R-:W-:-:S02]  /*a880*/  LOP3.LUT P3, RZ, R3, 0x10, RZ, 0xc0, !PT ;  /* 0x0000001003ff7812 */ /* 0x000fc4000786c0ff */
[----:B------:R-:W-:Y:S02]  /*a890*/  P2R R35, PR, RZ, 0x1 ;  /* 0x00000001ff237803 */ /* 0x000fe40000000000 */
[----:B------:R-:W-:Y:S02]  /*a8a0*/  P2R R30, PR, RZ, 0x8 ;  /* 0x00000008ff1e7803 */ /* 0x000fe40000000000 */
[C---:B------:R-:W-:Y:S02]  /*a8b0*/  LOP3.LUT P3, RZ, R3.reuse, 0x800, RZ, 0xc0, !PT ;  /* 0x0000080003ff7812 */ /* 0x040fe4000786c0ff */
[C---:B------:R-:W-:Y:S02]  /*a8c0*/  LOP3.LUT P2, RZ, R2.reuse, 0x4, RZ, 0xc0, !PT ;  /* 0x0000000402ff7812 */ /* 0x040fe4000784c0ff */
[----:B------:R-:W-:Y:S01]  /*a8d0*/  P2R R29, PR, RZ, 0x8 ;  /* 0x00000008ff1d7803 */ /* 0x000fe20000000000 */
[----:B0-----:R-:W-:Y:S01]  /*a8e0*/  ULEA UR4, UR6, UR4, 0x18 ;  /* 0x0000000406047291 */ /* 0x001fe2000f8ec0ff */
[----:B------:R-:W-:Y:S01]  /*a8f0*/  LOP3.LUT P3, RZ, R3, 0x400, RZ, 0xc0, !PT ;  /* 0x0000040003ff7812 */ /* 0x000fe2000786c0ff */
[----:B------:R-:W0:Y:S01]  /*a900*/  LDCU.64 UR6, c[0x0][0x388] ;  /* 0x00007100ff0677ac */ /* 0x000e220008000a00 */
[----:B------:R-:W-:-:S02]  /*a910*/  LOP3.LUT P1, RZ, R2, 0x2, RZ, 0xc0, !PT ;  /* 0x0000000202ff7812 */ /* 0x000fc4000782c0ff */
[----:B------:R-:W-:Y:S02]  /*a920*/  P2R R28, PR, RZ, 0x8 ;  /* 0x00000008ff1c7803 */ /* 0x000fe40000000000 */
[C---:B------:R-:W-:Y:S02]  /*a930*/  LOP3.LUT P3, RZ, R3.reuse, 0x200, RZ, 0xc0, !PT ;  /* 0x0000020003ff7812 */ /* 0x040fe4000786c0ff */
[----:B------:R-:W-:Y:S02]  /*a940*/  LOP3.LUT P0, RZ, R2, 0x1, RZ, 0xc0, !PT ;  /* 0x0000000102ff7812 */ /* 0x000fe4000780c0ff */
[----:B------:R-:W-:Y:S02]  /*a950*/  P2R R27, PR, RZ, 0x8 ;  /* 0x00000008ff1b7803 */ /* 0x000fe40000000000 */
[----:B------:R-:W-:Y:S02]  /*a960*/  LOP3.LUT P3, RZ, R3, 0x100, RZ, 0xc0, !PT ;  /* 0x0000010003ff7812 */ /* 0x000fe4000786c0ff */
[----:B------:R-:W-:-:S02]  /*a970*/  P2R R36, PR, RZ, 0x40 ;  /* 0x00000040ff247803 */ /* 0x000fc40000000000 */
[----:B------:R-:W-:Y:S02]  /*a980*/  P2R R26, PR, RZ, 0x8 ;  /* 0x00000008ff1a7803 */ /* 0x000fe40000000000 */
[C---:B------:R-:W-:Y:S02]  /*a990*/  LOP3.LUT P3, RZ, R3.reuse, 0x8000, RZ, 0xc0, !PT ;  /* 0x0000800003ff7812 */ /* 0x040fe4000786c0ff */
[----:B------:R-:W-:Y:S02]  /*a9a0*/  P2R R37, PR, RZ, 0x20 ;  /* 0x00000020ff257803 */ /* 0x000fe40000000000 */
[----:B------:R-:W-:Y:S02]  /*a9b0*/  P2R R25, PR, RZ, 0x8 ;  /* 0x00000008ff197803 */ /* 0x000fe40000000000 */
[----:B------:R-:W-:Y:S02]  /*a9c0*/  LOP3.LUT P3, RZ, R3, 0x4000, RZ, 0xc0, !PT ;  /* 0x0000400003ff7812 */ /* 0x000fe4000786c0ff */
[----:B------:R-:W-:-:S02]  /*a9d0*/  P2R R38, PR, RZ, 0x10 ;  /* 0x00000010ff267803 */ /* 0x000fc40000000000 */
[----:B------:R-:W-:Y:S02]  /*a9e0*/  P2R R24, PR, RZ, 0x8 ;  /* 0x00000008ff187803 */ /* 0x000fe40000000000 */
[C---:B------:R-:W-:Y:S02]  /*a9f0*/  LOP3.LUT P3, RZ, R3.reuse, 0x2000, RZ, 0xc0, !PT ;  /* 0x0000200003ff7812 */ /* 0x040fe4000786c0ff */
[----:B------:R-:W-:Y:S02]  /*aa00*/  SEL R8, RZ, 0x1, !P0 ;  /* 0x00000001ff087807 */ /* 0x000fe40004000000 */
[----:B------:R-:W-:Y:S02]  /*aa10*/  P2R R23, PR, RZ, 0x8 ;  /* 0x00000008ff177803 */ /* 0x000fe40000000000 */
[----:B------:R-:W-:Y:S02]  /*aa20*/  LOP3.LUT P3, RZ, R3, 0x1000, RZ, 0xc0, !PT ;  /* 0x0000100003ff7812 */ /* 0x000fe4000786c0ff */
[----:B------:R-:W-:-:S02]  /*aa30*/  SEL R7, RZ, 0x1, !P1 ;  /* 0x00000001ff077807 */ /* 0x000fc40004800000 */
[----:B------:R-:W-:Y:S02]  /*aa40*/  P2R R22, PR, RZ, 0x8 ;  /* 0x00000008ff167803 */ /* 0x000fe40000000000 */
[C---:B------:R-:W-:Y:S02]  /*aa50*/  LOP3.LUT P3, RZ, R3.reuse, 0x80000, RZ, 0xc0, !PT ;  /* 0x0008000003ff7812 */ /* 0x040fe4000786c0ff */
[----:B------:R-:W-:Y:S02]  /*aa60*/  SEL R4, RZ, 0x1, !P2 ;  /* 0x00000001ff047807 */ /* 0x000fe40005000000 */
[----:B------:R-:W-:Y:S02]  /*aa70*/  P2R R21, PR, RZ, 0x8 ;  /* 0x00000008ff157803 */ /* 0x000fe40000000000 */
[C---:B------:R-:W-:Y:S02]  /*aa80*/  LOP3.LUT P3, RZ, R3.reuse, 0x40000, RZ, 0xc0, !PT ;  /* 0x0004000003ff7812 */ /* 0x040fe4000786c0ff */
[----:B------:R-:W-:-:S02]  /*aa90*/  LOP3.LUT P2, RZ, R3, 0x40, RZ, 0xc0, !PT ;  /* 0x0000004003ff7812 */ /* 0x000fc4000784c0ff */
[----:B------:R-:W-:Y:S02]  /*aaa0*/  P2R R20, PR, RZ, 0x8 ;  /* 0x00000008ff147803 */ /* 0x000fe40000000000 */
[C---:B------:R-:W-:Y:S02]  /*aab0*/  LOP3.LUT P3, RZ, R3.reuse, 0x20000, RZ, 0xc0, !PT ;  /* 0x0002000003ff7812 */ /* 0x040fe4000786c0ff */
[C---:B------:R-:W-:Y:S02]  /*aac0*/  LOP3.LUT P1, RZ, R3.reuse, 0x80, RZ, 0xc0, !PT ;  /* 0x0000008003ff7812 */ /* 0x040fe4000782c0ff */
        /* <DEDUP_REMOVED lines=13> */
[----:B------:R-:W-:Y:S02]  /*aba0*/  LOP3.LUT P3, RZ, R3, 0x100000, RZ, 0xc0, !PT ;  /* 0x0010000003ff7812 */ /* 0x000fe4000786c0ff */
[----:B------:R-:W-:-:S02]  /*abb0*/  LOP3.LUT R5, R5, 0xffff, RZ, 0xc0, !PT ;  /* 0x0000ffff05057812 */ /* 0x000fc400078ec0ff */
[----:B------:R-:W-:Y:S02]  /*abc0*/  P2R R14, PR, RZ, 0x8 ;  /* 0x00000008ff0e7803 */ /* 0x000fe40000000000 */
[----:B------:R-:W-:Y:S02]  /*abd0*/  LOP3.LUT P3, RZ, R3, 0x8000000, RZ, 0xc0, !PT ;  /* 0x0800000003ff7812 */ /* 0x000fe4000786c0ff */
[----:B------:R-:W-:Y:S02]  /*abe0*/  PRMT R7, R7, 0x3340, R8 ;  /* 0x0000334007077816 */ /* 0x000fe40000000008 */
[----:B------:R-:W-:Y:S02]  /*abf0*/  P2R R13, PR, RZ, 0x8 ;  /* 0x00000008ff0d7803 */ /* 0x000fe40000000000 */
[----:B------:R-:W-:Y:S02]  /*ac00*/  LOP3.LUT P3, RZ, R3, 0x4000000, RZ, 0xc0, !PT ;  /* 0x0400000003ff7812 */ /* 0x000fe4000786c0ff */
[----:B------:R-:W-:-:S02]  /*ac10*/  PRMT R4, R5, 0x3340, R4 ;  /* 0x0000334005047816 */ /* 0x000fc40000000004 */
[----:B------:R-:W-:Y:S02]  /*ac20*/  P2R R12, PR, RZ, 0x8 ;  /* 0x00000008ff0c7803 */ /* 0x000fe40000000000 */
[C---:B------:R-:W-:Y:S02]  /*ac30*/  LOP3.LUT P3, RZ, R3.reuse, 0x2000000, RZ, 0xc0, !PT ;  /* 0x0200000003ff7812 */ /* 0x040fe4000786c0ff */
        /* <DEDUP_REMOVED lines=30> */
[----:B------:R-:W-:Y:S01]  /*ae20*/  SEL R14, RZ, 0x1, !P3 ;  /* 0x00000001ff0e7807 */ /* 0x000fe20005800000 */
[----:B------:R-:W1:Y:S01]  /*ae30*/  S2R R12, SR_TID.X ;  /* 0x00000000000c7919 */ /* 0x000e620000002100 */
        /* <DEDUP_REMOVED lines=19> */
[----:B------:R-:W-:Y:S02]  /*af70*/  ISETP.NE.AND P3, PT, R21, RZ, PT ;  /* 0x000000ff1500720c */ /* 0x000fe40003f65270 */
[----:B-1----:R-:W-:-:S02]  /*af80*/  LOP3.LUT R63, R12, 0x3e0, RZ, 0xc0, !PT ;  /* 0x000003e00c3f7812 */ /* 0x002fc400078ec0ff */
        /* <DEDUP_REMOVED lines=53> */
[----:B------:R-:W-:Y:S02]  /*b2e0*/  SEL R11, RZ, 0x1, !P4 ;  /* 0x00000001ff0b7807 */ /* 0x000fe40006000000 */
[----:B------:R-:W-:Y:S01]  /*b2f0*/  ISETP.NE.AND P2, PT, R62, RZ, PT ;  /* 0x000000ff3e00720c */ /* 0x000fe20003f45270 */
[----:B------:R-:W-:Y:S01]  /*b300*/  IMAD.U32 R62, RZ, RZ, UR5 ;  /* 0x00000005ff3e7e24 */ /* 0x000fe2000f8e00ff */
[----:B------:R-:W-:-:S02]  /*b310*/  PRMT R30, R31, 0x3340, R30 ;  /* 0x000033401f1e7816 */ /* 0x000fc4000000001e */
[----:B------:R-:W-:Y:S02]  /*b320*/  PRMT R33, R33, 0x3340, R32 ;  /* 0x0000334021217816 */ /* 0x000fe40000000020 */
[----:B------:R-:W-:Y:S02]  /*b330*/  PRMT R34, R35, 0x3340, R34 ;  /* 0x0000334023227816 */ /* 0x000fe40000000022 */
[----:B------:R-:W-:Y:S02]  /*b340*/  PRMT R37, R37, 0x3340, R36 ;  /* 0x0000334025257816 */ /* 0x000fe40000000024 */
[----:B------:R-:W-:Y:S02]  /*b350*/  PRMT R38, R39, 0x3340, R38 ;  /* 0x0000334027267816 */ /* 0x000fe40000000026 */
[----:B------:R-:W-:Y:S02]  /*b360*/  PRMT R3, R3, 0x3340, R2 ;  /* 0x0000334003037816 */ /* 0x000fe40000000002 */
[----:B------:R-:W-:Y:S01]  /*b370*/  PRMT R5, R6, 0x3340, R5 ;  /* 0x0000334006057816 */ /* 0x000fe20000000005 */
[----:B------:R-:W1:Y:S01]  /*b380*/  LDC R2, c[0x0][0x398] ;  /* 0x0000e600ff027b82 */ /* 0x000e620000000800 */
[----:B------:R-:W-:-:S02]  /*b390*/  PRMT R8, R11, 0x3340, R8 ;  /* 0x000033400b087816 */ /* 0x000fc40000000008 */
[----:B------:R-:W-:Y:S02]  /*b3a0*/  PRMT R30, R33, 0x5410, R30 ;  /* 0x00005410211e7816 */ /* 0x000fe4000000001e */
[----:B------:R-:W-:Y:S02]  /*b3b0*/  PRMT R34, R37, 0x5410, R34 ;  /* 0x0000541025227816 */ /* 0x000fe40000000022 */
[----:B------:R-:W-:Y:S01]  /*b3c0*/  PRMT R38, R3, 0x5410, R38 ;  /* 0x0000541003267816 */ /* 0x000fe20000000026 */
[----:B------:R2:W-:Y:S01]  /*b3d0*/  STS [R49+0x1c], R30 ;  /* 0x00001c1e31007388 */ /* 0x0005e20000000800 */
[----:B------:R-:W-:-:S03]  /*b3e0*/  PRMT R8, R8, 0x5410, R5 ;  /* 0x0000541008087816 */ /* 0x000fc60000000005 */
[----:B------:R-:W-:Y:S04]  /*b3f0*/  STS [R49+0x20], R34 ;  /* 0x0000202231007388 */ /* 0x000fe80000000800 */
[----:B------:R-:W-:Y:S01]  /*b400*/  STS [R49+0x24], R38 ;  /* 0x0000242631007388 */ /* 0x000fe20000000800 */
[----:B--2---:R-:W-:-:S03]  /*b410*/  LOP3.LUT R30, R12, 0x1f, RZ, 0xc0, !PT ;  /* 0x0000001f0c1e7812 */ /* 0x004fc600078ec0ff */
[----:B------:R-:W-:Y:S01]  /*b420*/  STS [R49+0x28], R8 ;  /* 0x0000280831007388 */ /* 0x000fe20000000800 */
[----:B------:R-:W-:-:S03]  /*b430*/  NOP ;  /* 0x0000000000007918 */ /* 0x000fc60000000000 */
[----:B------:R-:W-:Y:S01]  /*b440*/  LDS.U8 R0, [R50+UR9+0x560] ;  /* 0x0005600932007984 */ /* 0x000fe20008000000 */
[----:B------:R-:W-:-:S03]  /*b450*/  IMAD R30, R63, 0x2c, R30 ;  /* 0x0000002c3f1e7824 */ /* 0x000fc600078e021e */
[----:B------:R-:W-:Y:S01]  /*b460*/  LDS.U8 R51, [R50+UR9] ;  /* 0x0000000932337984 */ /* 0x000fe20008000000 */
[C---:B------:R-:W-:Y:S02]  /*b470*/  VIADD R64, R30.reuse, 0xa0 ;  /* 0x000000a01e407836 */ /* 0x040fe40000000000 */
[C---:B------:R-:W-:Y:S01]  /*b480*/  VIADD R66, R30.reuse, 0xe0 ;  /* 0x000000e01e427836 */ /* 0x040fe20000000000 */
        /* <DEDUP_REMOVED lines=42> */
[----:B------:R2:W-:Y:S01]  /*b730*/  @!P2 STS [UR4+0x2100], R62 ;  /* 0x0021003eff00a988 */ /* 0x0005e20008000804 */
[----:B------:R-:W-:Y:S01]  /*b740*/  BAR.SYNC.DEFER_BLOCKING 0x0 ;  /* 0x0000000000007b1d */ /* 0x000fe20000010000 */
[----:B--2---:R-:W-:-:S05]  /*b750*/  VIADD R62, R30, 0x80 ;  /* 0x000000801e3e7836 */ /* 0x004fca0000000000 */
[----:B------:R-:W2:Y:S01]  /*b760*/  S2R R3, SR_TID.X ;  /* 0x0000000000037919 */ /* 0x000ea20000002100 */
[----:B------:R-:W3:Y:S01]  /*b770*/  LDS R9, [UR4+0x2100] ;  /* 0x00210004ff097984 */ /* 0x000ee20008000800 */
[----:B------:R-:W1:Y:S01]  /*b780*/  S2UR UR4, SR_CTAID.X ;  /* 0x00000000000479c3 */ /* 0x000e620000002500 */
[C---:B--2---:R-:W-:Y:S02]  /*b790*/  LOP3.LUT R12, R3.reuse, 0x3e0, RZ, 0xc0, !PT ;  /* 0x000003e0030c7812 */ /* 0x044fe400078ec0ff */
[----:B------:R-:W-:-:S05]  /*b7a0*/  LOP3.LUT R49, R3, 0x1f, RZ, 0xc0, !PT ;  /* 0x0000001f03317812 */ /* 0x000fca00078ec0ff */
[----:B------:R-:W-:Y:S02]  /*b7b0*/  IMAD R12, R12, 0x2c, R49 ;  /* 0x0000002c0c0c7824 */ /* 0x000fe400078e0231 */
[----:B-1----:R-:W-:-:S04]  /*b7c0*/  VIADD R2, R2, UR4 ;  /* 0x0000000402027c36 */ /* 0x002fc80008000000 */
[----:B------:R-:W-:-:S05]  /*b7d0*/  IMAD R2, R2, 0x2100, RZ ;  /* 0x0000210002027824 */ /* 0x000fca00078e02ff */
[----:B------:R-:W-:-:S05]  /*b7e0*/  IADD3 R3, P0, PT, R2, R61, RZ ;  /* 0x0000003d02037210 */ /* 0x000fca0007f1e0ff */
[----:B------:R-:W-:Y:S01]  /*b7f0*/  IMAD.X R50, RZ, RZ, RZ, P0 ;  /* 0x000000ffff327224 */ /* 0x000fe200000e06ff */
[----:B0-----:R-:W-:Y:S02]  /*b800*/  LEA R2, P0, R3, UR6, 0x2 ;  /* 0x0000000603027c11 */ /* 0x001fe4000f8010ff */
[-C--:B---3--:R-:W-:Y:S01]  /*b810*/  ISETP.GE.AND P2, PT, R62, R9.reuse, PT ;  /* 0x000000093e00720c */ /* 0x088fe20003f46270 */
[C---:B------:R-:W-:Y:S01]  /*b820*/  VIADD R62, R30.reuse, 0x120 ;  /* 0x000001201e3e7836 */ /* 0x040fe20000000000 */
[-C--:B------:R-:W-:Y:S02]  /*b830*/  ISETP.GE.AND P3, PT, R61, R9.reuse, PT ;  /* 0x000000093d00720c */ /* 0x080fe40003f66270 */
[----:B------:R-:W-:Y:S01]  /*b840*/  LEA.HI.X R3, R3, UR7, R50, 0x2, P0 ;  /* 0x0000000703037c11 */ /* 0x000fe200080f1432 */
[----:B------:R-:W-:Y:S01]  /*b850*/  VIADD R50, R30, 0x100 ;  /* 0x000001001e327836 */ /* 0x000fe20000000000 */
[-C--:B------:R-:W-:Y:S01]  /*b860*/  ISETP.GE.AND P1, PT, R64, R9.reuse, PT ;  /* 0x000000094000720c */ /* 0x080fe20003f26270 */
[----:B------:R-:W-:Y:S01]  /*b870*/  VIADD R64, R30, 0x180 ;  /* 0x000001801e407836 */ /* 0x000fe20000000000 */
[----:B------:R-:W-:-:S02]  /*b880*/  ISETP.GE.AND P0, PT, R66, R9, PT ;  /* 0x000000094200720c */ /* 0x000fc40003f06270 */
[-C--:B------:R-:W-:Y:S02]  /*b890*/  ISETP.GE.AND P5, PT, R62, R9.reuse, PT ;  /* 0x000000093e00720c */ /* 0x080fe40003fa6270 */
[-C--:B------:R-:W-:Y:S01]  /*b8a0*/  ISETP.GE.AND P6, PT, R50, R9.reuse, PT ;  /* 0x000000093200720c */ /* 0x080fe20003fc6270 */
[----:B------:R-:W-:Y:S01]  /*b8b0*/  VIADD R50, R30, 0x1c0 ;  /* 0x000001c01e327836 */ /* 0x000fe20000000000 */
[----:B------:R-:W-:Y:S02]  /*b8c0*/  @!P2 PRMT R48, R48, 0x8880, RZ ;  /* 0x000088803030a816 */ /* 0x000fe400000000ff */
[----:B------:R-:W-:Y:S02]  /*b8d0*/  @!P3 PRMT R49, R51, 0x8880, RZ ;  /* 0x000088803331b816 */ /* 0x000fe400000000ff */
[-C--:B------:R-:W-:Y:S02]  /*b8e0*/  ISETP.GE.AND P4, PT, R64, R9.reuse, PT ;  /* 0x000000094000720c */ /* 0x080fe40003f86270 */
[----:B------:R-:W-:Y:S01]  /*b8f0*/  @!P1 PRMT R51, R47, 0x8880, RZ ;  /* 0x000088802f339816 */ /* 0x000fe200000000ff */
[----:B------:R-:W-:Y:S01]  /*b900*/  @!P2 IMAD.MOV.U32 R47, RZ, RZ, R48 ;  /* 0x000000ffff2fa224 */ /* 0x000fe200078e0030 */
[----:B------:R-:W-:Y:S01]  /*b910*/  @!P0 PRMT R61, R46, 0x8880, RZ ;  /* 0x000088802e3d8816 */ /* 0x000fe200000000ff */
[C---:B------:R-:W-:Y:S01]  /*b920*/  VIADD R48, R30.reuse, 0x1e0 ;  /* 0x000001e01e307836 */ /* 0x040fe20000000000 */
[----:B------:R-:W-:Y:S01]  /*b930*/  @!P3 STG.E desc[UR10][R2.64], R49 ;  /* 0x000000310200b986 */ /* 0x000fe2000c10190a */
[----:B------:R-:W-:Y:S01]  /*b940*/  VIADD R46, R30, 0x200 ;  /* 0x000002001e2e7836 */ /* 0x000fe20000000000 */
[----:B------:R-:W-:-:S02]  /*b950*/  ISETP.GE.AND P3, PT, R50, R9, PT ;  /* 0x000000093200720c */ /* 0x000fc40003f66270 */
[----:B------:R0:W-:Y:S01]  /*b960*/  @!P2 STG.E desc[UR10][R2.64+0x200], R47 ;  /* 0x0002002f0200a986 */ /* 0x0001e2000c10190a */
[-C--:B------:R-:W-:Y:S02]  /*b970*/  ISETP.GE.AND P2, PT, R48, R9.reuse, PT ;  /* 0x000000093000720c */ /* 0x080fe40003f46270 */
[----:B------:R-:W-:Y:S01]  /*b980*/  @!P5 PRMT R48, R44, 0x8880, RZ ;  /* 0x000088802c30d816 */ /* 0x000fe200000000ff */
[----:B------:R-:W-:Y:S01]  /*b990*/  @!P1 STG.E desc[UR10][R2.64+0x280], R51 ;  /* 0x0002803302009986 */ /* 0x000fe2000c10190a */
[-C--:B------:R-:W-:Y:S01]  /*b9a0*/  ISETP.GE.AND P1, PT, R46, R9.reuse, PT ;  /* 0x000000092e00720c */ /* 0x080fe20003f26270 */
[C---:B------:R-:W-:Y:S01]  /*b9b0*/  VIADD R46, R30.reuse, 0x220 ;  /* 0x000002201e2e7836 */ /* 0x040fe20000000000 */
[----:B------:R-:W-:Y:S01]  /*b9c0*/  @!P6 PRMT R45, R45, 0x8880, RZ ;  /* 0x000088802d2de816 */ /* 0x000fe200000000ff */
[----:B------:R-:W-:Y:S01]  /*b9d0*/  @!P0 STG.E desc[UR10][R2.64+0x380], R61 ;  /* 0x0003803d02008986 */ /* 0x000fe2000c10190a */
[----:B------:R-:W-:Y:S02]  /*b9e0*/  VIADD R44, R30, 0x260 ;  /* 0x000002601e2c7836 */ /* 0x000fe40000000000 */
[-C--:B------:R-:W-:Y:S01]  /*b9f0*/  ISETP.GE.AND P0, PT, R46, R9.reuse, PT ;  /* 0x000000092e00720c */ /* 0x080fe20003f06270 */
[----:B------:R-:W-:Y:S01]  /*ba00*/  VIADD R46, R30, 0x280 ;  /* 0x000002801e2e7836 */ /* 0x000fe20000000000 */
[----:B0-----:R-:W-:Y:S01]  /*ba10*/  @!P4 PRMT R47, R43, 0x8880, RZ ;  /* 0x000088802b2fc816 */ /* 0x001fe200000000ff */
[----:B------:R-:W-:Y:S01]  /*ba20*/  @!P5 IMAD.MOV.U32 R43, RZ, RZ, R48 ;  /* 0x000000ffff2bd224 */ /* 0x000fe200078e0030 */
[----:B------:R0:W-:Y:S01]  /*ba30*/  @!P6 STG.E desc[UR10][R2.64+0x400], R45 ;  /* 0x0004002d0200e986 */ /* 0x0001e2000c10190a */
[----:B------:R-:W-:-:S02]  /*ba40*/  ISETP.GE.AND P6, PT, R44, R9, PT ;  /* 0x000000092c00720c */ /* 0x000fc40003fc6270 */
[----:B------:R-:W-:Y:S01]  /*ba50*/  @!P3 PRMT R44, R42, 0x8880, RZ ;  /* 0x000088802a2cb816 */ /* 0x000fe200000000ff */
[----:B------:R1:W-:Y:S01]  /*ba60*/  @!P5 STG.E desc[UR10][R2.64+0x480], R43 ;  /* 0x0004802b0200d986 */ /* 0x0003e2000c10190a */
[-C--:B------:R-:W-:Y:S01]  /*ba70*/  ISETP.GE.AND P5, PT, R46, R9.reuse, PT ;  /* 0x000000092e00720c */ /* 0x080fe20003fa6270 */
[----:B------:R-:W-:Y:S01]  /*ba80*/  VIADD R42, R30, 0x2a0 ;  /* 0x000002a01e2a7836 */ /* 0x000fe20000000000 */
[----:B------:R-:W-:Y:S01]  /*ba90*/  @!P2 PRMT R46, R41, 0x8880, RZ ;  /* 0x00008880292ea816 */ /* 0x000fe200000000ff */
[----:B------:R-:W-:Y:S01]  /*baa0*/  @!P3 IMAD.MOV.U32 R41, RZ, RZ, R44 ;  /* 0x000000ffff29b224 */ /* 0x000fe200078e002c */
[----:B------:R-:W-:Y:S01]  /*bab0*/  @!P1 PRMT R44, R40, 0x8880, RZ ;  /* 0x00008880282c9816 */ /* 0x000fe200000000ff */
[----:B------:R-:W-:Y:S01]  /*bac0*/  VIADD R40, R30, 0x320 ;  /* 0x000003201e287836 */ /* 0x000fe20000000000 */
[----:B------:R-:W-:Y:S01]  /*bad0*/  @!P4 STG.E desc[UR10][R2.64+0x600], R47 ;  /* 0x0006002f0200c986 */ /* 0x000fe2000c10190a */
[----:B0-----:R-:W-:Y:S01]  /*bae0*/  @!P2 IMAD.MOV.U32 R45, RZ, RZ, R46 ;  /* 0x000000ffff2da224 */ /* 0x001fe200078e002e */
[----:B------:R-:W-:Y:S01]  /*baf0*/  ISETP.GE.AND P4, PT, R42, R9, PT ;  /* 0x000000092a00720c */ /* 0x000fe20003f86270 */
[----:B------:R-:W-:Y:S01]  /*bb00*/  VIADD R42, R30, 0x2e0 ;  /* 0x000002e01e2a7836 */ /* 0x000fe20000000000 */
[----:B------:R0:W-:Y:S01]  /*bb10*/  @!P3 STG.E desc[UR10][R2.64+0x700], R41 ;  /* 0x000700290200b986 */ /* 0x0001e2000c10190a */
[----:B-1----:R-:W-:-:S03]  /*bb20*/  @!P1 IMAD.MOV.U32 R43, RZ, RZ, R44 ;  /* 0x000000ffff2b9224 */ /* 0x002fc600078e002c */
[----:B------:R-:W-:Y:S01]  /*bb30*/  @!P2 STG.E desc[UR10][R2.64+0x780], R45 ;  /* 0x0007802d0200a986 */ /* 0x000fe2000c10190a */
[-C--:B------:R-:W-:Y:S02]  /*bb40*/  ISETP.GE.AND P2, PT, R40, R9.reuse, PT ;  /* 0x000000092800720c */ /* 0x080fe40003f46270 */
[----:B------:R-:W-:Y:S01]  /*bb50*/  @!P0 PRMT R40, R38, 0x8880, RZ ;  /* 0x0000888026288816 */ /* 0x000fe200000000ff */
[----:B------:R-:W-:Y:S01]  /*bb60*/  VIADD R38, R30, 0x360 ;  /* 0x000003601e267836 */ /* 0x000fe20000000000 */
[-C--:B------:R-:W-:Y:S01]  /*bb70*/  ISETP.GE.AND P3, PT, R42, R9.reuse, PT ;  /* 0x000000092a00720c */ /* 0x080fe20003f66270 */
[----:B------:R-:W-:Y:S01]  /*bb80*/  @!P1 STG.E desc[UR10][R2.64+0x800], R43 ;  /* 0x0008002b02009986 */ /* 0x000fe2000c10190a */
[----:B------:R-:W-:Y:S01]  /*bb90*/  @!P6 PRMT R42, R39, 0x8880, RZ ;  /* 0x00008880272ae816 */ /* 0x000fe200000000ff */
[----:B------:R-:W-:Y:S01]  /*bba0*/  @!P0 IMAD.MOV.U32 R39, RZ, RZ, R40 ;  /* 0x000000ffff278224 */ /* 0x000fe200078e0028 */
[-C--:B------:R-:W-:Y:S01]  /*bbb0*/  ISETP.GE.AND P1, PT, R38, R9.reuse, PT ;  /* 0x000000092600720c */ /* 0x080fe20003f26270 */
[C---:B------:R-:W-:Y:S01]  /*bbc0*/  VIADD R38, R30.reuse, 0x3a0 ;  /* 0x000003a01e267836 */ /* 0x040fe20000000000 */
[----:B0-----:R-:W-:Y:S01]  /*bbd0*/  @!P5 PRMT R41, R37, 0x8880, RZ ;  /* 0x000088802529d816 */ /* 0x001fe200000000ff */
[----:B------:R-:W-:Y:S01]  /*bbe0*/  @!P6 IMAD.MOV.U32 R37, RZ, RZ, R42 ;  /* 0x000000ffff25e224 */ /* 0x000fe200078e002a */
[----:B------:R0:W-:Y:S01]  /*bbf0*/  @!P0 STG.E desc[UR10][R2.64+0x880], R39 ;  /* 0x0008802702008986 */ /* 0x0001e2000c10190a */
[----:B------:R-:W-:Y:S01]  /*bc00*/  VIADD R40, R30, 0x3c0 ;  /* 0x000003c01e287836 */ /* 0x000fe20000000000 */
[----:B------:R-:W-:-:S02]  /*bc10*/  ISETP.GE.AND P0, PT, R38, R9, PT ;  /* 0x000000092600720c */ /* 0x000fc40003f06270 */
[----:B------:R-:W-:Y:S01]  /*bc20*/  @!P4 PRMT R38, R36, 0x8880, RZ ;  /* 0x000088802426c816 */ /* 0x000fe200000000ff */
[----:B------:R-:W-:Y:S01]  /*bc30*/  VIADD R36, R30, 0x3e0 ;  /* 0x000003e01e247836 */ /* 0x000fe20000000000 */
[----:B------:R1:W-:Y:S01]  /*bc40*/  @!P6 STG.E desc[UR10][R2.64+0x980], R37 ;  /* 0x000980250200e986 */ /* 0x0003e2000c10190a */
[-C--:B------:R-:W-:Y:S02]  /*bc50*/  ISETP.GE.AND P6, PT, R40, R9.reuse, PT ;  /* 0x000000092800720c */ /* 0x080fe40003fc6270 */
[----:B------:R-:W-:Y:S01]  /*bc60*/  @!P3 PRMT R40, R35, 0x8880, RZ ;  /* 0x000088802328b816 */ /* 0x000fe200000000ff */
[----:B------:R-:W-:Y:S01]  /*bc70*/  @!P5 STG.E desc[UR10][R2.64+0xa00], R41 ;  /* 0x000a00290200d986 */ /* 0x000fe2000c10190a */
[----:B------:R-:W-:Y:S01]  /*bc80*/  @!P4 IMAD.MOV.U32 R35, RZ, RZ, R38 ;  /* 0x000000ffff23c224 */ /* 0x000fe200078e0026 */
[----:B------:R-:W-:Y:S01]  /*bc90*/  ISETP.GE.AND P5, PT, R36, R9, PT ;  /* 0x000000092400720c */ /* 0x000fe20003fa6270 */
[----:B------:R-:W-:Y:S01]  /*bca0*/  VIADD R36, R30, 0x420 ;  /* 0x000004201e247836 */ /* 0x000fe20000000000 */
[----:B------:R-:W-:Y:S01]  /*bcb0*/  @!P2 PRMT R34, R34, 0x8880, RZ ;  /* 0x000088802222a816 */ /* 0x000fe200000000ff */
[----:B0-----:R-:W-:Y:S01]  /*bcc0*/  @!P3 IMAD.MOV.U32 R39, RZ, RZ, R40 ;  /* 0x000000ffff27b224 */ /* 0x001fe200078e0028 */
[----:B------:R0:W-:Y:S01]  /*bcd0*/  @!P4 STG.E desc[UR10][R2.64+0xa80], R35 ;  /* 0x000a80230200c986 */ /* 0x0001e2000c10190a */
[----:B------:R-:W-:-:S02]  /*bce0*/  @!P0 PRMT R32, R32, 0x8880, RZ ;  /* 0x0000888020208816 */ /* 0x000fc400000000ff */
[-C--:B------:R-:W-:Y:S01]  /*bcf0*/  ISETP.GE.AND P4, PT, R36, R9.reuse, PT ;  /* 0x000000092400720c */ /* 0x080fe20003f86270 */
[----:B------:R-:W-:Y:S01]  /*bd00*/  @!P3 STG.E desc[UR10][R2.64+0xb80], R39 ;  /* 0x000b80270200b986 */ /* 0x000fe2000c10190a */
[----:B-1----:R-:W-:Y:S01]  /*bd10*/  @!P1 PRMT R37, R33, 0x8880, RZ ;  /* 0x0000888021259816 */ /* 0x002fe200000000ff */
[----:B------:R-:W-:Y:S01]  /*bd20*/  @!P2 IMAD.MOV.U32 R33, RZ, RZ, R34 ;  /* 0x000000ffff21a224 */ /* 0x000fe200078e0022 */
[-C--:B------:R-:W-:Y:S02]  /*bd30*/  ISETP.GE.AND P3, PT, R60, R9.reuse, PT ;  /* 0x000000093c00720c */ /* 0x080fe40003f66270 */
[----:B------:R-:W-:Y:S01]  /*bd40*/  @!P6 PRMT R34, R31, 0x8880, RZ ;  /* 0x000088801f22e816 */ /* 0x000fe200000000ff */
[----:B------:R-:W-:Y:S01]  /*bd50*/  @!P1 STG.E desc[UR10][R2.64+0xd80], R37 ;  /* 0x000d802502009986 */ /* 0x000fe2000c10190a */
[----:B------:R-:W-:Y:S01]  /*bd60*/  @!P0 IMAD.MOV.U32 R31, RZ, RZ, R32 ;  /* 0x000000ffff1f8224 */ /* 0x000fe200078e0020 */
[-C--:B------:R-:W-:Y:S02]  /*bd70*/  ISETP.GE.AND P1, PT, R58, R9.reuse, PT ;  /* 0x000000093a00720c */ /* 0x080fe40003f26270 */
[----:B------:R1:W-:Y:S01]  /*bd80*/  @!P2 STG.E desc[UR10][R2.64+0xc80], R33 ;  /* 0x000c80210200a986 */ /* 0x0003e2000c10190a */
[----:B------:R-:W-:Y:S01]  /*bd90*/  ISETP.GE.AND P2, PT, R59, R9, PT ;  /* 0x000000093b00720c */ /* 0x000fe20003f46270 */
[----:B0-----:R-:W-:Y:S01]  /*bda0*/  @!P6 IMAD.MOV.U32 R35, RZ, RZ, R34 ;  /* 0x000000ffff23e224 */ /* 0x001fe200078e0022 */
[----:B------:R-:W-:Y:S01]  /*bdb0*/  @!P5 PRMT R28, R28, 0x8880, RZ ;  /* 0x000088801c1cd816 */ /* 0x000fe200000000ff */
[----:B------:R0:W-:Y:S01]  /*bdc0*/  @!P0 STG.E desc[UR10][R2.64+0xe80], R31 ;  /* 0x000e801f02008986 */ /* 0x0001e2000c10190a */
[----:B------:R-:W-:-:S02]  /*bdd0*/  @!P4 PRMT R32, R27, 0x8880, RZ ;  /* 0x000088801b20c816 */ /* 0x000fc400000000ff */
[----:B------:R-:W-:Y:S01]  /*bde0*/  @!P3 PRMT R26, R26, 0x8880, RZ ;  /* 0x000088801a1ab816 */ /* 0x000fe200000000ff */
[----:B------:R-:W-:Y:S01]  /*bdf0*/  @!P5 IMAD.MOV.U32 R27, RZ, RZ, R28 ;  /* 0x000000ffff1bd224 */ /* 0x000fe200078e001c */
[----:B------:R-:W-:Y:S01]  /*be00*/  @!P6 STG.E desc[UR10][R2.64+0xf00], R35 ;  /* 0x000f00230200e986 */ /* 0x000fe2000c10190a */
[-C--:B------:R-:W-:Y:S01]  /*be10*/  ISETP.GE.AND P6, PT, R56, R9.reuse, PT ;  /* 0x000000093800720c */ /* 0x080fe20003fc6270 */
[----:B-1----:R-:W-:Y:S01]  /*be20*/  @!P4 IMAD.MOV.U32 R33, RZ, RZ, R32 ;  /* 0x000000ffff21c224 */ /* 0x002fe200078e0020 */
[-C--:B------:R-:W-:Y:S01]  /*be30*/  ISETP.GE.AND P0, PT, R57, R9.reuse, PT ;  /* 0x000000093900720c */ /* 0x080fe20003f06270 */
[----:B------:R1:W-:Y:S01]  /*be40*/  @!P5 STG.E desc[UR10][R2.64+0xf80], R27 ;  /* 0x000f801b0200d986 */ /* 0x0003e2000c10190a */
[----:B------:R-:W-:Y:S01]  /*be50*/  @!P2 PRMT R28, R25, 0x8880, RZ ;  /* 0x00008880191ca816 */ /* 0x000fe200000000ff */
[----:B------:R-:W-:Y:S01]  /*be60*/  @!P3 IMAD.MOV.U32 R25, RZ, RZ, R26 ;  /* 0x000000ffff19b224 */ /* 0x000fe200078e001a */
[-C--:B------:R-:W-:Y:S01]  /*be70*/  ISETP.GE.AND P5, PT, R55, R9.reuse, PT ;  /* 0x000000093700720c */ /* 0x080fe20003fa6270 */
[----:B------:R-:W-:Y:S01]  /*be80*/  @!P4 STG.E desc[UR10][R2.64+0x1080], R33 ;  /* 0x001080210200c986 */ /* 0x000fe2000c10190a */
[-C--:B------:R-:W-:Y:S01]  /*be90*/  ISETP.GE.AND P4, PT, R54, R9.reuse, PT ;  /* 0x000000093600720c */ /* 0x080fe20003f86270 */
[----:B0-----:R-:W-:Y:S01]  /*bea0*/  @!P2 IMAD.MOV.U32 R31, RZ, RZ, R28 ;  /* 0x000000ffff1fa224 */ /* 0x001fe200078e001c */
[----:B------:R-:W-:Y:S01]  /*beb0*/  @!P1 PRMT R26, R24, 0x8880, RZ ;  /* 0x00008880181a9816 */ /* 0x000fe200000000ff */
[----:B------:R-:W-:Y:S01]  /*bec0*/  VIADD R24, R30, 0x20 ;  /* 0x000000201e187836 */ /* 0x000fe20000000000 */
[----:B------:R0:W-:Y:S01]  /*bed0*/  @!P3 STG.E desc[UR10][R2.64+0x1180], R25 ;  /* 0x001180190200b986 */ /* 0x0001e2000c10190a */
[----:B------:R-:W-:-:S02]  /*bee0*/  ISETP.GE.AND P3, PT, R53, R9, PT ;  /* 0x000000093500720c */ /* 0x000fc40003f66270 */
[----:B-1----:R-:W-:Y:S01]  /*bef0*/  @!P1 IMAD.MOV.U32 R27, RZ, RZ, R26 ;  /* 0x000000ffff1b9224 */ /* 0x002fe200078e001a */
[----:B------:R-:W-:Y:S01]  /*bf00*/  @!P2 STG.E desc[UR10][R2.64+0x1200], R31 ;  /* 0x0012001f0200a986 */ /* 0x000fe2000c10190a */
[-C--:B------:R-:W-:Y:S01]  /*bf10*/  ISETP.GE.AND P2, PT, R24, R9.reuse, PT ;  /* 0x000000091800720c */ /* 0x080fe20003f46270 */
[----:B------:R-:W-:Y:S01]  /*bf20*/  VIADD R24, R30, 0x40 ;  /* 0x000000401e187836 */ /* 0x000fe20000000000 */
[----:B------:R-:W-:Y:S01]  /*bf30*/  @!P6 PRMT R26, R22, 0x8880, RZ ;  /* 0x00008880161ae816 */ /* 0x000fe200000000ff */
[----:B------:R1:W-:Y:S01]  /*bf40*/  @!P1 STG.E desc[UR10][R2.64+0x1280], R27 ;  /* 0x0012801b02009986 */ /* 0x0003e2000c10190a */
[----:B------:R-:W-:Y:S01]  /*bf50*/  @!P0 PRMT R23, R23, 0x8880, RZ ;  /* 0x0000888017178816 */ /* 0x000fe200000000ff */
[----:B------:R-:W-:Y:S01]  /*bf60*/  VIADD R22, R30, 0x60 ;  /* 0x000000601e167836 */ /* 0x000fe20000000000 */
[-C--:B------:R-:W-:Y:S01]  /*bf70*/  ISETP.GE.AND P1, PT, R24, R9.reuse, PT ;  /* 0x000000091800720c */ /* 0x080fe20003f26270 */
[----:B------:R-:W-:Y:S01]  /*bf80*/  VIADD R30, R30, 0x440 ;  /* 0x000004401e1e7836 */ /* 0x000fe20000000000 */
[----:B0-----:R-:W-:Y:S01]  /*bf90*/  @!P5 PRMT R25, R21, 0x8880, RZ ;  /* 0x000088801519d816 */ /* 0x001fe200000000ff */
[----:B------:R-:W-:Y:S01]  /*bfa0*/  @!P6 IMAD.MOV.U32 R21, RZ, RZ, R26 ;  /* 0x000000ffff15e224 */ /* 0x000fe200078e001a */
[----:B------:R0:W-:Y:S01]  /*bfb0*/  @!P0 STG.E desc[UR10][R2.64+0x1300], R23 ;  /* 0x0013001702008986 */ /* 0x0001e2000c10190a */
[-C--:B------:R-:W-:Y:S01]  /*bfc0*/  ISETP.GE.AND P0, PT, R22, R9.reuse, PT ;  /* 0x000000091600720c */ /* 0x080fe20003f06270 */
[----:B------:R-:W-:Y:S01]  /*bfd0*/  VIADD R22, R12, 0x160 ;  /* 0x000001600c167836 */ /* 0x000fe20000000000 */
[----:B------:R-:W-:Y:S01]  /*bfe0*/  @!P3 PRMT R29, R29, 0x8880, RZ ;  /* 0x000088801d1db816 */ /* 0x000fe200000000ff */
[----:B------:R2:W-:Y:S01]  /*bff0*/  @!P6 STG.E desc[UR10][R2.64+0x1380], R21 ;  /* 0x001380150200e986 */ /* 0x0005e2000c10190a */
[----:B-1----:R-:W-:Y:S01]  /*c000*/  @!P4 PRMT R27, R20, 0x8880, RZ ;  /* 0x00008880141bc816 */ /* 0x002fe200000000ff */
[----:B------:R-:W-:Y:S01]  /*c010*/  VIADD R20, R12, 0xc0 ;  /* 0x000000c00c147836 */ /* 0x000fe20000000000 */
[----:B------:R-:W-:Y:S01]  /*c020*/  ISETP.GE.AND P6, PT, R30, R9, PT ;  /* 0x000000091e00720c */ /* 0x000fe20003fc6270 */
[----:B------:R-:W-:Y:S01]  /*c030*/  @!P5 STG.E desc[UR10][R2.64+0x1400], R25 ;  /* 0x001400190200d986 */ /* 0x000fe2000c10190a */
[----:B------:R-:W-:-:S02]  /*c040*/  @!P2 PRMT R19, R19, 0x8880, RZ ;  /* 0x000088801313a816 */ /* 0x000fc400000000ff */
[-C--:B------:R-:W-:Y:S01]  /*c050*/  ISETP.GE.AND P5, PT, R20, R9.reuse, PT ;  /* 0x000000091400720c */ /* 0x080fe20003fa6270 */
[----:B------:R-:W-:Y:S01]  /*c060*/  VIADD R20, R12, 0x140 ;  /* 0x000001400c147836 */ /* 0x000fe20000000000 */
[----:B------:R-:W-:Y:S01]  /*c070*/  @!P4 STG.E desc[UR10][R2.64+0x1480], R27 ;  /* 0x0014801b0200c986 */ /* 0x000fe2000c10190a */
[----:B0-----:R-:W-:Y:S01]  /*c080*/  @!P3 IMAD.MOV.U32 R23, RZ, RZ, R29 ;  /* 0x000000ffff17b224 */ /* 0x001fe200078e001d */
[----:B--2---:R-:W-:Y:S02]  /*c090*/  @!P0 PRMT R21, R17, 0x8880, RZ ;  /* 0x0000888011158816 */ /* 0x004fe400000000ff */
[----:B------:R-:W-:Y:S01]  /*c0a0*/  @!P2 STG.E desc[UR10][R2.64+0x80], R19 ;  /* 0x000080130200a986 */ /* 0x000fe2000c10190a */
[-C--:B------:R-:W-:Y:S02]  /*c0b0*/  ISETP.GE.AND P4, PT, R20, R9.reuse, PT ;  /* 0x000000091400720c */ /* 0x080fe40003f86270 */
[----:B------:R-:W-:Y:S01]  /*c0c0*/  @!P1 PRMT R20, R18, 0x8880, RZ ;  /* 0x0000888012149816 */ /* 0x000fe200000000ff */
[----:B------:R-:W-:Y:S01]  /*c0d0*/  VIADD R18, R12, 0x1a0 ;  /* 0x000001a00c127836 */ /* 0x000fe20000000000 */
[----:B------:R0:W-:Y:S01]  /*c0e0*/  @!P3 STG.E desc[UR10][R2.64+0x1500], R23 ;  /* 0x001500170200b986 */ /* 0x0001e2000c10190a */
[----:B------:R-:W-:-:S02]  /*c0f0*/  ISETP.GE.AND P3, PT, R22, R9, PT ;  /* 0x000000091600720c */ /* 0x000fc40003f66270 */
[----:B------:R-:W-:Y:S01]  /*c100*/  @!P1 IMAD.MOV.U32 R17, RZ, RZ, R20 ;  /* 0x000000ffff119224 */ /* 0x000fe200078e0014 */
[-C--:B------:R-:W-:Y:S01]  /*c110*/  ISETP.GE.AND P2, PT, R18, R9.reuse, PT ;  /* 0x000000091200720c */ /* 0x080fe20003f46270 */
[----:B------:R-:W-:Y:S01]  /*c120*/  VIADD R18, R12, 0x240 ;  /* 0x000002400c127836 */ /* 0x000fe20000000000 */
[----:B------:R-:W-:Y:S01]  /*c130*/  @!P6 PRMT R20, R16, 0x8880, RZ ;  /* 0x000088801014e816 */ /* 0x000fe200000000ff */
[----:B------:R-:W-:Y:S01]  /*c140*/  VIADD R16, R12, 0x2c0 ;  /* 0x000002c00c107836 */ /* 0x000fe20000000000 */
[----:B------:R1:W-:Y:S01]  /*c150*/  @!P1 STG.E desc[UR10][R2.64+0x100], R17 ;  /* 0x0001001102009986 */ /* 0x0003e2000c10190a */
[----:B------:R-:W-:Y:S02]  /*c160*/  @!P5 PRMT R15, R15, 0x8880, RZ ;  /* 0x000088800f0fd816 */ /* 0x000fe400000000ff */
[-C--:B------:R-:W-:Y:S01]  /*c170*/  ISETP.GE.AND P1, PT, R18, R9.reuse, PT ;  /* 0x000000091200720c */ /* 0x080fe20003f26270 */
[----:B------:R-:W-:Y:S01]  /*c180*/  @!P0 STG.E desc[UR10][R2.64+0x180], R21 ;  /* 0x0001801502008986 */ /* 0x000fe2000c10190a */
[----:B0-----:R-:W-:Y:S01]  /*c190*/  @!P6 IMAD.MOV.U32 R23, RZ, RZ, R20 ;  /* 0x000000ffff17e224 */ /* 0x001fe200078e0014 */
[----:B------:R-:W-:Y:S01]  /*c1a0*/  ISETP.GE.AND P0, PT, R16, R9, PT ;  /* 0x000000091000720c */ /* 0x000fe20003f06270 */
[----:B------:R-:W-:Y:S01]  /*c1b0*/  VIADD R16, R12, 0x300 ;  /* 0x000003000c107836 */ /* 0x000fe20000000000 */
[----:B------:R-:W-:Y:S01]  /*c1c0*/  @!P4 PRMT R18, R14, 0x8880, RZ ;  /* 0x000088800e12c816 */ /* 0x000fe200000000ff */
[----:B------:R-:W-:Y:S01]  /*c1d0*/  VIADD R14, R12, 0x340 ;  /* 0x000003400c0e7836 */ /* 0x000fe20000000000 */
[----:B------:R-:W-:Y:S01]  /*c1e0*/  @!P6 STG.E desc[UR10][R2.64+0x1100], R23 ;  /* 0x001100170200e986 */ /* 0x000fe2000c10190a */
[----:B------:R-:W-:-:S02]  /*c1f0*/  @!P2 PRMT R10, R10, 0x8880, RZ ;  /* 0x000088800a0aa816 */ /* 0x000fc400000000ff */
[----:B-1----:R-:W-:Y:S01]  /*c200*/  @!P3 PRMT R17, R13, 0x8880, RZ ;  /* 0x000088800d11b816 */ /* 0x002fe200000000ff */
[----:B------:R-:W-:Y:S01]  /*c210*/  @!P4 IMAD.MOV.U32 R13, RZ, RZ, R18 ;  /* 0x000000ffff0dc224 */ /* 0x000fe200078e0012 */
[-C--:B------:R-:W-:Y:S01]  /*c220*/  ISETP.GE.AND P6, PT, R16, R9.reuse, PT ;  /* 0x000000091000720c */ /* 0x080fe20003fc6270 */
[----:B------:R-:W-:Y:S01]  /*c230*/  VIADD R16, R12, 0x380 ;  /* 0x000003800c107836 */ /* 0x000fe20000000000 */
[----:B------:R0:W-:Y:S01]  /*c240*/  @!P5 STG.E desc[UR10][R2.64+0x300], R15 ;  /* 0x0003000f0200d986 */ /* 0x0001e2000c10190a */
[-C--:B------:R-:W-:Y:S01]  /*c250*/  ISETP.GE.AND P5, PT, R14, R9.reuse, PT ;  /* 0x000000090e00720c */ /* 0x080fe20003fa6270 */
[----:B------:R-:W-:Y:S01]  /*c260*/  VIADD R12, R12, 0x400 ;  /* 0x000004000c0c7836 */ /* 0x000fe20000000000 */
[----:B------:R-:W-:Y:S01]  /*c270*/  @!P1 PRMT R14, R11, 0x8880, RZ ;  /* 0x000088800b0e9816 */ /* 0x000fe200000000ff */
[----:B------:R1:W-:Y:S01]  /*c280*/  @!P4 STG.E desc[UR10][R2.64+0x500], R13 ;  /* 0x0005000d0200c986 */ /* 0x0003e2000c10190a */
[-C--:B------:R-:W-:Y:S01]  /*c290*/  ISETP.GE.AND P4, PT, R16, R9.reuse, PT ;  /* 0x000000091000720c */ /* 0x080fe20003f86270 */
[----:B------:R-:W-:Y:S01]  /*c2a0*/  @!P2 IMAD.MOV.U32 R11, RZ, RZ, R10 ;  /* 0x000000ffff0ba224 */ /* 0x000fe200078e000a */
[----:B------:R-:W-:Y:S01]  /*c2b0*/  @!P0 PRMT R8, R8, 0x8880, RZ ;  /* 0x0000888008088816 */ /* 0x000fe200000000ff */
[----:B------:R-:W-:Y:S01]  /*c2c0*/  @!P3 STG.E desc[UR10][R2.64+0x580], R17 ;  /* 0x000580110200b986 */ /* 0x000fe2000c10190a */
[----:B------:R-:W-:-:S03]  /*c2d0*/  ISETP.GE.AND P3, PT, R12, R9, PT ;  /* 0x000000090c00720c */ /* 0x000fc60003f66270 */
[----:B------:R2:W-:Y:S01]  /*c2e0*/  @!P2 STG.E desc[UR10][R2.64+0x680], R11 ;  /* 0x0006800b0200a986 */ /* 0x0005e2000c10190a */
[----:B------:R-:W-:Y:S01]  /*c2f0*/  ISETP.GE.AND P2, PT, R52, R9, PT ;  /* 0x000000093400720c */ /* 0x000fe20003f46270 */
[----:B0-----:R-:W-:Y:S01]  /*c300*/  @!P1 IMAD.MOV.U32 R15, RZ, RZ, R14 ;  /* 0x000000ffff0f9224 */ /* 0x001fe200078e000e */
[----:B------:R-:W-:Y:S01]  /*c310*/  @!P6 PRMT R9, R5, 0x8880, RZ ;  /* 0x000088800509e816 */ /* 0x000fe200000000ff */
[----:B------:R-:W-:Y:S01]  /*c320*/  @!P0 IMAD.MOV.U32 R5, RZ, RZ, R8 ;  /* 0x000000ffff058224 */ /* 0x000fe200078e0008 */
[----:B------:R-:W-:Y:S02]  /*c330*/  @!P5 PRMT R4, R4, 0x8880, RZ ;  /* 0x000088800404d816 */ /* 0x000fe400000000ff */
[----:B------:R-:W-:Y:S01]  /*c340*/  @!P4 PRMT R10, R7, 0x8880, RZ ;  /* 0x00008880070ac816 */ /* 0x000fe200000000ff */
[----:B------:R-:W-:Y:S01]  /*c350*/  @!P6 IMAD.MOV.U32 R7, RZ, RZ, R9 ;  /* 0x000000ffff07e224 */ /* 0x000fe200078e0009 */
[----:B------:R0:W-:Y:S01]  /*c360*/  @!P1 STG.E desc[UR10][R2.64+0x900], R15 ;  /* 0x0009000f02009986 */ /* 0x0001e2000c10190a */
[----:B-1----:R-:W-:Y:S01]  /*c370*/  @!P3 PRMT R13, R6, 0x8880, RZ ;  /* 0x00008880060db816 */ /* 0x002fe200000000ff */
[----:B------:R-:W-:-:S02]  /*c380*/  @!P5 IMAD.MOV.U32 R9, RZ, RZ, R4 ;  /* 0x000000ffff09d224 */ /* 0x000fc400078e0004 */
[----:B--2---:R-:W-:Y:S01]  /*c390*/  @!P4 IMAD.MOV.U32 R11, RZ, RZ, R10 ;  /* 0x000000ffff0bc224 */ /* 0x004fe200078e000a */
[----:B------:R0:W-:Y:S04]  /*c3a0*/  @!P0 STG.E desc[UR10][R2.64+0xb00], R5 ;  /* 0x000b000502008986 */ /* 0x0001e8000c10190a */
        /* <DEDUP_REMOVED lines=8> */
.L_x_123:
[----:B------:R-:W-:Y:S01]  /*c430*/  BSSY B1, `(.L_x_169) ;  /* 0x0000006000017945 */ /* 0x000fe20003800000 */
[----:B------:R-:W-:Y:S01]  /*c440*/  PLOP3.LUT P0, PT, P0, PT, PT, 0x8, 0x80 ;  /* 0x000000000080781c */ /* 0x000fe2000070e170 */
[----:B------:R-:W-:-:S12]  /*c450*/  IMAD.MOV.U32 R64, RZ, RZ, -0x1 ;  /* 0xffffffffff407424 */ /* 0x000fd800078e00ff */
[----:B------:R-:W-:Y:S05]  /*c460*/  WARPSYNC.COLLECTIVE R64, `(.L_x_170) ;  /* 0x0000000040087348 */ /* 0x000fea0003c00000 */
[----:B------:R-:W-:Y:S01]  /*c470*/  VOTE.ANY P0, P0 ;  /* 0x0000000000ff7806 */ /* 0x000fe20000000100 */
[----:B------:R-:W-:-:S12]  /*c480*/  ENDCOLLECTIVE ;  /* 0x000000000000791b */ /* 0x000fd80003800000 */
.L_x_170:
[----:B------:R-:W-:Y:S05]  /*c490*/  BSYNC B1 ;  /* 0x0000000000017941 */ /* 0x000fea0003800000 */
.L_x_169:
[----:B------:R-:W-:Y:S05]  /*c4a0*/  BRA `(.L_x_171) ;  /* 0xffffff6400e87947 */ /* 0x000fea000383ffff */
.L_x_127:
[----:B------:R-:W-:Y:S01]  /*c4b0*/  BSSY B1, `(.L_x_172) ;  /* 0x0000006000017945 */ /* 0x000fe20003800000 */
[----:B------:R-:W-:Y:S01]  /*c4c0*/  PLOP3.LUT P0, PT, P0, PT, PT, 0x8, 0x80 ;  /* 0x000000000080781c */ /* 0x000fe2000070e170 */
[----:B------:R-:W-:-:S12]  /*c4d0*/  IMAD.MOV.U32 R64, RZ, RZ, -0x1 ;  /* 0xffffffffff407424 */ /* 0x000fd800078e00ff */
[----:B------:R-:W-:Y:S05]  /*c4e0*/  WARPSYNC.COLLECTIVE R64, `(.L_x_173) ;  /* 0x0000000040087348 */ /* 0x000fea0003c00000 */
[----:B------:R-:W-:Y:S01]  /*c4f0*/  VOTE.ANY P0, P0 ;  /* 0x0000000000ff7806 */ /* 0x000fe20000000100 */
[----:B------:R-:W-:-:S12]  /*c500*/  ENDCOLLECTIVE ;  /* 0x000000000000791b */ /* 0x000fd80003800000 */
.L_x_173:
[----:B------:R-:W-:Y:S05]  /*c510*/  BSYNC B1 ;  /* 0x0000000000017941 */ /* 0x000fea0003800000 */
.L_x_172:
[----:B------:R-:W-:Y:S05]  /*c520*/  BRA `(.L_x_174) ;  /* 0xffffff6800007947 */ /* 0x000fea000383ffff */
.L_x_129:
[----:B------:R-:W0:Y:S01]  /*c530*/  S2R R57, SR_GEMASK ;  /* 0x0000000000397919 */ /* 0x000e220000003c00 */
[----:B------:R-:W-:Y:S01]  /*c540*/  BSSY B1, `(.L_x_175) ;  /* 0x0000006000017945 */ /* 0x000fe20003800000 */
[----:B------:R-:W-:Y:S01]  /*c550*/  PLOP3.LUT P3, PT, P0, PT, PT, 0x8, 0x80 ;  /* 0x000000000080781c */ /* 0x000fe2000076e170 */
[----:B------:R-:W-:-:S12]  /*c560*/  IMAD.MOV.U32 R64, RZ, RZ, -0x1 ;  /* 0xffffffffff407424 */ /* 0x000fd800078e00ff */
[----:B0-----:R-:W-:Y:S05]  /*c570*/  WARPSYNC.COLLECTIVE R64, `(.L_x_176) ;  /* 0x0000000040087348 */ /* 0x001fea0003c00000 */
[----:B------:R-:W-:Y:S01]  /*c580*/  VOTE.ANY R64, PT, P3 ;  /* 0x0000000000407806 */ /* 0x000fe200018e0100 */
[----:B0-----:R-:W-:Y:S06]  /*c590*/  ENDCOLLECTIVE ;  /* 0x000000000000791b */ /* 0x001fec0003800000 */
.L_x_176:
[----:B------:R-:W-:Y:S05]  /*c5a0*/  BSYNC B1 ;  /* 0x0000000000017941 */ /* 0x000fea0003800000 */
.L_x_175:
        /* <DEDUP_REMOVED lines=12> */
.L_x_177:
[----:B------:R-:W-:-:S13]  /*c670*/  ISETP.GE.AND P1, PT, R9, R67, PT ;  /* 0x000000430900720c */ /* 0x000fda0003f26270 */
[----:B------:R-:W-:-:S05]  /*c680*/  @!P1 PRMT R60, R58, 0x8880, RZ ;  /* 0x000088803a3c9816 */ /* 0x000fca00000000ff */
[----:B------:R-:W-:Y:S02]  /*c690*/  @!P1 IMAD.MOV R60, RZ, RZ, -R60 ;  /* 0x000000ffff3c9224 */ /* 0x000fe400078e0a3c */
[----:B------:R-:W-:Y:S02]  /*c6a0*/  IMAD.MOV.U32 R59, RZ, RZ, R4 ;  /* 0x000000ffff3b7224 */ /* 0x000fe400078e0004 */
[----:B------:R-:W-:-:S03]  /*c6b0*/  IMAD.MOV.U32 R4, RZ, RZ, 0x2 ;  /* 0x00000002ff047424 */ /* 0x000fc600078e00ff */
        /* <DEDUP_REMOVED lines=11> */
.L_x_178:
        /* <DEDUP_REMOVED lines=15> */
.L_x_179:
        /* <DEDUP_REMOVED lines=15> */
.L_x_180:
[----:B------:R-:W-:-:S05]  /*c950*/  @!P1 PRMT R66, R66, 0x8880, RZ ;  /* 0x0000888042429816 */ /* 0x000fca00000000ff */
[----:B------:R-:W-:Y:S02]  /*c960*/  @!P1 IMAD.MOV R66, RZ, RZ, -R66 ;  /* 0x000000ffff429224 */ /* 0x000fe400078e0a42 */
[----:B------:R-:W-:Y:S02]  /*c970*/  IMAD.MOV.U32 R63, RZ, RZ, R4 ;  /* 0x000000ffff3f7224 */ /* 0x000fe400078e0004 */
[----:B------:R-:W-:-:S03]  /*c980*/  IMAD.MOV.U32 R4, RZ, RZ, 0x10 ;  /* 0x00000010ff047424 */ /* 0x000fc600078e00ff */
        /* <DEDUP_REMOVED lines=15> */
.L_x_181:
[----:B------:R-:W-:Y:S05]  /*ca80*/  WARPSYNC.COLLECTIVE R64, `(.L_x_182) ;  /* 0x0000000040087348 */ /* 0x000fea0003c00000 */
[----:B------:R-:W-:Y:S01]  /*ca90*/  VOTE.ALL P0, P0 ;  /* 0x0000000000ff7806 */ /* 0x000fe20000000000 */
[----:B------:R-:W-:-:S12]  /*caa0*/  ENDCOLLECTIVE ;  /* 0x000000000000791b */ /* 0x000fd80003800000 */
.L_x_182:
        /* <DEDUP_REMOVED lines=11> */
.L_x_131:
[----:B------:R-:W-:Y:S01]  /*cb60*/  BSSY B1, `(.L_x_184) ;  /* 0x0000006000017945 */ /* 0x000fe20003800000 */
[----:B------:R-:W-:Y:S01]  /*cb70*/  PLOP3.LUT P0, PT, P0, PT, PT, 0x8, 0x80 ;  /* 0x000000000080781c */ /* 0x000fe2000070e170 */
[----:B------:R-:W-:-:S12]  /*cb80*/  IMAD.MOV.U32 R64, RZ, RZ, -0x1 ;  /* 0xffffffffff407424 */ /* 0x000fd800078e00ff */
[----:B------:R-:W-:Y:S05]  /*cb90*/  WARPSYNC.COLLECTIVE R64, `(.L_x_185) ;  /* 0x0000000040087348 */ /* 0x000fea0003c00000 */
[----:B------:R-:W-:Y:S01]  /*cba0*/  VOTE.ANY P0, P0 ;  /* 0x0000000000ff7806 */ /* 0x000fe20000000100 */
[----:B------:R-:W-:-:S12]  /*cbb0*/  ENDCOLLECTIVE ;  /* 0x000000000000791b */ /* 0x000fd80003800000 */
.L_x_185:
[----:B------:R-:W-:Y:S05]  /*cbc0*/  BSYNC B1 ;  /* 0x0000000000017941 */ /* 0x000fea0003800000 */
.L_x_184:
[----:B------:R-:W-:Y:S05]  /*cbd0*/  BRA `(.L_x_186) ;  /* 0xffffff6400a87947 */ /* 0x000fea000383ffff */
.L_x_135:
[----:B------:R-:W-:Y:S01]  /*cbe0*/  BSSY B1, `(.L_x_187) ;  /* 0x0000006000017945 */ /* 0x000fe20003800000 */
[----:B------:R-:W-:Y:S01]  /*cbf0*/  PLOP3.LUT P0, PT, P0, PT, PT, 0x8, 0x80 ;  /* 0x000000000080781c */ /* 0x000fe2000070e170 */
[----:B------:R-:W-:-:S12]  /*cc00*/  IMAD.MOV.U32 R64, RZ, RZ, -0x1 ;  /* 0xffffffffff407424 */ /* 0x000fd800078e00ff */
[----:B------:R-:W-:Y:S05]  /*cc10*/  WARPSYNC.COLLECTIVE R64, `(.L_x_188) ;  /* 0x0000000040087348 */ /* 0x000fea0003c00000 */
[----:B------:R-:W-:Y:S01]  /*cc20*/  VOTE.ANY P0, P0 ;  /* 0x0000000000ff7806 */ /* 0x000fe20000000100 */
[----:B------:R-:W-:-:S12]  /*cc30*/  ENDCOLLECTIVE ;  /* 0x000000000000791b */ /* 0x000fd80003800000 */
.L_x_188:
[----:B------:R-:W-:Y:S05]  /*cc40*/  BSYNC B1 ;  /* 0x0000000000017941 */ /* 0x000fea0003800000 */
.L_x_187:
[----:B------:R-:W-:Y:S05]  /*cc50*/  BRA `(.L_x_189) ;  /* 0xffffff6400c47947 */ /* 0x000fea000383ffff */
.L_x_137:
[----:B------:R-:W-:Y:S01]  /*cc60*/  BSSY B1, `(.L_x_190) ;  /* 0x0000006000017945 */ /* 0x000fe20003800000 */
[----:B------:R-:W-:Y:S01]  /*cc70*/  PLOP3.LUT P3, PT, P0, PT, PT, 0x8, 0x80 ;  /* 0x000000000080781c */ /* 0x000fe2000076e170 */
[----:B------:R-:W-:-:S12]  /*cc80*/  IMAD.MOV.U32 R64, RZ, RZ, -0x1 ;  /* 0xffffffffff407424 */ /* 0x000fd800078e00ff */
[----:B------:R-:W-:Y:S05]  /*cc90*/  WARPSYNC.COLLECTIVE R64, `(.L_x_191) ;  /* 0x0000000040087348 */ /* 0x000fea0003c00000 */
[----:B------:R-:W-:Y:S01]  /*cca0*/  VOTE.ANY R64, PT, P3 ;  /* 0x0000000000407806 */ /* 0x000fe200018e0100 */
[----:B------:R-:W-:Y:S06]  /*ccb0*/  ENDCOLLECTIVE ;  /* 0x000000000000791b */ /* 0x000fec0003800000 */
.L_x_191:
[----:B------:R-:W-:Y:S05]  /*ccc0*/  BSYNC B1 ;  /* 0x0000000000017941 */ /* 0x000fea0003800000 */
.L_x_190:
        /* <DEDUP_REMOVED lines=14> */
.L_x_192:
        /* <DEDUP_REMOVED lines=15> */
.L_x_193:
        /* <DEDUP_REMOVED lines=14> */
.L_x_194:
        /* <DEDUP_REMOVED lines=14> */
.L_x_195:
        /* <DEDUP_REMOVED lines=14> */
.L_x_196:
        /* <DEDUP_REMOVED lines=15> */
.L_x_197:
[----:B------:R-:W-:-:S05]  /*d230*/  IMAD.MOV.U32 R4, RZ, RZ, R69 ;  /* 0x000000ffff047224 */ /* 0x000fca00078e0045 */
[----:B------:R-:W-:-:S04]  /*d240*/  ISETP.NE.AND P1, PT, R4, R5, PT ;  /* 0x000000050400720c */ /* 0x000fc80003f25270 */
[----:B------:R-:W-:Y:S01]  /*d250*/  SEL R58, RZ, 0x1, !P1 ;  /* 0x00000001ff3a7807 */ /* 0x000fe20004800000 */
[----:B------:R-:W-:Y:S08]  /*d260*/  BRA `(.L_x_198) ;  /* 0xffffff6400647947 */ /* 0x000ff0000383ffff */
.L_x_149:
[----:B------:R-:W-:Y:S01]  /*d270*/  BSSY B0, `(.L_x_199) ;  /* 0x0000006000007945 */ /* 0x000fe20003800000 */
[----:B------:R-:W-:Y:S01]  /*d280*/  PLOP3.LUT P0, PT, P0, PT, PT, 0x8, 0x80 ;  /* 0x000000000080781c */ /* 0x000fe2000070e170 */
[----:B------:R-:W-:-:S12]  /*d290*/  IMAD.MOV.U32 R64, RZ, RZ, -0x1 ;  /* 0xffffffffff407424 */ /* 0x000fd800078e00ff */
[----:B------:R-:W-:Y:S05]  /*d2a0*/  WARPSYNC.COLLECTIVE R64, `(.L_x_200) ;  /* 0x0000000040087348 */ /* 0x000fea0003c00000 */
[----:B------:R-:W-:Y:S01]  /*d2b0*/  VOTE.ANY P0, P0 ;  /* 0x0000000000ff7806 */ /* 0x000fe20000000100 */
[----:B------:R-:W-:-:S12]  /*d2c0*/  ENDCOLLECTIVE ;  /* 0x000000000000791b */ /* 0x000fd80003800000 */
.L_x_200:
[----:B------:R-:W-:Y:S05]  /*d2d0*/  BSYNC B0 ;  /* 0x0000000000007941 */ /* 0x000fea0003800000 */
.L_x_199:
[----:B------:R-:W-:Y:S05]  /*d2e0*/  BRA `(.L_x_201) ;  /* 0xffffffb800487947 */ /* 0x000fea000383ffff */
.L_x_153:
[----:B------:R-:W-:Y:S01]  /*d2f0*/  BSSY B0, `(.L_x_202) ;  /* 0x0000006000007945 */ /* 0x000fe20003800000 */
[----:B------:R-:W-:Y:S01]  /*d300*/  PLOP3.LUT P0, PT, P0, PT, PT, 0x8, 0x80 ;  /* 0x000000000080781c */ /* 0x000fe2000070e170 */
[----:B------:R-:W-:-:S12]  /*d310*/  IMAD.MOV.U32 R64, RZ, RZ, -0x1 ;  /* 0xffffffffff407424 */ /* 0x000fd800078e00ff */
[----:B------:R-:W-:Y:S05]  /*d320*/  WARPSYNC.COLLECTIVE R64, `(.L_x_203) ;  /* 0x0000000040087348 */ /* 0x000fea0003c00000 */
[----:B------:R-:W-:Y:S01]  /*d330*/  VOTE.ANY P0, P0 ;  /* 0x0000000000ff7806 */ /* 0x000fe20000000100 */
[----:B------:R-:W-:-:S12]  /*d340*/  ENDCOLLECTIVE ;  /* 0x000000000000791b */ /* 0x000fd80003800000 */
.L_x_203:
[----:B------:R-:W-:Y:S05]  /*d350*/  BSYNC B0 ;  /* 0x0000000000007941 */ /* 0x000fea0003800000 */
.L_x_202:
[----:B------:R-:W-:Y:S05]  /*d360*/  BRA `(.L_x_204) ;  /* 0xffffffb800607947 */ /* 0x000fea000383ffff */
.L_x_155:
[----:B------:R-:W0:Y:S01]  /*d370*/  S2R R66, SR_GEMASK ;  /* 0x0000000000427919 */ /* 0x000e220000003c00 */
[----:B------:R-:W-:Y:S01]  /*d380*/  BSSY B0, `(.L_x_205) ;  /* 0x0000006000007945 */ /* 0x000fe20003800000 */
[----:B------:R-:W-:Y:S01]  /*d390*/  PLOP3.LUT P3, PT, P0, PT, PT, 0x8, 0x80 ;  /* 0x000000000080781c */ /* 0x000fe2000076e170 */
[----:B------:R-:W-:-:S12]  /*d3a0*/  IMAD.MOV.U32 R64, RZ, RZ, -0x1 ;  /* 0xffffffffff407424 */ /* 0x000fd800078e00ff */
[----:B0-----:R-:W-:Y:S05]  /*d3b0*/  WARPSYNC.COLLECTIVE R64, `(.L_x_206) ;  /* 0x0000000040087348 */ /* 0x001fea0003c00000 */
[----:B------:R-:W-:Y:S01]  /*d3c0*/  VOTE.ANY R64, PT, P3 ;  /* 0x0000000000407806 */ /* 0x000fe200018e0100 */
[----:B0-----:R-:W-:Y:S06]  /*d3d0*/  ENDCOLLECTIVE ;  /* 0x000000000000791b */ /* 0x001fec0003800000 */
.L_x_206:
[----:B------:R-:W-:Y:S05]  /*d3e0*/  BSYNC B0 ;  /* 0x0000000000007941 */ /* 0x000fea0003800000 */
.L_x_205:
[----:B------:R-:W-:Y:S01]  /*d3f0*/  LOP3.LUT R64, R64, 0x80000000, R66, 0xec, !PT ;  /* 0x8000000040407812 */ /* 0x000fe200078eec42 */
[----:B------:R-:W-:Y:S01]  /*d400*/  VIADD R72, R51, 0x4 ;  /* 0x0000000433487836 */ /* 0x000fe20000000000 */
        /* <DEDUP_REMOVED lines=10> */
.L_x_207:
[C---:B------:R-:W-:Y:S01]  /*d4b0*/  ISETP.GE.AND P3, PT, R51.reuse, R67, PT ;  /* 0x000000433300720c */ /* 0x040fe20003f66270 */
[----:B------:R-:W-:Y:S02]  /*d4c0*/  IMAD.MOV.U32 R69, RZ, RZ, R4 ;  /* 0x000000ffff457224 */ /* 0x000fe400078e0004 */
[----:B------:R-:W-:-:S05]  /*d4d0*/  VIADD R4, R51, 0x2 ;  /* 0x0000000233047836 */ /* 0x000fca0000000000 */
[----:B------:R-:W-:Y:S01]  /*d4e0*/  ISETP.GT.AND P4, PT, R4, R67, PT ;  /* 0x000000430400720c */ /* 0x000fe20003f84270 */
[----:B------:R-:W-:-:S04]  /*d4f0*/  IMAD.MOV.U32 R4, RZ, RZ, 0x2 ;  /* 0x00000002ff047424 */ /* 0x000fc800078e00ff */
        /* <DEDUP_REMOVED lines=12> */
.L_x_208:
[----:B------:R-:W-:Y:S02]  /*d5c0*/  IMAD.MOV.U32 R70, RZ, RZ, R4 ;  /* 0x000000ffff467224 */ /* 0x000fe400078e0004 */
[----:B------:R-:W-:-:S03]  /*d5d0*/  IMAD.MOV.U32 R4, RZ, RZ, 0x4 ;  /* 0x00000004ff047424 */ /* 0x000fc600078e00ff */
[----:B------:R-:W-:Y:S01]  /*d5e0*/  @!P4 PRMT R71, R70, 0x8880, RZ ;  /* 0x000088804647c816 */ /* 0x000fe200000000ff */
[----:B------:R-:W-:-:S04]  /*d5f0*/  @!P4 IMAD.MOV R70, RZ, RZ, -R69 ;  /* 0x000000ffff46c224 */ /* 0x000fc800078e0a45 */
[----:B------:R-:W-:-:S05]  /*d600*/  @!P4 IMAD.MOV.U32 R69, RZ, RZ, R71 ;  /* 0x000000ffff45c224 */ /* 0x000fca00078e0047 */
        /* <DEDUP_REMOVED lines=8> */
.L_x_209:
[----:B------:R-:W-:Y:S01]  /*d690*/  ISETP.GT.AND P3, PT, R72, R67, PT ;  /* 0x000000434800720c */ /* 0x000fe20003f64270 */
[----:B------:R-:W-:Y:S02]  /*d6a0*/  IMAD.MOV.U32 R69, RZ, RZ, R4 ;  /* 0x000000ffff457224 */ /* 0x000fe400078e0004 */
[----:B------:R-:W-:Y:S02]  /*d6b0*/  IMAD.MOV.U32 R4, RZ, RZ, 0x8 ;  /* 0x00000008ff047424 */ /* 0x000fe400078e00ff */
[----:B------:R-:W-:-:S08]  /*d6c0*/  VIADD R72, R51, 0x8 ;  /* 0x0000000833487836 */ /* 0x000fd00000000000 */
        /* <DEDUP_REMOVED lines=11> */
.L_x_210:
        /* <DEDUP_REMOVED lines=14> */
[----:B------:R-:W-:-:S03]  /*d860*/  IMAD.MOV.U32 R5, RZ, RZ, R70 ;  /* 0x000000ffff057224 */ /* 0x000fc600078e0046 */
[----:B------:R-:W-:-:S07]  /*d870*/  @!P0 IMAD.MOV R72, RZ, RZ, -R69 ;  /* 0x000000ffff488224 */ /* 0x000fce00078e0a45 */
[----:B------:R-:W-:Y:S05]  /*d880*/  WARPSYNC.COLLECTIVE R64, `(.L_x_211) ;  /* 0x0000000040087348 */ /* 0x000fea0003c00000 */
[----:B------:R0:W1:Y:S02]  /*d890*/  SHFL.DOWN P3, R4, R5, R4, R67 ;  /* 0x0800000405047389 */ /* 0x0000640000060043 */
[----:B01----:R-:W-:Y:S05]  /*d8a0*/  ENDCOLLECTIVE ;  /* 0x000000000000791b */ /* 0x003fea0003800000 */
.L_x_211:
[----:B------:R-:W0:Y:S01]  /*d8b0*/  S2UR UR6, SR_CTAID.X ;  /* 0x00000000000679c3 */ /* 0x000e220000002500 */
[----:B------:R-:W-:-:S07]  /*d8c0*/  IMAD.MOV.U32 R70, RZ, RZ, R4 ;  /* 0x000000ffff467224 */ /* 0x000fce00078e0004 */
[----:B------:R-:W0:Y:S01]  /*d8d0*/  LDC R4, c[0x0][0x398] ;  /* 0x0000e600ff047b82 */ /* 0x000e220000000800 */
[----:B------:R-:W-:-:S05]  /*d8e0*/  @!P0 PRMT R70, R70, 0x8880, RZ ;  /* 0x0000888046468816 */ /* 0x000fca00000000ff */
[----:B------:R-:W-:-:S05]  /*d8f0*/  @!P0 IMAD.MOV.U32 R69, RZ, RZ, R70 ;  /* 0x000000ffff458224 */ /* 0x000fca00078e0046 */
        /* <DEDUP_REMOVED lines=10> */
.L_x_212:
[----:B------:R-:W-:-:S05]  /*d9a0*/  IADD3 R68, P3, PT, R4, 0x80, RZ ;  /* 0x0000008004447810 */ /* 0x000fca0007f7e0ff */
[----:B------:R-:W-:Y:S01]  /*d9b0*/  IMAD.X R71, RZ, RZ, R5, P3 ;  /* 0x000000ffff477224 */ /* 0x000fe200018e0605 */
[----:B------:R-:W-:Y:S07]  /*d9c0*/  BRA `(.L_x_213) ;  /* 0xffffffb400fc7947 */ /* 0x000fee000383ffff */
.L_x_157:
[----:B------:R-:W-:Y:S01]  /*d9d0*/  BSSY B0, `(.L_x_214) ;  /* 0x0000006000007945 */ /* 0x000fe20003800000 */
[----:B------:R-:W-:Y:S01]  /*d9e0*/  PLOP3.LUT P0, PT, P0, PT, PT, 0x8, 0x80 ;  /* 0x000000000080781c */ /* 0x000fe2000070e170 */
[----:B------:R-:W-:-:S12]  /*d9f0*/  IMAD.MOV.U32 R64, RZ, RZ, -0x1 ;  /* 0xffffffffff407424 */ /* 0x000fd800078e00ff */
[----:B------:R-:W-:Y:S05]  /*da00*/  WARPSYNC.COLLECTIVE R64, `(.L_x_215) ;  /* 0x0000000040087348 */ /* 0x000fea0003c00000 */
[----:B------:R-:W-:Y:S01]  /*da10*/  VOTE.ANY P0, P0 ;  /* 0x0000000000ff7806 */ /* 0x000fe20000000100 */
[----:B------:R-:W-:-:S12]  /*da20*/  ENDCOLLECTIVE ;  /* 0x000000000000791b */ /* 0x000fd80003800000 */
.L_x_215:
[----:B------:R-:W-:Y:S05]  /*da30*/  BSYNC B0 ;  /* 0x0000000000007941 */ /* 0x000fea0003800000 */
.L_x_214:
[----:B------:R-:W-:Y:S05]  /*da40*/  BRA `(.L_x_216) ;  /* 0xffffffb800087947 */ /* 0x000fea000383ffff */
.L_x_161:
[----:B------:R-:W-:Y:S01]  /*da50*/  BSSY B0, `(.L_x_217) ;  /* 0x0000006000007945 */ /* 0x000fe20003800000 */
[----:B------:R-:W-:Y:S01]  /*da60*/  PLOP3.LUT P0, PT, P0, PT, PT, 0x8, 0x80 ;  /* 0x000000000080781c */ /* 0x000fe2000070e170 */
[----:B------:R-:W-:-:S12]  /*da70*/  IMAD.MOV.U32 R64, RZ, RZ, -0x1 ;  /* 0xffffffffff407424 */ /* 0x000fd800078e00ff */
[----:B------:R-:W-:Y:S05]  /*da80*/  WARPSYNC.COLLECTIVE R64, `(.L_x_218) ;  /* 0x0000000040087348 */ /* 0x000fea0003c00000 */
[----:B------:R-:W-:Y:S01]  /*da90*/  VOTE.ANY P0, P0 ;  /* 0x0000000000ff7806 */ /* 0x000fe20000000100 */
[----:B------:R-:W-:-:S12]  /*daa0*/  ENDCOLLECTIVE ;  /* 0x000000000000791b */ /* 0x000fd80003800000 */
.L_x_218:
[----:B------:R-:W-:Y:S05]  /*dab0*/  BSYNC B0 ;  /* 0x0000000000007941 */ /* 0x000fea0003800000 */
.L_x_217:
[----:B------:R-:W-:Y:S05]  /*dac0*/  BRA `(.L_x_219) ;  /* 0xffffffb800207947 */ /* 0x000fea000383ffff */
.L_x_163:
[----:B------:R-:W-:Y:S01]  /*dad0*/  BSSY B0, `(.L_x_220) ;  /* 0x0000007000007945 */ /* 0x000fe20003800000 */
[----:B------:R-:W-:Y:S01]  /*dae0*/  ISETP.NE.AND P0, PT, R4, 0x65, PT ;  /* 0x000000650400780c */ /* 0x000fe20003f05270 */
[----:B------:R-:W-:Y:S01]  /*daf0*/  IMAD.MOV.U32 R64, RZ, RZ, -0x1 ;  /* 0xffffffffff407424 */ /* 0x000fe200078e00ff */
[----:B------:R-:W-:-:S13]  /*db00*/  PLOP3.LUT P3, PT, P3, PT, PT, 0x8, 0x80 ;  /* 0x000000000080781c */ /* 0x000fda0001f6e170 */
[----:B------:R-:W-:Y:S05]  /*db10*/  WARPSYNC.COLLECTIVE R64, `(.L_x_221) ;  /* 0x0000000040087348 */ /* 0x000fea0003c00000 */
[----:B------:R-:W-:Y:S01]  /*db20*/  VOTE.ANY R64, PT, P3 ;  /* 0x0000000000407806 */ /* 0x000fe200018e0100 */
[----:B------:R-:W-:Y:S06]  /*db30*/  ENDCOLLECTIVE ;  /* 0x000000000000791b */ /* 0x000fec0003800000 */
.L_x_221:
[----:B------:R-:W-:Y:S05]  /*db40*/  BSYNC B0 ;  /* 0x0000000000007941 */ /* 0x000fea0003800000 */
.L_x_220:
[----:B------:R-:W-:Y:S01]  /*db50*/  LOP3.LUT R64, R64, 0x80000000, R66, 0xec, !PT ;  /* 0x8000000040407812 */ /* 0x000fe200078eec42 */
[----:B------:R-:W-:Y:S01]  /*db60*/  IMAD.MOV.U32 R4, RZ, RZ, 0x1 ;  /* 0x00000001ff047424 */ /* 0x000fe200078e00ff */
[----:B------:R-:W-:Y:S01]  /*db70*/  LOP3.LUT R65, R65, 0xffff, RZ, 0xc0, !PT ;  /* 0x0000ffff41417812 */ /* 0x000fe200078ec0ff */
[----:B------:R-:W-:Y:S02]  /*db80*/  VIADD R69, R69, 0xffffffe0 ;  /* 0xffffffe045457836 */ /* 0x000fe40000000000 */
[----:B------:R-:W-:-:S05]  /*db90*/  VIADD R5, R64, 0xffffffff ;  /* 0xffffffff40057836 */ /* 0x000fca0000000000 */
[----:B------:R-:W-:Y:S02]  /*dba0*/  LOP3.LUT R73, R64, R5, RZ, 0xc, !PT ;  /* 0x0000000540497212 */ /* 0x000fe400078e0cff */
[----:B------:R-:W-:Y:S02]  /*dbb0*/  LOP3.LUT R64, R70, 0xff, RZ, 0xc0, !PT ;  /* 0x000000ff46407812 */ /* 0x000fe400078ec0ff */
[----:B------:R0:W1:Y:S03]  /*dbc0*/  POPC R67, R73 ;  /* 0x0000004900437309 */ /* 0x0000660000000000 */
[----:B------:R-:W-:Y:S02]  /*dbd0*/  IMAD.MOV.U32 R5, RZ, RZ, R64 ;  /* 0x000000ffff057224 */ /* 0x000fe400078e0040 */
[----:B------:R-:W-:-:S07]  /*dbe0*/  IMAD.MOV.U32 R64, RZ, RZ, -0x1 ;  /* 0xffffffffff407424 */ /* 0x000fce00078e00ff */
[----:B01----:R-:W-:Y:S05]  /*dbf0*/  WARPSYNC.COLLECTIVE R64, `(.L_x_222) ;  /* 0x0000000040087348 */ /* 0x003fea0003c00000 */
[----:B-1----:R1:W2:Y:S02]  /*dc00*/  SHFL.DOWN P3, R4, R5, R4, R67 ;  /* 0x0800000405047389 */ /* 0x0022a40000060043 */
[----:B012---:R-:W-:Y:S05]  /*dc10*/  ENDCOLLECTIVE ;  /* 0x000000000000791b */ /* 0x007fea0003800000 */
.L_x_222:
[----:B------:R-:W-:-:S13]  /*dc20*/  ISETP.GE.AND P4, PT, R51, R67, PT ;  /* 0x000000433300720c */ /* 0x000fda0003f86270 */
[----:B------:R-:W-:-:S05]  /*dc30*/  @!P4 PRMT R73, R70, 0x8880, RZ ;  /* 0x000088804649c816 */ /* 0x000fca00000000ff */
[----:B------:R-:W-:Y:S02]  /*dc40*/  @!P4 IMAD.MOV R73, RZ, RZ, -R73 ;  /* 0x000000ffff49c224 */ /* 0x000fe400078e0a49 */
[----:B------:R-:W-:Y:S02]  /*dc50*/  IMAD.MOV.U32 R72, RZ, RZ, R4 ;  /* 0x000000ffff487224 */ /* 0x000fe400078e0004 */
[----:B------:R-:W-:-:S03]  /*dc60*/  VIADD R4, R51, 0x2 ;  /* 0x0000000233047836 */ /* 0x000fc60000000000 */
        /* <DEDUP_REMOVED lines=11> */
.L_x_223:
[----:B------:R-:W-:Y:S01]  /*dd20*/  @!P4 PRMT R72, R72, 0x8880, RZ ;  /* 0x000088804848c816 */ /* 0x000fe200000000ff */
[----:B------:R-:W-:Y:S02]  /*dd30*/  IMAD.MOV.U32 R73, RZ, RZ, R4 ;  /* 0x000000ffff497224 */ /* 0x000fe400078e0004 */
[----:B------:R-:W-:-:S03]  /*dd40*/  IMAD.MOV.U32 R4, RZ, RZ, 0x4 ;  /* 0x00000004ff047424 */ /* 0x000fc600078e00ff */
[----:B------:R-:W-:Y:S01]  /*dd50*/  @!P4 PRMT R74, R73, 0x8880, RZ ;  /* 0x00008880494ac816 */ /* 0x000fe200000000ff */
[----:B------:R-:W-:-:S04]  /*dd60*/  @!P4 IMAD.MOV R73, RZ, RZ, -R72 ;  /* 0x000000ffff49c224 */ /* 0x000fc800078e0a48 */
[----:B------:R-:W-:-:S05]  /*dd70*/  @!P4 IMAD.MOV.U32 R72, RZ, RZ, R74 ;  /* 0x000000ffff48c224 */ /* 0x000fca00078e004a */
[----:B------:R-:W-:-:S04]  /*dd80*/  @!P4 ISETP.NE.AND P3, PT, R72, R73, PT ;  /* 0x000000494800c20c */ /* 0x000fc80003f65270 */
[----:B------:R-:W-:-:S04]  /*dd90*/  @!P4 SEL R72, RZ, 0x1, !P3 ;  /* 0x00000001ff48c807 */ /* 0x000fc80005800000 */
[----:B------:R-:W-:Y:S01]  /*dda0*/  @!P4 PRMT R70, R72, 0x7610, R70 ;  /* 0x000076104846c816 */ /* 0x000fe20000000046 */
[----:B------:R-:W-:-:S05]  /*ddb0*/  VIADD R72, R51, 0x4 ;  /* 0x0000000433487836 */ /* 0x000fca0000000000 */
[----:B------:R-:W-:Y:S02]  /*ddc0*/  ISETP.GT.AND P4, PT, R72, R67, PT ;  /* 0x000000434800720c */ /* 0x000fe40003f84270 */
[----:B------:R-:W-:-:S04]  /*ddd0*/  LOP3.LUT R72, R70, 0xffff, RZ, 0xc0, !PT ;  /* 0x0000ffff46487812 */ /* 0x000fc800078ec0ff */
[----:B------:R-:W-:-:S07]  /*dde0*/  LOP3.LUT R5, R72, 0xff, RZ, 0xc0, !PT ;  /* 0x000000ff48057812 */ /* 0x000fce00078ec0ff */
[----:B------:R-:W-:Y:S05]  /*ddf0*/  WARPSYNC.COLLECTIVE R64, `(.L_x_224) ;  /* 0x0000000040087348 */ /* 0x000fea0003c00000 */
[----:B------:R0:W1:Y:S02]  /*de00*/  SHFL.DOWN P3, R4, R5, R4, R67 ;  /* 0x0800000405047389 */ /* 0x0000640000060043 */
[----:B01----:R-:W-:Y:S05]  /*de10*/  ENDCOLLECTIVE ;  /* 0x000000000000791b */ /* 0x003fea0003800000 */
.L_x_224:
        /* <DEDUP_REMOVED lines=16> */
.L_x_225:
[----:B------:R-:W-:Y:S01]  /*df20*/  @!P4 PRMT R72, R72, 0x8880, RZ ;  /* 0x000088804848c816 */ /* 0x000fe200000000ff */
[----:B------:R-:W-:Y:S02]  /*df30*/  IMAD.MOV.U32 R73, RZ, RZ, R4 ;  /* 0x000000ffff497224 */ /* 0x000fe400078e0004 */
[----:B------:R-:W-:-:S03]  /*df40*/  IMAD.MOV.U32 R4, RZ, RZ, 0x10 ;  /* 0x00000010ff047424 */ /* 0x000fc600078e00ff */
[----:B------:R-:W-:Y:S01]  /*df50*/  @!P4 PRMT R74, R73, 0x8880, RZ ;  /* 0x00008880494ac816 */ /* 0x000fe200000000ff */
[----:B------:R-:W-:-:S04]  /*df60*/  @!P4 IMAD.MOV R73, RZ, RZ, -R72 ;  /* 0x000000ffff49c224 */ /* 0x000fc800078e0a48 */
[----:B------:R-:W-:Y:S02]  /*df70*/  @!P4 IMAD.MOV.U32 R72, RZ, RZ, R74 ;  /* 0x000000ffff48c224 */ /* 0x000fe400078e004a */
[----:B------:R-:W-:-:S03]  /*df80*/  VIADD R74, R51, 0x10 ;  /* 0x00000010334a7836 */ /* 0x000fc60000000000 */
        /* <DEDUP_REMOVED lines=9> */
.L_x_226:
[----:B------:R-:W-:Y:S05]  /*e020*/  WARPSYNC.COLLECTIVE R64, `(.L_x_227) ;  /* 0x0000000040087348 */ /* 0x000fea0003c00000 */
[----:B------:R-:W-:Y:S01]  /*e030*/  VOTE.ALL P0, P0 ;  /* 0x0000000000ff7806 */ /* 0x000fe20000000000 */
[----:B------:R-:W-:-:S12]  /*e040*/  ENDCOLLECTIVE ;  /* 0x000000000000791b */ /* 0x000fd80003800000 */
.L_x_227:
[----:B------:R-:W-:Y:S01]  /*e050*/  @!P4 PRMT R72, R72, 0x8880, RZ ;  /* 0x000088804848c816 */ /* 0x000fe200000000ff */
[----:B------:R-:W-:Y:S01]  /*e060*/  IMAD.MOV.U32 R73, RZ, RZ, R4 ;  /* 0x000000ffff497224 */ /* 0x000fe200078e0004 */
[----:B------:R-:W-:-:S04]  /*e070*/  PRMT R4, R65, 0x8880, RZ ;  /* 0x0000888041047816 */ /* 0x000fc800000000ff */
[----:B------:R-:W-:Y:S01]  /*e080*/  @!P4 PRMT R74, R73, 0x8880, RZ ;  /* 0x00008880494ac816 */ /* 0x000fe200000000ff */
[----:B------:R-:W-:Y:S02]  /*e090*/  @!P4 IMAD.MOV R73, RZ, RZ, -R72 ;  /* 0x000000ffff49c224 */ /* 0x000fe400078e0a48 */
[----:B------:R-:W-:Y:S02]  /*e0a0*/  IMAD.MOV R5, RZ, RZ, -R4 ;  /* 0x000000ffff057224 */ /* 0x000fe400078e0a04 */
[----:B------:R-:W-:-:S05]  /*e0b0*/  @!P4 IMAD.MOV.U32 R72, RZ, RZ, R74 ;  /* 0x000000ffff48c224 */ /* 0x000fca00078e004a */
        /* <DEDUP_REMOVED lines=9> */
.L_x_229:
        /* <DEDUP_REMOVED lines=11> */
.L_x_956:


//--------------------- .text._ZN3cub18CUB_300001_SM_10006detail4scan20DeviceScanInitKernelINS0_13ScanTileStateIbLb1EEEEEvT_i --------------------------
	.section	.text._ZN3cub18CUB_300001_SM_10006detail4scan20DeviceScanInitKernelINS0_13ScanTileStateIbLb1EEEEEvT_i,"ax",@progbits
	.align	128
        .global         _ZN3cub18CUB_300001_SM_10006detail4scan20DeviceScanInitKernelINS0_13ScanTileStateIbLb1EEEEEvT_i
        .type           _ZN3cub18CUB_300001_SM_10006detail4scan20DeviceScanInitKernelINS0_13ScanTileStateIbLb1EEEEEvT_i,@function
        .size           _ZN3cub18CUB_300001_SM_10006detail4scan20DeviceScanInitKernelINS0_13ScanTileStateIbLb1EEEEEvT_i,(.L_x_957 - _ZN3cub18CUB_300001_SM_10006detail4scan20DeviceScanInitKernelINS0_13ScanTileStateIbLb1EEEEEvT_i)
        .other          _ZN3cub18CUB_300001_SM_10006detail4scan20DeviceScanInitKernelINS0_13ScanTileStateIbLb1EEEEEvT_i,@"STO_CUDA_ENTRY STV_DEFAULT"
_ZN3cub18CUB_300001_SM_10006detail4scan20DeviceScanInitKernelINS0_13ScanTileStateIbLb1EEEEEvT_i:
.text._ZN3cub18CUB_300001_SM_10006detail4scan20DeviceScanInitKernelINS0_13ScanTileStateIbLb1EEEEEvT_i:
[----:B------:R-:W-:Y:S01]  /*0000*/  LDC R1, c[0x0][0x37c] ;  /* 0x0000df00ff017b82 */ /* 0x000fe20000000800 */
[----:B------:R-:W0:Y:S07]  /*0010*/  S2R R0, SR_TID.X ;  /* 0x0000000000007919 */ /* 0x000e2e0000002100 */
[----:B------:R-:W1:Y:S01]  /*0020*/  S2UR UR6, SR_CTAID.X ;  /* 0x00000000000679c3 */ /* 0x000e620000002500 */
[----:B------:R-:W2:Y:S07]  /*0030*/  LDCU UR4, c[0x0][0x388] ;  /* 0x00007100ff0477ac */ /* 0x000eae0008000800 */
[----:B------:R-:W1:Y:S01]  /*0040*/  LDC R5, c[0x0][0x360] ;  /* 0x0000d800ff057b82 */ /* 0x000e620000000800 */
[----:B0-----:R-:W-:Y:S01]  /*0050*/  ISETP.GT.U32.AND P0, PT, R0, 0x1f, PT ;  /* 0x0000001f0000780c */ /* 0x001fe20003f04070 */
[----:B-1----:R-:W-:-:S03]  /*0060*/  IMAD R5, R5, UR6, R0 ;  /* 0x0000000605057c24 */ /* 0x002fc6000f8e0200 */
[----:B------:R-:W-:Y:S02]  /*0070*/  ISETP.NE.OR P0, PT, RZ, UR6, P0 ;  /* 0x00000006ff007c0c */ /* 0x000fe40008705670 */
[----:B--2---:R-:W-:Y:S01]  /*0080*/  ISETP.GE.AND P1, PT, R5, UR4, PT ;  /* 0x0000000405007c0c */ /* 0x004fe2000bf26270 */
[----:B------:R-:W0:-:S12]  /*0090*/  LDCU.64 UR4, c[0x0][0x358] ;  /* 0x00006b00ff0477ac */ /* 0x000e180008000a00 */
[----:B------:R-:W1:Y:S02]  /*00a0*/  @!P1 LDC.64 R2, c[0x0][0x380] ;  /* 0x0000e000ff029b82 */ /* 0x000e640000000a00 */
[----:B-1----:R-:W-:Y:S01]  /*00b0*/  @!P1 IMAD.WIDE R2, R5, 0x4, R2 ;  /* 0x0000000405029825 */ /* 0x002fe200078e0202 */
[----:B------:R-:W-:-:S05]  /*00c0*/  @!P1 MOV R5, 0x63 ;  /* 0x0000006300059802 */ /* 0x000fca0000000f00 */
[----:B0-----:R0:W-:Y:S01]  /*00d0*/  @!P1 STG.E desc[UR4][R2.64+0x80], R5 ;  /* 0x0000800502009986 */ /* 0x0011e2000c101904 */
[----:B------:R-:W-:Y:S05]  /*00e0*/  @P0 EXIT ;  /* 0x000000000000094d */ /* 0x000fea0003800000 */
[----:B0-----:R-:W0:Y:S02]  /*00f0*/  LDC.64 R2, c[0x0][0x380] ;  /* 0x0000e000ff027b82 */ /* 0x001e240000000a00 */
[----:B0-----:R-:W-:-:S05]  /*0100*/  IMAD.WIDE.U32 R2, R0, 0x4, R2 ;  /* 0x0000000400027825 */ /* 0x001fca00078e0002 */
[----:B------:R-:W-:Y:S01]  /*0110*/  STG.E desc[UR4][R2.64], RZ ;  /* 0x000000ff02007986 */ /* 0x000fe2000c101904 */
[----:B------:R-:W-:Y:S05]  /*0120*/  EXIT ;  /* 0x000000000000794d */ /* 0x000fea0003800000 */
.L_x_230:
        /* <DEDUP_REMOVED lines=13> */
.L_x_957:


//--------------------- .text._ZN3cub18CUB_300001_SM_10006detail11EmptyKernelIvEEvv --------------------------
	.section	.text._ZN3cub18CUB_300001_SM_10006detail11EmptyKernelIvEEvv,"ax",@progbits
	.align	128
        .global         _ZN3cub18CUB_300001_SM_10006detail11EmptyKernelIvEEvv
        .type           _ZN3cub18CUB_300001_SM_10006detail11EmptyKernelIvEEvv,@function
        .size           _ZN3cub18CUB_300001_SM_10006detail11EmptyKernelIvEEvv,(.L_x_958 - _ZN3cub18CUB_300001_SM_10006detail11EmptyKernelIvEEvv)
        .other          _ZN3cub18CUB_300001_SM_10006detail11EmptyKernelIvEEvv,@"STO_CUDA_ENTRY STV_DEFAULT"
_ZN3cub18CUB_300001_SM_10006detail11EmptyKernelIvEEvv:
.text._ZN3cub18CUB_300001_SM_10006detail11EmptyKernelIvEEvv:
[----:B------:R-:W-:Y:S01]  /*0000*/  LDC R1, c[0x0][0x37c] ;  /* 0x0000df00ff017b82 */ /* 0x000fe20000000800 */
[----:B------:R-:W-:Y:S05]  /*0010*/  EXIT ;  /* 0x000000000000794d */ /* 0x000fea0003800000 */
.L_x_231:
        /* <DEDUP_REMOVED lines=14> */
.L_x_958:


//--------------------- .text._ZN6thrust24THRUST_300001_SM_1000_NS8cuda_cub4core6detail13_kernel_agentINS1_8__reduce11ReduceAgentIPN4cuda3std3__45tupleIJilEEESC_SB_lNS1_9__extrema9arg_max_fIilNS9_4lessIiEEEEEEJSC_SC_iSH_EEEvDpT0_ --------------------------
	.section	.text._ZN6thrust24THRUST_300001_SM_1000_NS8cuda_cub4core6detail13_kernel_agentINS1_8__reduce11ReduceAgentIPN4cuda3std3__45tupleIJilEEESC_SB_lNS1_9__extrema9arg_max_fIilNS9_4lessIiEEEEEEJSC_SC_iSH_EEEvDpT0_,"ax",@progbits
	.align	128
        .global         _ZN6thrust24THRUST_300001_SM_1000_NS8cuda_cub4core6detail13_kernel_agentINS1_8__reduce11ReduceAgentIPN4cuda3std3__45tupleIJilEEESC_SB_lNS1_9__extrema9arg_max_fIilNS9_4lessIiEEEEEEJSC_SC_iSH_EEEvDpT0_
        .type           _ZN6thrust24THRUST_300001_SM_1000_NS8cuda_cub4core6detail13_kernel_agentINS1_8__reduce11ReduceAgentIPN4cuda3std3__45tupleIJilEEESC_SB_lNS1_9__extrema9arg_max_fIilNS9_4lessIiEEEEEEJSC_SC_iSH_EEEvDpT0_,@function
        .size           _ZN6thrust24THRUST_300001_SM_1000_NS8cuda_cub4core6detail13_kernel_agentINS1_8__reduce11ReduceAgentIPN4cuda3std3__45tupleIJilEEESC_SB_lNS1_9__extrema9arg_max_fIilNS9_4lessIiEEEEEEJSC_SC_iSH_EEEvDpT0_,(.L_x_959 - _ZN6thrust24THRUST_300001_SM_1000_NS8cuda_cub4core6detail13_kernel_agentINS1_8__reduce11ReduceAgentIPN4cuda3std3__45tupleIJilEEESC_SB_lNS1_9__extrema9arg_max_fIilNS9_4lessIiEEEEEEJSC_SC_iSH_EEEvDpT0_)
        .other          _ZN6thrust24THRUST_300001_SM_1000_NS8cuda_cub4core6detail13_kernel_agentINS1_8__reduce11ReduceAgentIPN4cuda3std3__45tupleIJilEEESC_SB_lNS1_9__extrema9arg_max_fIilNS9_4lessIiEEEEEEJSC_SC_iSH_EEEvDpT0_,@"STO_CUDA_ENTRY STV_DEFAULT"
_ZN6thrust24THRUST_300001_SM_1000_NS8cuda_cub4core6detail13_kernel_agentINS1_8__reduce11ReduceAgentIPN4cuda3std3__45tupleIJilEEESC_SB_lNS1_9__extrema9arg_max_fIilNS9_4lessIiEEEEEEJSC_SC_iSH_EEEvDpT0_:
.text._ZN6thrust24THRUST_300001_SM_1000_NS8cuda_cub4core6detail13_kernel_agentINS1_8__reduce11ReduceAgentIPN4cuda3std3__45tupleIJilEEESC_SB_lNS1_9__extrema9arg_max_fIilNS9_4lessIiEEEEEEJSC_SC_iSH_EEEvDpT0_:
[----:B------:R-:W-:Y:S01]  /*0000*/  LDC R1, c[0x0][0x37c] ;  /* 0x0000df00ff017b82 */ /* 0x000fe20000000800 */
[----:B------:R-:W0:Y:S02]  /*0010*/  LDCU UR8, c[0x0][0x390] ;  /* 0x00007200ff0877ac */ /* 0x000e240008000800 */
[----:B0-----:R-:W-:-:S13]  /*0020*/  ISETP.NE.AND P0, PT, RZ, UR8, PT ;  /* 0x00000008ff007c0c */ /* 0x001fda000bf05270 */
[----:B------:R-:W-:Y:S05]  /*0030*/  @!P0 EXIT ;  /* 0x000000000000894d */ /* 0x000fea0003800000 */
[----:B------:R-:W-:Y:S01]  /*0040*/  UISETP.GT.AND UP0, UPT, UR8, 0x4ff, UPT ;  /* 0x000004ff0800788c */ /* 0x000fe2000bf04270 */
[----:B------:R-:W-:Y:S01]  /*0050*/  BSSY.RECONVERGENT B0, `(.L_x_232) ;  /* 0x00005bf000007945 */ /* 0x000fe20003800200 */
[----:B------:R-:W0:Y:S07]  /*0060*/  LDCU.64 UR10, c[0x0][0x358] ;  /* 0x00006b00ff0a77ac */ /* 0x000e2e0008000a00 */
[----:B------:R-:W-:Y:S05]  /*0070*/  BRA.U UP0, `(.L_x_233) ;  /* 0x0000003100807547 */ /* 0x000fea000b800000 */
[----:B------:R-:W1:Y:S01]  /*0080*/  S2R R0, SR_TID.X ;  /* 0x0000000000007919 */ /* 0x000e620000002100 */
[----:B------:R-:W2:Y:S01]  /*0090*/  LDCU UR4, c[0x0][0x390] ;  /* 0x00007200ff0477ac */ /* 0x000ea20008000800 */
[----:B------:R-:W-:Y:S01]  /*00a0*/  BSSY.RECONVERGENT B1, `(.L_x_234) ;  /* 0x000000b000017945 */ /* 0x000fe20003800200 */
[----:B------:R-:W-:Y:S01]  /*00b0*/  IMAD.MOV.U32 R4, RZ, RZ, RZ ;  /* 0x000000ffff047224 */ /* 0x000fe200078e00ff */
[----:B------:R-:W-:Y:S02]  /*00c0*/  CS2R R2, SRZ ;  /* 0x0000000000027805 */ /* 0x000fe4000001ff00 */
[----:B-1----:R-:W-:Y:S01]  /*00d0*/  ISETP.GE.AND P0, PT, R0, UR8, PT ;  /* 0x0000000800007c0c */ /* 0x002fe2000bf06270 */
[----:B------:R-:W-:-:S12]  /*00e0*/  IMAD.MOV.U32 R5, RZ, RZ, R0 ;  /* 0x000000ffff057224 */ /* 0x000fd800078e0000 */
[----:B--2---:R-:W-:Y:S05]  /*00f0*/  @P0 BRA `(.L_x_235) ;  /* 0x0000000000140947 */ /* 0x004fea0003800000 */
[----:B------:R-:W1:Y:S02]  /*0100*/  LDC.64 R6, c[0x0][0x380] ;  /* 0x0000e000ff067b82 */ /* 0x000e640000000a00 */
[----:B-1----:R-:W-:-:S05]  /*0110*/  IMAD.WIDE.U32 R6, R0, 0x10, R6 ;  /* 0x0000001000067825 */ /* 0x002fca00078e0006 */
[----:B0-----:R1:W5:Y:S04]  /*0120*/  LDG.E.CONSTANT R4, desc[UR10][R6.64] ;  /* 0x0000000a06047981 */ /* 0x001368000c1e9900 */
[----:B------:R1:W5:Y:S01]  /*0130*/  LDG.E.64.CONSTANT R2, desc[UR10][R6.64+0x8] ;  /* 0x0000080a06027981 */ /* 0x000362000c1e9b00 */
[----:B------:R-:W-:-:S07]  /*0140*/  VIADD R5, R0, 0x100 ;  /* 0x0000010000057836 */ /* 0x000fce0000000000 */
.L_x_235:
[----:B0-----:R-:W-:Y:S05]  /*0150*/  BSYNC.RECONVERGENT B1 ;  /* 0x0000000000017941 */ /* 0x001fea0003800200 */
.L_x_234:
[----:B------:R-:W-:Y:S01]  /*0160*/  ISETP.GE.AND P0, PT, R5, UR8, PT ;  /* 0x0000000805007c0c */ /* 0x000fe2000bf06270 */
[----:B------:R-:W-:-:S12]  /*0170*/  BSSY.RECONVERGENT B1, `(.L_x_236) ;  /* 0x0000088000017945 */ /* 0x000fd80003800200 */
[----:B------:R-:W-:Y:S05]  /*0180*/  @P0 BRA `(.L_x_237) ;  /* 0x0000000800180947 */ /* 0x000fea0003800000 */
[----:B-1----:R-:W-:Y:S01]  /*0190*/  LOP3.LUT R6, RZ, R5, RZ, 0x33, !PT ;  /* 0x00000005ff067212 */ /* 0x002fe200078e33ff */
[----:B------:R-:W-:Y:S04]  /*01a0*/  BSSY.RECONVERGENT B2, `(.L_x_238) ;  /* 0x000002b000027945 */ /* 0x000fe80003800200 */
[----:B------:R-:W-:-:S05]  /*01b0*/  VIADD R12, R6, UR8 ;  /* 0x00000008060c7c36 */ /* 0x000fca0008000000 */
[----:B------:R-:W-:-:S04]  /*01c0*/  LOP3.LUT R6, R12, 0x300, RZ, 0xc0, !PT ;  /* 0x000003000c067812 */ /* 0x000fc800078ec0ff */
[----:B------:R-:W-:-:S13]  /*01d0*/  ISETP.NE.AND P0, PT, R6, 0x300, PT ;  /* 0x000003000600780c */ /* 0x000fda0003f05270 */
[----:B------:R-:W-:Y:S05]  /*01e0*/  @!P0 BRA `(.L_x_239) ;  /* 0x0000000000988947 */ /* 0x000fea0003800000 */
[----:B------:R-:W0:Y:S01]  /*01f0*/  LDC.64 R6, c[0x0][0x380] ;  /* 0x0000e000ff067b82 */ /* 0x000e220000000a00 */
[----:B------:R-:W-:-:S04]  /*0200*/  LEA.HI R8, R12, 0x1, RZ, 0x18 ;  /* 0x000000010c087811 */ /* 0x000fc800078fc0ff */
[----:B------:R-:W-:-:S05]  /*0210*/  LOP3.LUT R8, R8, 0x3, RZ, 0xc0, !PT ;  /* 0x0000000308087812 */ /* 0x000fca00078ec0ff */
[----:B------:R-:W-:Y:S02]  /*0220*/  IMAD.MOV R10, RZ, RZ, -R8 ;  /* 0x000000ffff0a7224 */ /* 0x000fe400078e0a08 */
[----:B0-----:R-:W-:-:S04]  /*0230*/  IMAD.WIDE.U32 R6, R5, 0x10, R6 ;  /* 0x0000001005067825 */ /* 0x001fc800078e0006 */
[----:B------:R-:W-:-:S07]  /*0240*/  IMAD.MOV.U32 R11, RZ, RZ, R6 ;  /* 0x000000ffff0b7224 */ /* 0x000fce00078e0006 */
.L_x_242:
[----:B------:R-:W-:-:S05]  /*0250*/  IMAD.MOV.U32 R6, RZ, RZ, R11 ;  /* 0x000000ffff067224 */ /* 0x000fca00078e000b */
[----:B------:R-:W2:Y:S04]  /*0260*/  LDG.E.CONSTANT R14, desc[UR10][R6.64] ;  /* 0x0000000a060e7981 */ /* 0x000ea8000c1e9900 */
[----:B------:R-:W3:Y:S01]  /*0270*/  LDG.E.64.CONSTANT R8, desc[UR10][R6.64+0x8] ;  /* 0x0000080a06087981 */ /* 0x000ee2000c1e9b00 */
[----:B------:R-:W-:Y:S01]  /*0280*/  VIADD R10, R10, 0x1 ;  /* 0x000000010a0a7836 */ /* 0x000fe20000000000 */
[----:B------:R-:W-:Y:S01]  /*0290*/  BSSY.RECONVERGENT B3, `(.L_x_240) ;  /* 0x0000018000037945 */ /* 0x000fe20003800200 */
[----:B-----5:R-:W-:Y:S01]  /*02a0*/  IMAD.MOV.U32 R17, RZ, RZ, R3 ;  /* 0x000000ffff117224 */ /* 0x020fe200078e0003 */
[----:B------:R-:W-:Y:S01]  /*02b0*/  IADD3 R11, P3, PT, R6, 0x1000, RZ ;  /* 0x00001000060b7810 */ /* 0x000fe20007f7e0ff */
[----:B------:R-:W-:Y:S01]  /*02c0*/  IMAD.MOV.U32 R15, RZ, RZ, R2 ;  /* 0x000000ffff0f7224 */ /* 0x000fe200078e0002 */
[----:B------:R-:W-:Y:S01]  /*02d0*/  ISETP.NE.AND P2, PT, R10, RZ, PT ;  /* 0x000000ff0a00720c */ /* 0x000fe20003f45270 */
[----:B------:R-:W-:Y:S01]  /*02e0*/  IMAD.MOV.U32 R13, RZ, RZ, R4 ;  /* 0x000000ffff0d7224 */ /* 0x000fe200078e0004 */
[----:B--2---:R-:W-:Y:S01]  /*02f0*/  ISETP.GE.AND P0, PT, R4, R14, PT ;  /* 0x0000000e0400720c */ /* 0x004fe20003f06270 */
[----:B------:R-:W-:-:S02]  /*0300*/  IMAD.MOV.U32 R4, RZ, RZ, R14 ;  /* 0x000000ffff047224 */ /* 0x000fc400078e000e */
[----:B---3--:R-:W-:Y:S02]  /*0310*/  IMAD.MOV.U32 R2, RZ, RZ, R8 ;  /* 0x000000ffff027224 */ /* 0x008fe400078e0008 */
[----:B------:R-:W-:-:S08]  /*0320*/  IMAD.MOV.U32 R3, RZ, RZ, R9 ;  /* 0x000000ffff037224 */ /* 0x000fd000078e0009 */
[----:B------:R-:W-:Y:S05]  /*0330*/  @!P0 BRA `(.L_x_241) ;  /* 0x0000000000348947 */ /* 0x000fea0003800000 */
[----:B------:R-:W-:Y:S01]  /*0340*/  ISETP.GE.AND P4, PT, R14, R13, PT ;  /* 0x0000000d0e00720c */ /* 0x000fe20003f86270 */
[----:B------:R-:W-:Y:S02]  /*0350*/  IMAD.MOV.U32 R4, RZ, RZ, R13 ;  /* 0x000000ffff047224 */ /* 0x000fe400078e000d */
[----:B------:R-:W-:Y:S02]  /*0360*/  IMAD.MOV.U32 R2, RZ, RZ, R15 ;  /* 0x000000ffff027224 */ /* 0x000fe400078e000f */
[----:B------:R-:W-:-:S08]  /*0370*/  IMAD.MOV.U32 R3, RZ, RZ, R17 ;  /* 0x000000ffff037224 */ /* 0x000fd000078e0011 */
[CC--:B------:R-:W-:Y:S02]  /*0380*/  @P4 ISETP.LT.U32.AND P1, PT, R15.reuse, R8.reuse, PT ;  /* 0x000000080f00420c */ /* 0x0c0fe40003f21070 */
[-C--:B------:R-:W-:Y:S02]  /*0390*/  @P4 ISETP.GE.U32.AND P0, PT, R15, R8.reuse, PT ;  /* 0x000000080f00420c */ /* 0x080fe40003f06070 */
[CC--:B------:R-:W-:Y:S02]  /*03a0*/  @P4 ISETP.LT.AND.EX P1, PT, R17.reuse, R9.reuse, PT, P1 ;  /* 0x000000091100420c */ /* 0x0c0fe40003f21310 */
[-C--:B------:R-:W-:Y:S02]  /*03b0*/  @P4 ISETP.GE.AND.EX P0, PT, R17, R9.reuse, PT, P0 ;  /* 0x000000091100420c */ /* 0x080fe40003f06300 */
[----:B------:R-:W-:Y:S02]  /*03c0*/  @P4 SEL R8, R15, R8, P1 ;  /* 0x000000080f084207 */ /* 0x000fe40000800000 */
[----:B------:R-:W-:-:S02]  /*03d0*/  @P4 SEL R9, R17, R9, P1 ;  /* 0x0000000911094207 */ /* 0x000fc40000800000 */
[----:B------:R-:W-:Y:S01]  /*03e0*/  @P4 SEL R4, R13, R14, !P0 ;  /* 0x0000000e0d044207 */ /* 0x000fe20004000000 */
[----:B------:R-:W-:Y:S02]  /*03f0*/  @P4 IMAD.MOV.U32 R2, RZ, RZ, R8 ;  /* 0x000000ffff024224 */ /* 0x000fe400078e0008 */
[----:B------:R-:W-:-:S07]  /*0400*/  @P4 IMAD.MOV.U32 R3, RZ, RZ, R9 ;  /* 0x000000ffff034224 */ /* 0x000fce00078e0009 */
.L_x_241:
[----:B------:R-:W-:Y:S05]  /*0410*/  BSYNC.RECONVERGENT B3 ;  /* 0x0000000000037941 */ /* 0x000fea0003800200 */
.L_x_240:
[----:B------:R-:W-:Y:S02]  /*0420*/  IMAD.X R7, RZ, RZ, R7, P3 ;  /* 0x000000ffff077224 */ /* 0x000fe400018e0607 */
[----:B------:R-:W-:Y:S01]  /*0430*/  VIADD R5, R5, 0x100 ;  /* 0x0000010005057836 */ /* 0x000fe20000000000 */
[----:B------:R-:W-:Y:S06]  /*0440*/  @P2 BRA `(.L_x_242) ;  /* 0xfffffffc00802947 */ /* 0x000fec000383ffff */
.L_x_239:
[----:B------:R-:W-:Y:S05]  /*0450*/  BSYNC.RECONVERGENT B2 ;  /* 0x0000000000027941 */ /* 0x000fea0003800200 */
.L_x_238:
[----:B------:R-:W0:Y:S01]  /*0460*/  LDC.64 R8, c[0x0][0x380] ;  /* 0x0000e000ff087b82 */ /* 0x000e220000000a00 */
[----:B------:R-:W-:-:S13]  /*0470*/  ISETP.GE.U32.AND P0, PT, R12, 0x300, PT ;  /* 0x000003000c00780c */ /* 0x000fda0003f06070 */
[----:B------:R-:W-:Y:S05]  /*0480*/  @!P0 BRA `(.L_x_237) ;  /* 0x0000000400588947 */ /* 0x000fea0003800000 */
.L_x_251:
[----:B0-----:R-:W-:-:S05]  /*0490*/  IMAD.WIDE R18, R5, 0x10, R8 ;  /* 0x0000001005127825 */ /* 0x001fca00078e0208 */
[----:B------:R-:W2:Y:S04]  /*04a0*/  LDG.E.CONSTANT R21, desc[UR10][R18.64] ;  /* 0x0000000a12157981 */ /* 0x000ea8000c1e9900 */
[----:B------:R-:W3:Y:S04]  /*04b0*/  LDG.E.64.CONSTANT R14, desc[UR10][R18.64+0x8] ;  /* 0x0000080a120e7981 */ /* 0x000ee8000c1e9b00 */
[----:B-----5:R0:W5:Y:S04]  /*04c0*/  LDG.E.CONSTANT R27, desc[UR10][R18.64+0x1000] ;  /* 0x0010000a121b7981 */ /* 0x020168000c1e9900 */
[----:B------:R0:W5:Y:S04]  /*04d0*/  LDG.E.CONSTANT R16, desc[UR10][R18.64+0x2000] ;  /* 0x0020000a12107981 */ /* 0x000168000c1e9900 */
[----:B------:R0:W5:Y:S04]  /*04e0*/  LDG.E.CONSTANT R17, desc[UR10][R18.64+0x3000] ;  /* 0x0030000a12117981 */ /* 0x000168000c1e9900 */
[----:B------:R0:W5:Y:S04]  /*04f0*/  LDG.E.64.CONSTANT R12, desc[UR10][R18.64+0x1008] ;  /* 0x0010080a120c7981 */ /* 0x000168000c1e9b00 */
[----:B------:R0:W5:Y:S04]  /*0500*/  LDG.E.64.CONSTANT R6, desc[UR10][R18.64+0x2008] ;  /* 0x0020080a12067981 */ /* 0x000168000c1e9b00 */
[----:B------:R0:W5:Y:S01]  /*0510*/  LDG.E.64.CONSTANT R10, desc[UR10][R18.64+0x3008] ;  /* 0x0030080a120a7981 */ /* 0x000162000c1e9b00 */
[----:B------:R-:W-:Y:S01]  /*0520*/  BSSY.RECONVERGENT B2, `(.L_x_243) ;  /* 0x0000011000027945 */ /* 0x000fe20003800200 */
[----:B--2---:R-:W-:Y:S01]  /*0530*/  ISETP.GE.AND P0, PT, R4, R21, PT ;  /* 0x000000150400720c */ /* 0x004fe20003f06270 */
[----:B------:R-:W-:-:S02]  /*0540*/  IMAD.MOV.U32 R20, RZ, RZ, R21 ;  /* 0x000000ffff147224 */ /* 0x000fc400078e0015 */
[----:B---3--:R-:W-:Y:S02]  /*0550*/  IMAD.MOV.U32 R23, RZ, RZ, R14 ;  /* 0x000000ffff177224 */ /* 0x008fe400078e000e */
[----:B------:R-:W-:-:S08]  /*0560*/  IMAD.MOV.U32 R25, RZ, RZ, R15 ;  /* 0x000000ffff197224 */ /* 0x000fd000078e000f */
[----:B0-----:R-:W-:Y:S05]  /*0570*/  @!P0 BRA `(.L_x_244) ;  /* 0x00000000002c8947 */ /* 0x001fea0003800000 */
[----:B------:R-:W-:Y:S01]  /*0580*/  ISETP.GE.AND P2, PT, R21, R4, PT ;  /* 0x000000041500720c */ /* 0x000fe20003f46270 */
[----:B------:R-:W-:Y:S02]  /*0590*/  IMAD.MOV.U32 R23, RZ, RZ, R2 ;  /* 0x000000ffff177224 */ /* 0x000fe400078e0002 */
[----:B------:R-:W-:Y:S02]  /*05a0*/  IMAD.MOV.U32 R25, RZ, RZ, R3 ;  /* 0x000000ffff197224 */ /* 0x000fe400078e0003 */
[----:B------:R-:W-:-:S08]  /*05b0*/  IMAD.MOV.U32 R20, RZ, RZ, R4 ;  /* 0x000000ffff147224 */ /* 0x000fd000078e0004 */
[CC--:B------:R-:W-:Y:S02]  /*05c0*/  @P2 ISETP.GE.U32.AND P0, PT, R2.reuse, R14.reuse, PT ;  /* 0x0000000e0200220c */ /* 0x0c0fe40003f06070 */
[-C--:B------:R-:W-:Y:S02]  /*05d0*/  @P2 ISETP.LT.U32.AND P1, PT, R2, R14.reuse, PT ;  /* 0x0000000e0200220c */ /* 0x080fe40003f21070 */
[CC--:B------:R-:W-:Y:S02]  /*05e0*/  @P2 ISETP.GE.AND.EX P0, PT, R3.reuse, R15.reuse, PT, P0 ;  /* 0x0000000f0300220c */ /* 0x0c0fe40003f06300 */
[----:B------:R-:W-:Y:S02]  /*05f0*/  @P2 ISETP.LT.AND.EX P1, PT, R3, R15, PT, P1 ;  /* 0x0000000f0300220c */ /* 0x000fe40003f21310 */
[----:B------:R-:W-:Y:S02]  /*0600*/  @P2 SEL R20, R4, R21, !P0 ;  /* 0x0000001504142207 */ /* 0x000fe40004000000 */
[----:B------:R-:W-:-:S02]  /*0610*/  @P2 SEL R23, R2, R14, P1 ;  /* 0x0000000e02172207 */ /* 0x000fc40000800000 */
[----:B------:R-:W-:-:S07]  /*0620*/  @P2 SEL R25, R3, R15, P1 ;  /* 0x0000000f03192207 */ /* 0x000fce0000800000 */
.L_x_244:
[----:B------:R-:W-:Y:S05]  /*0630*/  BSYNC.RECONVERGENT B2 ;  /* 0x0000000000027941 */ /* 0x000fea0003800200 */
.L_x_243:
[----:B-----5:R-:W-:Y:S01]  /*0640*/  ISETP.GE.AND P0, PT, R20, R27, PT ;  /* 0x0000001b1400720c */ /* 0x020fe20003f06270 */
[----:B------:R-:W-:Y:S01]  /*0650*/  BSSY.RECONVERGENT B2, `(.L_x_245) ;  /* 0x0000010000027945 */ /* 0x000fe20003800200 */
[----:B------:R-:W-:Y:S02]  /*0660*/  IMAD.MOV.U32 R3, RZ, RZ, R27 ;  /* 0x000000ffff037224 */ /* 0x000fe400078e001b */
[----:B------:R-:W-:Y:S02]  /*0670*/  IMAD.MOV.U32 R19, RZ, RZ, R12 ;  /* 0x000000ffff137224 */ /* 0x000fe400078e000c */
[----:B------:R-:W-:-:S07]  /*0680*/  IMAD.MOV.U32 R21, RZ, RZ, R13 ;  /* 0x000000ffff157224 */ /* 0x000fce00078e000d */
[----:B------:R-:W-:Y:S05]  /*0690*/  @!P0 BRA `(.L_x_246) ;  /* 0x00000000002c8947 */ /* 0x000fea0003800000 */
        /* <DEDUP_REMOVED lines=11> */
.L_x_246:
[----:B------:R-:W-:Y:S05]  /*0750*/  BSYNC.RECONVERGENT B2 ;  /* 0x0000000000027941 */ /* 0x000fea0003800200 */
.L_x_245:
[----:B------:R-:W-:Y:S01]  /*0760*/  ISETP.GE.AND P0, PT, R3, R16, PT ;  /* 0x000000100300720c */ /* 0x000fe20003f06270 */
        /* <DEDUP_REMOVED lines=10> */
[----:B------:R-:W-:Y:S02]  /*0810*/  @P2 ISETP.LT.U32.AND P1, PT, R19, R6, PT ;  /* 0x000000061300220c */ /* 0x000fe40003f21070 */
[CC--:B------:R-:W-:Y:S02]  /*0820*/  @P2 ISETP.GE.AND.EX P0, PT, R21.reuse, R7.reuse, PT, P0 ;  /* 0x000000071500220c */ /* 0x0c0fe40003f06300 */
[----:B------:R-:W-:Y:S02]  /*0830*/  @P2 ISETP.LT.AND.EX P1, PT, R21, R7, PT, P1 ;  /* 0x000000071500220c */ /* 0x000fe40003f21310 */
[----:B------:R-:W-:Y:S02]  /*0840*/  @P2 SEL R12, R3, R16, !P0 ;  /* 0x00000010030c2207 */ /* 0x000fe40004000000 */
[----:B------:R-:W-:-:S02]  /*0850*/  @P2 SEL R13, R19, R6, P1 ;  /* 0x00000006130d2207 */ /* 0x000fc40000800000 */
[----:B------:R-:W-:-:S07]  /*0860*/  @P2 SEL R15, R21, R7, P1 ;  /* 0x00000007150f2207 */ /* 0x000fce0000800000 */
.L_x_248:
[----:B------:R-:W-:Y:S05]  /*0870*/  BSYNC.RECONVERGENT B2 ;  /* 0x0000000000027941 */ /* 0x000fea0003800200 */
.L_x_247:
        /* <DEDUP_REMOVED lines=19> */
.L_x_250:
[----:B------:R-:W-:Y:S05]  /*09b0*/  BSYNC.RECONVERGENT B2 ;  /* 0x0000000000027941 */ /* 0x000fea0003800200 */
.L_x_249:
[----:B------:R-:W-:-:S05]  /*09c0*/  VIADD R5, R5, 0x400 ;  /* 0x0000040005057836 */ /* 0x000fca0000000000 */
[----:B------:R-:W-:-:S13]  /*09d0*/  ISETP.GE.AND P0, PT, R5, UR4, PT ;  /* 0x0000000405007c0c */ /* 0x000fda000bf06270 */
[----:B------:R-:W-:Y:S05]  /*09e0*/  @!P0 BRA `(.L_x_251) ;  /* 0xfffffff800a88947 */ /* 0x000fea000383ffff */
.L_x_237:
[----:B------:R-:W-:Y:S05]  /*09f0*/  BSYNC.RECONVERGENT B1 ;  /* 0x0000000000017941 */ /* 0x000fea0003800200 */
.L_x_236:
[----:B------:R-:W2:Y:S02]  /*0a00*/  LDCU UR6, c[0x0][0x390] ;  /* 0x00007200ff0677ac */ /* 0x000ea40008000800 */
[----:B--2---:R-:W-:-:S09]  /*0a10*/  UISETP.GE.AND UP0, UPT, UR6, 0x100, UPT ;  /* 0x000001000600788c */ /* 0x004fd2000bf06270 */
[----:B------:R-:W-:Y:S05]  /*0a20*/  BRA.U !UP0, `(.L_x_252) ;  /* 0x00000011088c7547 */ /* 0x000fea000b800000 */
[----:B0-----:R-:W0:Y:S01]  /*0a30*/  S2R R8, SR_LANEID ;  /* 0x0000000000087919 */ /* 0x001e220000000000 */
[----:B------:R-:W-:Y:S01]  /*0a40*/  BSSY.RECONVERGENT B1, `(.L_x_253) ;  /* 0x000001b000017945 */ /* 0x000fe20003800200 */
[----:B-1---5:R-:W-:Y:S01]  /*0a50*/  IMAD.MOV.U32 R6, RZ, RZ, R2 ;  /* 0x000000ffff067224 */ /* 0x022fe200078e0002 */
[----:B------:R1:W2:Y:S01]  /*0a60*/  SHFL.DOWN PT, R9, R4, 0x1, 0x1f ;  /* 0x08201f0004097f89 */ /* 0x0002a200000e0000 */
[----:B------:R-:W-:Y:S02]  /*0a70*/  IMAD.MOV.U32 R7, RZ, RZ, R3 ;  /* 0x000000ffff077224 */ /* 0x000fe400078e0003 */
[----:B------:R-:W-:Y:S01]  /*0a80*/  IMAD.MOV.U32 R5, RZ, RZ, R4 ;  /* 0x000000ffff057224 */ /* 0x000fe200078e0004 */
[----:B------:R1:W3:Y:S04]  /*0a90*/  SHFL.DOWN PT, R11, R2, 0x1, 0x1f ;  /* 0x08201f00020b7f89 */ /* 0x0002e800000e0000 */
[----:B------:R1:W4:Y:S01]  /*0aa0*/  SHFL.DOWN PT, R13, R3, 0x1, 0x1f ;  /* 0x08201f00030d7f89 */ /* 0x00032200000e0000 */
[----:B0-----:R-:W-:-:S02]  /*0ab0*/  ISETP.GT.AND P0, PT, R8, 0x1e, PT ;  /* 0x0000001e0800780c */ /* 0x001fc40003f04270 */
[C---:B------:R-:W-:Y:S02]  /*0ac0*/  ISETP.GT.AND P1, PT, R8.reuse, 0x1d, PT ;  /* 0x0000001d0800780c */ /* 0x040fe40003f24270 */
[----:B------:R-:W-:-:S09]  /*0ad0*/  ISETP.GT.AND P3, PT, R8, 0x1b, PT ;  /* 0x0000001b0800780c */ /* 0x000fd20003f64270 */
[----:B-1234-:R-:W-:Y:S05]  /*0ae0*/  @P0 BRA `(.L_x_254) ;  /* 0x0000000000400947 */ /* 0x01efea0003800000 */
[----:B------:R-:W-:Y:S01]  /*0af0*/  ISETP.GE.AND P0, PT, R4, R9, PT ;  /* 0x000000090400720c */ /* 0x000fe20003f06270 */
[----:B------:R-:W-:Y:S02]  /*0b00*/  IMAD.MOV.U32 R6, RZ, RZ, R11 ;  /* 0x000000ffff067224 */ /* 0x000fe400078e000b */
[----:B------:R-:W-:Y:S02]  /*0b10*/  IMAD.MOV.U32 R7, RZ, RZ, R13 ;  /* 0x000000ffff077224 */ /* 0x000fe400078e000d */
[----:B------:R-:W-:-:S08]  /*0b20*/  IMAD.MOV.U32 R5, RZ, RZ, R9 ;  /* 0x000000ffff057224 */ /* 0x000fd000078e0009 */
        /* <DEDUP_REMOVED lines=12> */
.L_x_254:
[----:B------:R-:W-:Y:S05]  /*0bf0*/  BSYNC.RECONVERGENT B1 ;  /* 0x0000000000017941 */ /* 0x000fea0003800200 */
.L_x_253:
[----:B------:R0:W1:Y:S01]  /*0c00*/  SHFL.DOWN PT, R10, R5, 0x2, 0x1f ;  /* 0x08401f00050a7f89 */ /* 0x00006200000e0000 */
[----:B------:R-:W-:Y:S01]  /*0c10*/  BSSY.RECONVERGENT B1, `(.L_x_255) ;  /* 0x000001a000017945 */ /* 0x000fe20003800200 */
[C---:B------:R-:W-:Y:S01]  /*0c20*/  ISETP.GT.AND P5, PT, R8.reuse, 0x17, PT ;  /* 0x000000170800780c */ /* 0x040fe20003fa4270 */
[----:B------:R-:W-:Y:S01]  /*0c30*/  IMAD.MOV.U32 R4, RZ, RZ, R6 ;  /* 0x000000ffff047224 */ /* 0x000fe200078e0006 */
[----:B------:R0:W2:Y:S01]  /*0c40*/  SHFL.DOWN PT, R3, R6, 0x2, 0x1f ;  /* 0x08401f0006037f89 */ /* 0x0000a200000e0000 */
[C---:B------:R-:W-:Y:S01]  /*0c50*/  ISETP.GT.AND P4, PT, R8.reuse, 0xf, PT ;  /* 0x0000000f0800780c */ /* 0x040fe20003f84270 */
[----:B------:R-:W-:Y:S01]  /*0c60*/  IMAD.MOV.U32 R2, RZ, RZ, R5 ;  /* 0x000000ffff027224 */ /* 0x000fe200078e0005 */
[----:B------:R-:W-:Y:S01]  /*0c70*/  ISETP.NE.AND P2, PT, R8, RZ, PT ;  /* 0x000000ff0800720c */ /* 0x000fe20003f45270 */
[----:B------:R0:W3:Y:S01]  /*0c80*/  SHFL.DOWN PT, R12, R7, 0x2, 0x1f ;  /* 0x08401f00070c7f89 */ /* 0x0000e200000e0000 */
[----:B------:R-:W-:Y:S01]  /*0c90*/  IMAD.MOV.U32 R8, RZ, RZ, R7 ;  /* 0x000000ffff087224 */ /* 0x000fe200078e0007 */
[----:B------:R-:W-:Y:S10]  /*0ca0*/  @P1 BRA `(.L_x_256) ;  /* 0x0000000000401947 */ /* 0x000ff40003800000 */
[----:B-1----:R-:W-:Y:S01]  /*0cb0*/  ISETP.GE.AND P0, PT, R5, R10, PT ;  /* 0x0000000a0500720c */ /* 0x002fe20003f06270 */
[----:B--2---:R-:W-:Y:S02]  /*0cc0*/  IMAD.MOV.U32 R4, RZ, RZ, R3 ;  /* 0x000000ffff047224 */ /* 0x004fe400078e0003 */
[----:B---3--:R-:W-:Y:S02]  /*0cd0*/  IMAD.MOV.U32 R8, RZ, RZ, R12 ;  /* 0x000000ffff087224 */ /* 0x008fe400078e000c */
[----:B------:R-:W-:-:S08]  /*0ce0*/  IMAD.MOV.U32 R2, RZ, RZ, R10 ;  /* 0x000000ffff027224 */ /* 0x000fd000078e000a */
[----:B------:R-:W-:Y:S05]  /*0cf0*/  @!P0 BRA `(.L_x_256) ;  /* 0x00000000002c8947 */ /* 0x000fea0003800000 */
[----:B------:R-:W-:Y:S01]  /*0d00*/  ISETP.GE.AND P6, PT, R10, R5, PT ;  /* 0x000000050a00720c */ /* 0x000fe20003fc6270 */
[----:B------:R-:W-:Y:S02]  /*0d10*/  IMAD.MOV.U32 R4, RZ, RZ, R6 ;  /* 0x000000ffff047224 */ /* 0x000fe400078e0006 */
[----:B------:R-:W-:Y:S02]  /*0d20*/  IMAD.MOV.U32 R8, RZ, RZ, R7 ;  /* 0x000000ffff087224 */ /* 0x000fe400078e0007 */
[----:B------:R-:W-:-:S08]  /*0d30*/  IMAD.MOV.U32 R2, RZ, RZ, R5 ;  /* 0x000000ffff027224 */ /* 0x000fd000078e0005 */
[CC--:B------:R-:W-:Y:S02]  /*0d40*/  @P6 ISETP.GE.U32.AND P1, PT, R6.reuse, R3.reuse, PT ;  /* 0x000000030600620c */ /* 0x0c0fe40003f26070 */
[CC--:B------:R-:W-:Y:S02]  /*0d50*/  @P6 ISETP.LT.U32.AND P0, PT, R6.reuse, R3.reuse, PT ;  /* 0x000000030600620c */ /* 0x0c0fe40003f01070 */
[CC--:B------:R-:W-:Y:S02]  /*0d60*/  @P6 ISETP.GE.AND.EX P1, PT, R7.reuse, R12.reuse, PT, P1 ;  /* 0x0000000c0700620c */ /* 0x0c0fe40003f26310 */
[----:B------:R-:W-:Y:S02]  /*0d70*/  @P6 ISETP.LT.AND.EX P0, PT, R7, R12, PT, P0 ;  /* 0x0000000c0700620c */ /* 0x000fe40003f01300 */
[----:B------:R-:W-:Y:S02]  /*0d80*/  @P6 SEL R2, R5, R10, !P1 ;  /* 0x0000000a05026207 */ /* 0x000fe40004800000 */
[----:B------:R-:W-:-:S02]  /*0d90*/  @P6 SEL R4, R6, R3, P0 ;  /* 0x0000000306046207 */ /* 0x000fc40000000000 */
[----:B------:R-:W-:-:S07]  /*0da0*/  @P6 SEL R8, R7, R12, P0 ;  /* 0x0000000c07086207 */ /* 0x000fce0000000000 */
.L_x_256:
[----:B------:R-:W-:Y:S05]  /*0db0*/  BSYNC.RECONVERGENT B1 ;  /* 0x0000000000017941 */ /* 0x000fea0003800200 */
.L_x_255:
[----:B0-----:R0:W4:Y:S01]  /*0dc0*/  SHFL.DOWN PT, R5, R2, 0x4, 0x1f ;  /* 0x08801f0002057f89 */ /* 0x00112200000e0000 */
[----:B------:R-:W-:Y:S01]  /*0dd0*/  BSSY.RECONVERGENT B1, `(.L_x_257) ;  /* 0x0000017000017945 */ /* 0x000fe20003800200 */
[----:B------:R-:W-:Y:S02]  /*0de0*/  IMAD.MOV.U32 R6, RZ, RZ, R4 ;  /* 0x000000ffff067224 */ /* 0x000fe400078e0004 */
[----:B------:R0:W0:Y:S01]  /*0df0*/  SHFL.DOWN PT, R9, R4, 0x4, 0x1f ;  /* 0x08801f0004097f89 */ /* 0x00002200000e0000 */
[----:B------:R-:W-:Y:S02]  /*0e00*/  IMAD.MOV.U32 R7, RZ, RZ, R8 ;  /* 0x000000ffff077224 */ /* 0x000fe400078e0008 */
[----:B--2---:R-:W-:Y:S01]  /*0e10*/  IMAD.MOV.U32 R3, RZ, RZ, R2 ;  /* 0x000000ffff037224 */ /* 0x004fe200078e0002 */
[----:B------:R2:W0:Y:S01]  /*0e20*/  SHFL.DOWN PT, R11, R8, 0x4, 0x1f ;  /* 0x08801f00080b7f89 */ /* 0x00042200000e0000 */
[----:B------:R-:W-:Y:S05]  /*0e30*/  @P3 BRA `(.L_x_258) ;  /* 0x0000000000403947 */ /* 0x000fea0003800000 */
[----:B----4-:R-:W-:Y:S01]  /*0e40*/  ISETP.GE.AND P0, PT, R2, R5, PT ;  /* 0x000000050200720c */ /* 0x010fe20003f06270 */
[----:B0-----:R-:W-:Y:S02]  /*0e50*/  IMAD.MOV.U32 R6, RZ, RZ, R9 ;  /* 0x000000ffff067224 */ /* 0x001fe400078e0009 */
        /* <DEDUP_REMOVED lines=14> */
.L_x_258:
[----:B------:R-:W-:Y:S05]  /*0f40*/  BSYNC.RECONVERGENT B1 ;  /* 0x0000000000017941 */ /* 0x000fea0003800200 */
.L_x_257:
[----:B--2---:R2:W2:Y:S01]  /*0f50*/  SHFL.DOWN PT, R8, R3, 0x8, 0x1f ;  /* 0x09001f0003087f89 */ /* 0x0044a200000e0000 */
[----:B------:R-:W-:Y:S01]  /*0f60*/  BSSY.RECONVERGENT B1, `(.L_x_259) ;  /* 0x0000017000017945 */ /* 0x000fe20003800200 */
[----:B0-----:R-:W-:Y:S02]  /*0f70*/  IMAD.MOV.U32 R4, RZ, RZ, R6 ;  /* 0x000000ffff047224 */ /* 0x001fe400078e0006 */
[----:B------:R0:W0:Y:S01]  /*0f80*/  SHFL.DOWN PT, R9, R6, 0x8, 0x1f ;  /* 0x09001f0006097f89 */ /* 0x00002200000e0000 */
[----:B----4-:R-:W-:Y:S02]  /*0f90*/  IMAD.MOV.U32 R5, RZ, RZ, R7 ;  /* 0x000000ffff057224 */ /* 0x010fe400078e0007 */
[----:B------:R-:W-:Y:S01]  /*0fa0*/  IMAD.MOV.U32 R2, RZ, RZ, R3 ;  /* 0x000000ffff027224 */ /* 0x000fe200078e0003 */
[----:B-1----:R1:W4:Y:S01]  /*0fb0*/  SHFL.DOWN PT, R10, R7, 0x8, 0x1f ;  /* 0x09001f00070a7f89 */ /* 0x00232200000e0000 */
[----:B------:R-:W-:Y:S05]  /*0fc0*/  @P5 BRA `(.L_x_260) ;  /* 0x0000000000405947 */ /* 0x000fea0003800000 */
[----:B--2---:R-:W-:Y:S01]  /*0fd0*/  ISETP.GE.AND P0, PT, R3, R8, PT ;  /* 0x000000080300720c */ /* 0x004fe20003f06270 */
[----:B0-----:R-:W-:Y:S02]  /*0fe0*/  IMAD.MOV.U32 R4, RZ, RZ, R9 ;  /* 0x000000ffff047224 */ /* 0x001fe400078e0009 */
[----:B----4-:R-:W-:Y:S02]  /*0ff0*/  IMAD.MOV.U32 R5, RZ, RZ, R10 ;  /* 0x000000ffff057224 */ /* 0x010fe400078e000a */
        /* <DEDUP_REMOVED lines=13> */
.L_x_260:
[----:B------:R-:W-:Y:S05]  /*10d0*/  BSYNC.RECONVERGENT B1 ;  /* 0x0000000000017941 */ /* 0x000fea0003800200 */
.L_x_259:
[----:B--2---:R2:W2:Y:S01]  /*10e0*/  SHFL.DOWN PT, R3, R2, 0x10, 0x1f ;  /* 0x0a001f0002037f89 */ /* 0x0044a200000e0000 */
[----:B------:R-:W-:Y:S01]  /*10f0*/  BSSY.RECONVERGENT B1, `(.L_x_261) ;  /* 0x0000017000017945 */ /* 0x000fe20003800200 */
[----:B-1----:R-:W-:Y:S02]  /*1100*/  IMAD.MOV.U32 R7, RZ, RZ, R4 ;  /* 0x000000ffff077224 */ /* 0x002fe400078e0004 */
[----:B0-----:R0:W1:Y:S01]  /*1110*/  SHFL.DOWN PT, R9, R4, 0x10, 0x1f ;  /* 0x0a001f0004097f89 */ /* 0x00106200000e0000 */
[----:B------:R-:W-:Y:S02]  /*1120*/  IMAD.MOV.U32 R6, RZ, RZ, R5 ;  /* 0x000000ffff067224 */ /* 0x000fe400078e0005 */
[----:B------:R-:W-:Y:S01]  /*1130*/  IMAD.MOV.U32 R8, RZ, RZ, R2 ;  /* 0x000000ffff087224 */ /* 0x000fe200078e0002 */
[----:B----4-:R0:W4:Y:S01]  /*1140*/  SHFL.DOWN PT, R10, R5, 0x10, 0x1f ;  /* 0x0a001f00050a7f89 */ /* 0x01012200000e0000 */
[----:B------:R-:W-:Y:S05]  /*1150*/  @P4 BRA `(.L_x_262) ;  /* 0x0000000000404947 */ /* 0x000fea0003800000 */
[----:B--2---:R-:W-:Y:S01]  /*1160*/  ISETP.GE.AND P0, PT, R2, R3, PT ;  /* 0x000000030200720c */ /* 0x004fe20003f06270 */
[----:B-1----:R-:W-:Y:S02]  /*1170*/  IMAD.MOV.U32 R7, RZ, RZ, R9 ;  /* 0x000000ffff077224 */ /* 0x002fe400078e0009 */
        /* <DEDUP_REMOVED lines=14> */
.L_x_262:
[----:B------:R-:W-:Y:S05]  /*1260*/  BSYNC.RECONVERGENT B1 ;  /* 0x0000000000017941 */ /* 0x000fea0003800200 */
.L_x_261:
[----:B------:R-:W-:Y:S04]  /*1270*/  BSSY.RECONVERGENT B1, `(.L_x_263) ;  /* 0x000000c000017945 */ /* 0x000fe80003800200 */
[----:B------:R-:W-:Y:S05]  /*1280*/  @P2 BRA `(.L_x_264) ;  /* 0x0000000000282947 */ /* 0x000fea0003800000 */
[----:B0-----:R-:W0:Y:S01]  /*1290*/  S2R R4, SR_CgaCtaId ;  /* 0x0000000000047919 */ /* 0x001e220000008800 */
[----:B--2---:R-:W-:Y:S02]  /*12a0*/  MOV R3, 0x400 ;  /* 0x0000040000037802 */ /* 0x004fe40000000f00 */
[----:B------:R-:W-:-:S04]  /*12b0*/  SHF.R.U32.HI R2, RZ, 0x1, R0 ;  /* 0x00000001ff027819 */ /* 0x000fc80000011600 */
[----:B------:R-:W-:Y:S02]  /*12c0*/  LOP3.LUT R2, R2, 0x1f0, RZ, 0xc0, !PT ;  /* 0x000001f002027812 */ /* 0x000fe400078ec0ff */
[----:B0-----:R-:W-:-:S05]  /*12d0*/  LEA R3, R4, R3, 0x18 ;  /* 0x0000000304037211 */ /* 0x001fca00078ec0ff */
[----:B------:R-:W-:Y:S02]  /*12e0*/  IMAD.IADD R5, R2, 0x1, R3 ;  /* 0x0000000102057824 */ /* 0x000fe400078e0203 */
[----:B------:R-:W-:Y:S02]  /*12f0*/  IMAD.MOV.U32 R2, RZ, RZ, R7 ;  /* 0x000000ffff027224 */ /* 0x000fe400078e0007 */
[----:B------:R-:W-:Y:S01]  /*1300*/  IMAD.MOV.U32 R3, RZ, RZ, R6 ;  /* 0x000000ffff037224 */ /* 0x000fe200078e0006 */
[----:B------:R0:W-:Y:S04]  /*1310*/  STS [R5+0x8], R8 ;  /* 0x0000080805007388 */ /* 0x0001e80000000800 */
[----:B------:R0:W-:Y:S02]  /*1320*/  STS.64 [R5+0x10], R2 ;  /* 0x0000100205007388 */ /* 0x0001e40000000a00 */
.L_x_264:
[----:B------:R-:W-:Y:S05]  /*1330*/  BSYNC.RECONVERGENT B1 ;  /* 0x0000000000017941 */ /* 0x000fea0003800200 */
.L_x_263:
[----:B------:R-:W-:Y:S01]  /*1340*/  BAR.SYNC.DEFER_BLOCKING 0x0 ;  /* 0x0000000000007b1d */ /* 0x000fe20000010000 */
[----:B------:R-:W-:-:S13]  /*1350*/  ISETP.NE.AND P1, PT, R0, RZ, PT ;  /* 0x000000ff0000720c */ /* 0x000fda0003f25270 */
[----:B------:R-:W-:Y:S05]  /*1360*/  @P1 BRA `(.L_x_265) ;  /* 0x0000004800341947 */ /* 0x000fea0003800000 */
[----:B0-2---:R-:W0:Y:S01]  /*1370*/  S2R R3, SR_CgaCtaId ;  /* 0x0000000000037919 */ /* 0x005e220000008800 */
[----:B------:R-:W-:Y:S01]  /*1380*/  MOV R0, 0x400 ;  /* 0x0000040000007802 */ /* 0x000fe20000000f00 */
[----:B------:R-:W-:Y:S03]  /*1390*/  BSSY.RECONVERGENT B1, `(.L_x_266) ;  /* 0x0000016000017945 */ /* 0x000fe60003800200 */
[----:B0-----:R-:W-:-:S05]  /*13a0*/  LEA R24, R3, R0, 0x18 ;  /* 0x0000000003187211 */ /* 0x001fca00078ec0ff */
[----:B------:R-:W0:Y:S04]  /*13b0*/  LDS R5, [R24+0x18] ;  /* 0x0000180018057984 */ /* 0x000e280000000800 */
[----:B------:R2:W1:Y:S04]  /*13c0*/  LDS.64 R2, [R24+0x20] ;  /* 0x0000200018027984 */ /* 0x0004680000000a00 */
[----:B------:R2:W1:Y:S04]  /*13d0*/  LDS R21, [R24+0x28] ;  /* 0x0000280018157984 */ /* 0x0004680000000800 */
[----:B------:R2:W1:Y:S01]  /*13e0*/  LDS R18, [R24+0x38] ;  /* 0x0000380018127984 */ /* 0x0004620000000800 */
[----:B0-----:R-:W-:Y:S01]  /*13f0*/  ISETP.GE.AND P0, PT, R8, R5, PT ;  /* 0x000000050800720c */ /* 0x001fe20003f06270 */
[----:B------:R-:W-:-:S12]  /*1400*/  IMAD.MOV.U32 R20, RZ, RZ, R5 ;  /* 0x000000ffff147224 */ /* 0x000fd800078e0005 */
[----:B-12---:R-:W-:Y:S05]  /*1410*/  @!P0 BRA `(.L_x_267) ;  /* 0x0000000000348947 */ /* 0x006fea0003800000 */
[----:B------:R-:W-:Y:S01]  /*1420*/  ISETP.GE.AND P3, PT, R5, R8, PT ;  /* 0x000000080500720c */ /* 0x000fe20003f66270 */
[----:B------:R-:W-:-:S12]  /*1430*/  IMAD.MOV.U32 R20, RZ, RZ, R8 ;  /* 0x000000ffff147224 */ /* 0x000fd800078e0008 */
[CC--:B------:R-:W-:Y:S02]  /*1440*/  @P3 ISETP.GE.U32.AND P0, PT, R7.reuse, R2.reuse, PT ;  /* 0x000000020700320c */ /* 0x0c0fe40003f06070 */
[CC--:B------:R-:W-:Y:S02]  /*1450*/  @P3 ISETP.LT.U32.AND P2, PT, R7.reuse, R2.reuse, PT ;  /* 0x000000020700320c */ /* 0x0c0fe40003f41070 */
[CC--:B------:R-:W-:Y:S02]  /*1460*/  @P3 ISETP.GE.AND.EX P0, PT, R6.reuse, R3.reuse, PT, P0 ;  /* 0x000000030600320c */ /* 0x0c0fe40003f06300 */
[----:B------:R-:W-:Y:S02]  /*1470*/  @P3 ISETP.LT.AND.EX P2, PT, R6, R3, PT, P2 ;  /* 0x000000030600320c */ /* 0x000fe40003f41320 */
[----:B------:R-:W-:Y:S02]  /*1480*/  @P3 SEL R20, R8, R5, !P0 ;  /* 0x0000000508143207 */ /* 0x000fe40004000000 */
[----:B------:R-:W-:Y:S01]  /*1490*/  @P3 SEL R0, R7, R2, P2 ;  /* 0x0000000207003207 */ /* 0x000fe20001000000 */
[----:B------:R-:W-:Y:S01]  /*14a0*/  IMAD.MOV.U32 R2, RZ, RZ, R7 ;  /* 0x000000ffff027224 */ /* 0x000fe200078e0007 */
[----:B------:R-:W-:Y:S01]  /*14b0*/  @P3 SEL R5, R6, R3, P2 ;  /* 0x0000000306053207 */ /* 0x000fe20001000000 */
[----:B------:R-:W-:-:S02]  /*14c0*/  IMAD.MOV.U32 R3, RZ, RZ, R6 ;  /* 0x000000ffff037224 */ /* 0x000fc400078e0006 */
[----:B------:R-:W-:Y:S02]  /*14d0*/  @P3 IMAD.MOV.U32 R2, RZ, RZ, R0 ;  /* 0x000000ffff023224 */ /* 0x000fe400078e0000 */
[----:B------:R-:W-:-:S07]  /*14e0*/  @P3 IMAD.MOV.U32 R3, RZ, RZ, R5 ;  /* 0x000000ffff033224 */ /* 0x000fce00078e0005 */
.L_x_267:
[----:B------:R-:W-:Y:S05]  /*14f0*/  BSYNC.RECONVERGENT B1 ;  /* 0x0000000000017941 */ /* 0x000fea0003800200 */
.L_x_266:
[----:B------:R-:W0:Y:S01]  /*1500*/  LDS.64 R14, [R24+0x30] ;  /* 0x00003000180e7984 */ /* 0x000e220000000a00 */
[----:B------:R-:W-:Y:S01]  /*1510*/  ISETP.GE.AND P0, PT, R20, R21, PT ;  /* 0x000000151400720c */ /* 0x000fe20003f06270 */
[----:B------:R-:W-:Y:S01]  /*1520*/  BSSY.RECONVERGENT B1, `(.L_x_268) ;  /* 0x0000019000017945 */ /* 0x000fe20003800200 */
[----:B------:R-:W-:Y:S01]  /*1530*/  IMAD.MOV.U32 R23, RZ, RZ, R21 ;  /* 0x000000ffff177224 */ /* 0x000fe200078e0015 */
[----:B------:R1:W2:Y:S04]  /*1540*/  LDS R19, [R24+0x48] ;  /* 0x0000480018137984 */ /* 0x0002a80000000800 */
[----:B------:R1:W1:Y:S04]  /*1550*/  LDS R17, [R24+0x58] ;  /* 0x0000580018117984 */ /* 0x0002680000000800 */
[----:B------:R0:W1:Y:S04]  /*1560*/  LDS R16, [R24+0x68] ;  /* 0x0000680018107984 */ /* 0x0000680000000800 */
[----:B------:R0:W1:Y:S04]  /*1570*/  LDS R0, [R24+0x78] ;  /* 0x0000780018007984 */ /* 0x0000680000000800 */
[----:B---3--:R3:W1:Y:S04]  /*1580*/  LDS.64 R12, [R24+0x40] ;  /* 0x00004000180c7984 */ /* 0x0086680000000a00 */
[----:B----4-:R3:W4:Y:S04]  /*1590*/  LDS.64 R10, [R24+0x50] ;  /* 0x00005000180a7984 */ /* 0x0107280000000a00 */
[----:B------:R3:W1:Y:S04]  /*15a0*/  LDS.64 R8, [R24+0x60] ;  /* 0x0000600018087984 */ /* 0x0006680000000a00 */
[----:B------:R3:W1:Y:S04]  /*15b0*/  LDS.64 R6, [R24+0x70] ;  /* 0x0000700018067984 */ /* 0x0006680000000a00 */
[----:B------:R3:W1:Y:S01]  /*15c0*/  LDS.64 R4, [R24+0x80] ;  /* 0x0000800018047984 */ /* 0x0006620000000a00 */
[----:B0-----:R-:W-:-:S02]  /*15d0*/  IMAD.MOV.U32 R25, RZ, RZ, R14 ;  /* 0x000000ffff197224 */ /* 0x001fc400078e000e */
[----:B------:R-:W-:Y:S01]  /*15e0*/  IMAD.MOV.U32 R22, RZ, RZ, R15 ;  /* 0x000000ffff167224 */ /* 0x000fe200078e000f */
[----:B------:R-:W-:Y:S06]  /*15f0*/  @!P0 BRA `(.L_x_269) ;  /* 0x00000000002c8947 */ /* 0x000fec0003800000 */
        /* <DEDUP_REMOVED lines=11> */
.L_x_269:
[----:B------:R-:W-:Y:S05]  /*16b0*/  BSYNC.RECONVERGENT B1 ;  /* 0x0000000000017941 */ /* 0x000fea0003800200 */
.L_x_268:
[----:B------:R-:W-:Y:S01]  /*16c0*/  ISETP.GE.AND P0, PT, R23, R18, PT ;  /* 0x000000121700720c */ /* 0x000fe20003f06270 */
[----:B------:R-:W-:Y:S01]  /*16d0*/  BSSY.RECONVERGENT B1, `(.L_x_270) ;  /* 0x0000010000017945 */ /* 0x000fe20003800200 */
[----:B------:R-:W-:Y:S02]  /*16e0*/  IMAD.MOV.U32 R2, RZ, RZ, R18 ;  /* 0x000000ffff027224 */ /* 0x000fe400078e0012 */
[----:B-1----:R-:W-:Y:S02]  /*16f0*/  IMAD.MOV.U32 R3, RZ, RZ, R12 ;  /* 0x000000ffff037224 */ /* 0x002fe400078e000c */
        /* <DEDUP_REMOVED lines=13> */
.L_x_271:
[----:B------:R-:W-:Y:S05]  /*17d0*/  BSYNC.RECONVERGENT B1 ;  /* 0x0000000000017941 */ /* 0x000fea0003800200 */
.L_x_270:
[----:B--2---:R-:W-:Y:S01]  /*17e0*/  ISETP.GE.AND P0, PT, R2, R19, PT ;  /* 0x000000130200720c */ /* 0x004fe20003f06270 */
[----:B------:R-:W-:Y:S01]  /*17f0*/  BSSY.RECONVERGENT B1, `(.L_x_272) ;  /* 0x0000010000017945 */ /* 0x000fe20003800200 */
[----:B------:R-:W-:Y:S02]  /*1800*/  IMAD.MOV.U32 R12, RZ, RZ, R19 ;  /* 0x000000ffff0c7224 */ /* 0x000fe400078e0013 */
[----:B----4-:R-:W-:Y:S02]  /*1810*/  IMAD.MOV.U32 R15, RZ, RZ, R10 ;  /* 0x000000ffff0f7224 */ /* 0x010fe400078e000a */
[----:B------:R-:W-:-:S07]  /*1820*/  IMAD.MOV.U32 R14, RZ, RZ, R11 ;  /* 0x000000ffff0e7224 */ /* 0x000fce00078e000b */
        /* <DEDUP_REMOVED lines=12> */
.L_x_273:
[----:B------:R-:W-:Y:S05]  /*18f0*/  BSYNC.RECONVERGENT B1 ;  /* 0x0000000000017941 */ /* 0x000fea0003800200 */
.L_x_272:
        /* <DEDUP_REMOVED lines=17> */
.L_x_275:
[----:B------:R-:W-:Y:S05]  /*1a10*/  BSYNC.RECONVERGENT B1 ;  /* 0x0000000000017941 */ /* 0x000fea0003800200 */
.L_x_274:
        /* <DEDUP_REMOVED lines=17> */
.L_x_277:
[----:B------:R-:W-:Y:S05]  /*1b30*/  BSYNC.RECONVERGENT B1 ;  /* 0x0000000000017941 */ /* 0x000fea0003800200 */
.L_x_276:
        /* <DEDUP_REMOVED lines=9> */
[----:B------:R-:W-:Y:S05]  /*1bd0*/  @!P0 BRA `(.L_x_265) ;  /* 0x0000004000188947 */ /* 0x000fea0003800000 */
[CC--:B------:R-:W-:Y:S02]  /*1be0*/  ISETP.GE.U32.AND P0, PT, R11.reuse, R4.reuse, PT ;  /* 0x000000040b00720c */ /* 0x0c0fe40003f06070 */
[----:B------:R-:W-:Y:S02]  /*1bf0*/  ISETP.LT.U32.AND P2, PT, R11, R4, PT ;  /* 0x000000040b00720c */ /* 0x000fe40003f41070 */
[CC--:B------:R-:W-:Y:S02]  /*1c00*/  ISETP.GE.AND.EX P0, PT, R2.reuse, R5.reuse, PT, P0 ;  /* 0x000000050200720c */ /* 0x0c0fe40003f06300 */
[----:B------:R-:W-:Y:S02]  /*1c10*/  ISETP.LT.AND.EX P2, PT, R2, R5, PT, P2 ;  /* 0x000000050200720c */ /* 0x000fe40003f41320 */
[----:B------:R-:W-:Y:S02]  /*1c20*/  SEL R8, R9, R0, !P0 ;  /* 0x0000000009087207 */ /* 0x000fe40004000000 */
[----:B------:R-:W-:-:S02]  /*1c30*/  SEL R7, R11, R4, P2 ;  /* 0x000000040b077207 */ /* 0x000fc40001000000 */
[----:B------:R-:W-:Y:S01]  /*1c40*/  SEL R6, R2, R5, P2 ;  /* 0x0000000502067207 */ /* 0x000fe20001000000 */
[----:B------:R-:W-:Y:S06]  /*1c50*/  BRA `(.L_x_265) ;  /* 0x0000003c00f87947 */ /* 0x000fec0003800000 */
.L_x_252:
[----:B------:R-:W2:Y:S01]  /*1c60*/  S2R R12, SR_LANEID ;  /* 0x00000000000c7919 */ /* 0x000ea20000000000 */
[----:B------:R-:W-:Y:S01]  /*1c70*/  LOP3.LUT R5, R0, 0x3e0, RZ, 0xc0, !PT ;  /* 0x000003e000057812 */ /* 0x000fe200078ec0ff */
[----:B------:R-:W-:Y:S01]  /*1c80*/  BSSY.RECONVERGENT B1, `(.L_x_278) ;  /* 0x0000026000017945 */ /* 0x000fe20003800200 */
[----:B-----5:R-:W-:Y:S02]  /*1c90*/  IMAD.MOV.U32 R14, RZ, RZ, R2 ;  /* 0x000000ffff0e7224 */ /* 0x020fe400078e0002 */
[----:B------:R-:W-:Y:S02]  /*1ca0*/  IMAD.MOV.U32 R16, RZ, RZ, R3 ;  /* 0x000000ffff107224 */ /* 0x000fe400078e0003 */
[----:B-1----:R-:W-:Y:S01]  /*1cb0*/  VIADD R6, R5, 0x20 ;  /* 0x0000002005067836 */ /* 0x002fe20000000000 */
[----:B------:R-:W-:-:S04]  /*1cc0*/  LOP3.LUT R5, RZ, R5, RZ, 0x33, !PT ;  /* 0x00000005ff057212 */ /* 0x000fc800078e33ff */
[----:B------:R-:W-:Y:S01]  /*1cd0*/  ISETP.GT.AND P0, PT, R6, UR6, PT ;  /* 0x0000000606007c0c */ /* 0x000fe2000bf04270 */
[----:B------:R-:W-:-:S05]  /*1ce0*/  VIADD R5, R5, UR6 ;  /* 0x0000000605057c36 */ /* 0x000fca0008000000 */
[----:B------:R-:W-:-:S05]  /*1cf0*/  SEL R5, R5, 0x1f, P0 ;  /* 0x0000001f05057807 */ /* 0x000fca0000000000 */
[----:B------:R1:W3:Y:S04]  /*1d00*/  SHFL.DOWN PT, R7, R4, 0x1, R5 ;  /* 0x0820000004077989 */ /* 0x0002e800000e0005 */
[----:B0-----:R1:W0:Y:S04]  /*1d10*/  SHFL.DOWN PT, R9, R2, 0x1, R5 ;  /* 0x0820000002097989 */ /* 0x00122800000e0005 */
[----:B------:R1:W4:Y:S01]  /*1d20*/  SHFL.DOWN PT, R11, R3, 0x1, R5 ;  /* 0x08200000030b7989 */ /* 0x00032200000e0005 */
[C---:B--2---:R-:W-:Y:S01]  /*1d30*/  ISETP.GE.AND P0, PT, R12.reuse, R5, PT ;  /* 0x000000050c00720c */ /* 0x044fe20003f06270 */
[C---:B------:R-:W-:Y:S01]  /*1d40*/  VIADD R6, R12.reuse, 0x2 ;  /* 0x000000020c067836 */ /* 0x040fe20000000000 */
[C---:B------:R-:W-:Y:S01]  /*1d50*/  ISETP.NE.AND P3, PT, R12.reuse, RZ, PT ;  /* 0x000000ff0c00720c */ /* 0x040fe20003f65270 */
[----:B------:R-:W-:-:S02]  /*1d60*/  VIADD R8, R12, 0x4 ;  /* 0x000000040c087836 */ /* 0x000fc40000000000 */
[----:B------:R-:W-:Y:S01]  /*1d70*/  VIADD R10, R12, 0x8 ;  /* 0x000000080c0a7836 */ /* 0x000fe20000000000 */
[-C--:B------:R-:W-:Y:S01]  /*1d80*/  ISETP.GT.AND P6, PT, R6, R5.reuse, PT ;  /* 0x000000050600720c */ /* 0x080fe20003fc4270 */
[----:B------:R-:W-:Y:S01]  /*1d90*/  IMAD.MOV.U32 R6, RZ, RZ, R4 ;  /* 0x000000ffff067224 */ /* 0x000fe200078e0004 */
[-C--:B------:R-:W-:Y:S01]  /*1da0*/  ISETP.GT.AND P4, PT, R8, R5.reuse, PT ;  /* 0x000000050800720c */ /* 0x080fe20003f84270 */
[----:B------:R-:W-:Y:S01]  /*1db0*/  VIADD R8, R12, 0x10 ;  /* 0x000000100c087836 */ /* 0x000fe20000000000 */
[----:B------:R-:W-:-:S03]  /*1dc0*/  ISETP.GT.AND P2, PT, R10, R5, PT ;  /* 0x000000050a00720c */ /* 0x000fc60003f44270 */
[----:B-1----:R-:W-:Y:S10]  /*1dd0*/  @P0 BRA `(.L_x_279) ;  /* 0x0000000000400947 */ /* 0x002ff40003800000 */
[----:B---3--:R-:W-:Y:S01]  /*1de0*/  ISETP.GE.AND P0, PT, R4, R7, PT ;  /* 0x000000070400720c */ /* 0x008fe20003f06270 */
        /* <DEDUP_REMOVED lines=15> */
.L_x_279:
[----:B------:R-:W-:Y:S05]  /*1ee0*/  BSYNC.RECONVERGENT B1 ;  /* 0x0000000000017941 */ /* 0x000fea0003800200 */
.L_x_278:
[----:B------:R1:W2:Y:S01]  /*1ef0*/  SHFL.DOWN PT, R3, R6, 0x2, R5 ;  /* 0x0840000006037989 */ /* 0x0002a200000e0005 */
[----:B------:R-:W-:Y:S01]  /*1f00*/  BSSY.RECONVERGENT B1, `(.L_x_280) ;  /* 0x0000018000017945 */ /* 0x000fe20003800200 */
[----:B------:R-:W-:Y:S01]  /*1f10*/  ISETP.GT.AND P5, PT, R8, R5, PT ;  /* 0x000000050800720c */ /* 0x000fe20003fa4270 */
[----:B------:R-:W-:Y:S01]  /*1f20*/  IMAD.MOV.U32 R10, RZ, RZ, R14 ;  /* 0x000000ffff0a7224 */ /* 0x000fe200078e000e */
[----:B---3--:R1:W3:Y:S01]  /*1f30*/  SHFL.DOWN PT, R7, R14, 0x2, R5 ;  /* 0x084000000e077989 */ /* 0x0082e200000e0005 */
[----:B------:R-:W-:Y:S02]  /*1f40*/  IMAD.MOV.U32 R12, RZ, RZ, R16 ;  /* 0x000000ffff0c7224 */ /* 0x000fe400078e0010 */
[----:B------:R-:W-:Y:S01]  /*1f50*/  IMAD.MOV.U32 R2, RZ, RZ, R6 ;  /* 0x000000ffff027224 */ /* 0x000fe200078e0006 */
[----:B0-----:R1:W0:Y:S01]  /*1f60*/  SHFL.DOWN PT, R9, R16, 0x2, R5 ;  /* 0x0840000010097989 */ /* 0x00122200000e0005 */
[----:B------:R-:W-:Y:S06]  /*1f70*/  @P6 BRA `(.L_x_281) ;  /* 0x0000000000406947 */ /* 0x000fec0003800000 */
[----:B--2---:R-:W-:Y:S01]  /*1f80*/  ISETP.GE.AND P0, PT, R6, R3, PT ;  /* 0x000000030600720c */ /* 0x004fe20003f06270 */
[----:B---3--:R-:W-:Y:S02]  /*1f90*/  IMAD.MOV.U32 R10, RZ, RZ, R7 ;  /* 0x000000ffff0a7224 */ /* 0x008fe400078e0007 */
[----:B0-----:R-:W-:Y:S02]  /*1fa0*/  IMAD.MOV.U32 R12, RZ, RZ, R9 ;  /* 0x000000ffff0c7224 */ /* 0x001fe400078e0009 */
        /* <DEDUP_REMOVED lines=13> */
.L_x_281:
[----:B------:R-:W-:Y:S05]  /*2080*/  BSYNC.RECONVERGENT B1 ;  /* 0x0000000000017941 */ /* 0x000fea0003800200 */
.L_x_280:
[----:B--2---:R2:W2:Y:S01]  /*2090*/  SHFL.DOWN PT, R3, R2, 0x4, R5 ;  /* 0x0880000002037989 */ /* 0x0044a200000e0005 */
[----:B------:R-:W-:Y:S01]  /*20a0*/  BSSY.RECONVERGENT B1, `(.L_x_282) ;  /* 0x0000017000017945 */ /* 0x000fe20003800200 */
[----:B------:R-:W-:Y:S02]  /*20b0*/  IMAD.MOV.U32 R4, RZ, RZ, R2 ;  /* 0x000000ffff047224 */ /* 0x000fe400078e0002 */
[----:B---3--:R3:W2:Y:S01]  /*20c0*/  SHFL.DOWN PT, R7, R10, 0x4, R5 ;  /* 0x088000000a077989 */ /* 0x0086a200000e0005 */
[----:B-1----:R-:W-:Y:S02]  /*20d0*/  IMAD.MOV.U32 R6, RZ, RZ, R10 ;  /* 0x000000ffff067224 */ /* 0x002fe400078e000a */
[----:B------:R-:W-:Y:S01]  /*20e0*/  IMAD.MOV.U32 R8, RZ, RZ, R12 ;  /* 0x000000ffff087224 */ /* 0x000fe200078e000c */
[----:B0-----:R3:W0:Y:S01]  /*20f0*/  SHFL.DOWN PT, R9, R12, 0x4, R5 ;  /* 0x088000000c097989 */ /* 0x00162200000e0005 */
[----:B------:R-:W-:Y:S05]  /*2100*/  @P4 BRA `(.L_x_283) ;  /* 0x0000000000404947 */ /* 0x000fea0003800000 */
[----:B--2---:R-:W-:Y:S01]  /*2110*/  ISETP.GE.AND P0, PT, R2, R3, PT ;  /* 0x000000030200720c */ /* 0x004fe20003f06270 */
[----:B------:R-:W-:Y:S02]  /*2120*/  IMAD.MOV.U32 R4, RZ, RZ, R3 ;  /* 0x000000ffff047224 */ /* 0x000fe400078e0003 */
[----:B------:R-:W-:Y:S02]  /*2130*/  IMAD.MOV.U32 R6, RZ, RZ, R7 ;  /* 0x000000ffff067224 */ /* 0x000fe400078e0007 */
[----:B0-----:R-:W-:-:S08]  /*2140*/  IMAD.MOV.U32 R8, RZ, RZ, R9 ;  /* 0x000000ffff087224 */ /* 0x001fd000078e0009 */
        /* <DEDUP_REMOVED lines=12> */
.L_x_283:
[----:B------:R-:W-:Y:S05]  /*2210*/  BSYNC.RECONVERGENT B1 ;  /* 0x0000000000017941 */ /* 0x000fea0003800200 */
.L_x_282:
[----:B--2---:R1:W2:Y:S01]  /*2220*/  SHFL.DOWN PT, R3, R4, 0x8, R5 ;  /* 0x0900000004037989 */ /* 0x0042a200000e0005 */
[----:B------:R-:W-:Y:S01]  /*2230*/  BSSY.RECONVERGENT B1, `(.L_x_284) ;  /* 0x0000017000017945 */ /* 0x000fe20003800200 */
[----:B------:R-:W-:Y:S02]  /*2240*/  IMAD.MOV.U32 R2, RZ, RZ, R4 ;  /* 0x000000ffff027224 */ /* 0x000fe400078e0004 */
[----:B------:R1:W1:Y:S01]  /*2250*/  SHFL.DOWN PT, R7, R6, 0x8, R5 ;  /* 0x0900000006077989 */ /* 0x00026200000e0005 */
[----:B---3--:R-:W-:Y:S02]  /*2260*/  IMAD.MOV.U32 R10, RZ, RZ, R6 ;  /* 0x000000ffff0a7224 */ /* 0x008fe400078e0006 */
[----:B------:R-:W-:Y:S01]  /*2270*/  IMAD.MOV.U32 R12, RZ, RZ, R8 ;  /* 0x000000ffff0c7224 */ /* 0x000fe200078e0008 */
[----:B0-----:R0:W3:Y:S01]  /*2280*/  SHFL.DOWN PT, R9, R8, 0x8, R5 ;  /* 0x0900000008097989 */ /* 0x0010e200000e0005 */
[----:B------:R-:W-:Y:S05]  /*2290*/  @P2 BRA `(.L_x_285) ;  /* 0x0000000000402947 */ /* 0x000fea0003800000 */
[----:B--2---:R-:W-:Y:S01]  /*22a0*/  ISETP.GE.AND P0, PT, R4, R3, PT ;  /* 0x000000030400720c */ /* 0x004fe20003f06270 */
[----:B------:R-:W-:Y:S02]  /*22b0*/  IMAD.MOV.U32 R2, RZ, RZ, R3 ;  /* 0x000000ffff027224 */ /* 0x000fe400078e0003 */
[----:B-1----:R-:W-:Y:S02]  /*22c0*/  IMAD.MOV.U32 R10, RZ, RZ, R7 ;  /* 0x000000ffff0a7224 */ /* 0x002fe400078e0007 */
[----:B---3--:R-:W-:-:S08]  /*22d0*/  IMAD.MOV.U32 R12, RZ, RZ, R9 ;  /* 0x000000ffff0c7224 */ /* 0x008fd000078e0009 */
        /* <DEDUP_REMOVED lines=12> */
.L_x_285:
[----:B------:R-:W-:Y:S05]  /*23a0*/  BSYNC.RECONVERGENT B1 ;  /* 0x0000000000017941 */ /* 0x000fea0003800200 */
.L_x_284:
[----:B--2---:R2:W2:Y:S01]  /*23b0*/  SHFL.DOWN PT, R3, R2, 0x10, R5 ;  /* 0x0a00000002037989 */ /* 0x0044a200000e0005 */
[----:B------:R-:W-:Y:S01]  /*23c0*/  BSSY.RECONVERGENT B1, `(.L_x_286) ;  /* 0x0000017000017945 */ /* 0x000fe20003800200 */
[----:B0-----:R-:W-:Y:S02]  /*23d0*/  IMAD.MOV.U32 R8, RZ, RZ, R2 ;  /* 0x000000ffff087224 */ /* 0x001fe400078e0002 */
[----:B---3--:R0:W3:Y:S01]  /*23e0*/  SHFL.DOWN PT, R9, R10, 0x10, R5 ;  /* 0x0a0000000a097989 */ /* 0x0080e200000e0005 */
[----:B-1----:R-:W-:Y:S02]  /*23f0*/  IMAD.MOV.U32 R7, RZ, RZ, R10 ;  /* 0x000000ffff077224 */ /* 0x002fe400078e000a */
[----:B------:R-:W-:Y:S01]  /*2400*/  IMAD.MOV.U32 R6, RZ, RZ, R12 ;  /* 0x000000ffff067224 */ /* 0x000fe200078e000c */
[----:B----4-:R0:W1:Y:S01]  /*2410*/  SHFL.DOWN PT, R11, R12, 0x10, R5 ;  /* 0x0a0000000c0b7989 */ /* 0x01006200000e0005 */
[----:B------:R-:W-:Y:S05]  /*2420*/  @P5 BRA `(.L_x_287) ;  /* 0x0000000000405947 */ /* 0x000fea0003800000 */
[----:B--2---:R-:W-:Y:S01]  /*2430*/  ISETP.GE.AND P0, PT, R2, R3, PT ;  /* 0x000000030200720c */ /* 0x004fe20003f06270 */
[----:B------:R-:W-:Y:S02]  /*2440*/  IMAD.MOV.U32 R8, RZ, RZ, R3 ;  /* 0x000000ffff087224 */ /* 0x000fe400078e0003 */
[----:B---3--:R-:W-:Y:S02]  /*2450*/  IMAD.MOV.U32 R7, RZ, RZ, R9 ;  /* 0x000000ffff077224 */ /* 0x008fe400078e0009 */
[----:B-1----:R-:W-:-:S08]  /*2460*/  IMAD.MOV.U32 R6, RZ, RZ, R11 ;  /* 0x000000ffff067224 */ /* 0x002fd000078e000b */
        /* <DEDUP_REMOVED lines=12> */
.L_x_287:
[----:B------:R-:W-:Y:S05]  /*2530*/  BSYNC.RECONVERGENT B1 ;  /* 0x0000000000017941 */ /* 0x000fea0003800200 */
.L_x_286:
[----:B------:R-:W-:Y:S04]  /*2540*/  BSSY.RECONVERGENT B1, `(.L_x_288) ;  /* 0x000000c000017945 */ /* 0x000fe80003800200 */
[----:B------:R-:W-:Y:S05]  /*2550*/  @P3 BRA `(.L_x_289) ;  /* 0x0000000000283947 */ /* 0x000fea0003800000 */
[----:B------:R-:W4:Y:S01]  /*2560*/  S2R R4, SR_CgaCtaId ;  /* 0x0000000000047919 */ /* 0x000f220000008800 */
[----:B--2---:R-:W-:Y:S02]  /*2570*/  MOV R3, 0x400 ;  /* 0x0000040000037802 */ /* 0x004fe40000000f00 */
[----:B------:R-:W-:-:S04]  /*2580*/  SHF.R.U32.HI R2, RZ, 0x1, R0 ;  /* 0x00000001ff027819 */ /* 0x000fc80000011600 */
[----:B------:R-:W-:Y:S02]  /*2590*/  LOP3.LUT R2, R2, 0x1f0, RZ, 0xc0, !PT ;  /* 0x000001f002027812 */ /* 0x000fe400078ec0ff */
[----:B----4-:R-:W-:-:S05]  /*25a0*/  LEA R3, R4, R3, 0x18 ;  /* 0x0000000304037211 */ /* 0x010fca00078ec0ff */
[----:B0-----:R-:W-:Y:S02]  /*25b0*/  IMAD.IADD R5, R2, 0x1, R3 ;  /* 0x0000000102057824 */ /* 0x001fe400078e0203 */
[----:B------:R-:W-:Y:S02]  /*25c0*/  IMAD.MOV.U32 R2, RZ, RZ, R7 ;  /* 0x000000ffff027224 */ /* 0x000fe400078e0007 */
[----:B------:R-:W-:Y:S01]  /*25d0*/  IMAD.MOV.U32 R3, RZ, RZ, R6 ;  /* 0x000000ffff037224 */ /* 0x000fe200078e0006 */
[----:B------:R4:W-:Y:S04]  /*25e0*/  STS [R5+0x8], R8 ;  /* 0x0000080805007388 */ /* 0x0009e80000000800 */
[----:B------:R4:W-:Y:S02]  /*25f0*/  STS.64 [R5+0x10], R2 ;  /* 0x0000100205007388 */ /* 0x0009e40000000a00 */
.L_x_289:
[----:B------:R-:W-:Y:S05]  /*2600*/  BSYNC.RECONVERGENT B1 ;  /* 0x0000000000017941 */ /* 0x000fea0003800200 */
.L_x_288:
[----:B------:R-:W-:Y:S01]  /*2610*/  BAR.SYNC.DEFER_BLOCKING 0x0 ;  /* 0x0000000000007b1d */ /* 0x000fe20000010000 */
[----:B------:R-:W-:-:S13]  /*2620*/  ISETP.NE.AND P1, PT, R0, RZ, PT ;  /* 0x000000ff0000720c */ /* 0x000fda0003f25270 */
[----:B------:R-:W-:Y:S05]  /*2630*/  @P1 BRA `(.L_x_265) ;  /* 0x0000003400801947 */ /* 0x000fea0003800000 */
[----:B------:R-:W-:Y:S01]  /*2640*/  UISETP.GE.AND UP0, UPT, UR6, 0x21, UPT ;  /* 0x000000210600788c */ /* 0x000fe2000bf06270 */
[----:B------:R-:W-:Y:S02]  /*2650*/  IMAD.MOV.U32 R0, RZ, RZ, R8 ;  /* 0x000000ffff007224 */ /* 0x000fe400078e0008 */
[----:B---3--:R-:W-:Y:S02]  /*2660*/  IMAD.MOV.U32 R9, RZ, RZ, R7 ;  /* 0x000000ffff097224 */ /* 0x008fe400078e0007 */
[----:B0-----:R-:W-:-:S04]  /*2670*/  IMAD.MOV.U32 R10, RZ, RZ, R6 ;  /* 0x000000ffff0a7224 */ /* 0x001fc800078e0006 */
[----:B------:R-:W-:Y:S05]  /*2680*/  BRA.U !UP0, `(.L_x_290) ;  /* 0x00000001085c7547 */ /* 0x000fea000b800000 */
[----:B------:R-:W0:Y:S01]  /*2690*/  S2UR UR5, SR_CgaCtaId ;  /* 0x00000000000579c3 */ /* 0x000e220000008800 */
[----:B------:R-:W-:Y:S01]  /*26a0*/  UMOV UR4, 0x400 ;  /* 0x0000040000047882 */ /* 0x000fe20000000000 */
[----:B------:R-:W-:Y:S01]  /*26b0*/  BSSY.RECONVERGENT B1, `(.L_x_290) ;  /* 0x0000014000017945 */ /* 0x000fe20003800200 */
[----:B0-----:R-:W-:-:S09]  /*26c0*/  ULEA UR4, UR5, UR4, 0x18 ;  /* 0x0000000405047291 */ /* 0x001fd2000f8ec0ff */
[----:B--2-4-:R-:W0:Y:S04]  /*26d0*/  LDS R3, [UR4+0x18] ;  /* 0x00001804ff037984 */ /* 0x014e280008000800 */
[----:B------:R-:W2:Y:S01]  /*26e0*/  LDS.64 R4, [UR4+0x20] ;  /* 0x00002004ff047984 */ /* 0x000ea20008000a00 */
[----:B0-----:R-:W-:Y:S01]  /*26f0*/  ISETP.GE.AND P0, PT, R8, R3, PT ;  /* 0x000000030800720c */ /* 0x001fe20003f06270 */
[----:B------:R-:W-:Y:S02]  /*2700*/  IMAD.MOV.U32 R0, RZ, RZ, R3 ;  /* 0x000000ffff007224 */ /* 0x000fe400078e0003 */
[----:B--2---:R-:W-:Y:S02]  /*2710*/  IMAD.MOV.U32 R9, RZ, RZ, R4 ;  /* 0x000000ffff097224 */ /* 0x004fe400078e0004 */
        /* <DEDUP_REMOVED lines=13> */
.L_x_291:
[----:B------:R-:W-:Y:S05]  /*27f0*/  BSYNC.RECONVERGENT B1 ;  /* 0x0000000000017941 */ /* 0x000fea0003800200 */
.L_x_290:
[----:B------:R-:W-:Y:S01]  /*2800*/  UISETP.GE.AND UP0, UPT, UR6, 0x41, UPT ;  /* 0x000000410600788c */ /* 0x000fe2000bf06270 */
[----:B--2-4-:R-:W-:Y:S02]  /*2810*/  IMAD.MOV.U32 R2, RZ, RZ, R0 ;  /* 0x000000ffff027224 */ /* 0x014fe400078e0000 */
[----:B------:R-:W-:Y:S02]  /*2820*/  IMAD.MOV.U32 R5, RZ, RZ, R9 ;  /* 0x000000ffff057224 */ /* 0x000fe400078e0009 */
[----:B------:R-:W-:-:S04]  /*2830*/  IMAD.MOV.U32 R4, RZ, RZ, R10 ;  /* 0x000000ffff047224 */ /* 0x000fc800078e000a */
[----:B------:R-:W-:Y:S05]  /*2840*/  BRA.U !UP0, `(.L_x_292) ;  /* 0x00000001085c7547 */ /* 0x000fea000b800000 */
[----:B------:R-:W0:Y:S01]  /*2850*/  S2UR UR5, SR_CgaCtaId ;  /* 0x00000000000579c3 */ /* 0x000e220000008800 */
[----:B------:R-:W-:Y:S01]  /*2860*/  UMOV UR4, 0x400 ;  /* 0x0000040000047882 */ /* 0x000fe20000000000 */
[----:B------:R-:W-:Y:S01]  /*2870*/  BSSY.RECONVERGENT B1, `(.L_x_292) ;  /* 0x0000014000017945 */ /* 0x000fe20003800200 */
[----:B0-----:R-:W-:-:S09]  /*2880*/  ULEA UR4, UR5, UR4, 0x18 ;  /* 0x0000000405047291 */ /* 0x001fd2000f8ec0ff */
[----:B------:R-:W0:Y:S04]  /*2890*/  LDS R3, [UR4+0x28] ;  /* 0x00002804ff037984 */ /* 0x000e280008000800 */
        /* <DEDUP_REMOVED lines=17> */
.L_x_293:
[----:B------:R-:W-:Y:S05]  /*29b0*/  BSYNC.RECONVERGENT B1 ;  /* 0x0000000000017941 */ /* 0x000fea0003800200 */
.L_x_292:
[----:B------:R-:W-:Y:S01]  /*29c0*/  UISETP.GE.AND UP0, UPT, UR6, 0x61, UPT ;  /* 0x000000610600788c */ /* 0x000fe2000bf06270 */
[----:B------:R-:W-:Y:S02]  /*29d0*/  IMAD.MOV.U32 R0, RZ, RZ, R2 ;  /* 0x000000ffff007224 */ /* 0x000fe400078e0002 */
        /* <DEDUP_REMOVED lines=25> */
.L_x_295:
[----:B------:R-:W-:Y:S05]  /*2b70*/  BSYNC.RECONVERGENT B1 ;  /* 0x0000000000017941 */ /* 0x000fea0003800200 */
.L_x_294:
        /* <DEDUP_REMOVED lines=27> */
.L_x_297:
[----:B------:R-:W-:Y:S05]  /*2d30*/  BSYNC.RECONVERGENT B1 ;  /* 0x0000000000017941 */ /* 0x000fea0003800200 */
.L_x_296:
        /* <DEDUP_REMOVED lines=27> */
.L_x_299:
[----:B------:R-:W-:Y:S05]  /*2ef0*/  BSYNC.RECONVERGENT B1 ;  /* 0x0000000000017941 */ /* 0x000fea0003800200 */
.L_x_298:
        /* <DEDUP_REMOVED lines=27> */
.L_x_301:
[----:B------:R-:W-:Y:S05]  /*30b0*/  BSYNC.RECONVERGENT B1 ;  /* 0x0000000000017941 */ /* 0x000fea0003800200 */
.L_x_300:
[----:B------:R-:W-:Y:S01]  /*30c0*/  UISETP.GE.AND UP0, UPT, UR6, 0xe1, UPT ;  /* 0x000000e10600788c */ /* 0x000fe2000bf06270 */
[----:B------:R-:W-:Y:S02]  /*30d0*/  IMAD.MOV.U32 R8, RZ, RZ, R2 ;  /* 0x000000ffff087224 */ /* 0x000fe400078e0002 */
[----:B------:R-:W-:Y:S02]  /*30e0*/  IMAD.MOV.U32 R7, RZ, RZ, R5 ;  /* 0x000000ffff077224 */ /* 0x000fe400078e0005 */
[----:B------:R-:W-:-:S04]  /*30f0*/  IMAD.MOV.U32 R6, RZ, RZ, R4 ;  /* 0x000000ffff067224 */ /* 0x000fc800078e0004 */
[----:B------:R-:W-:Y:S05]  /*3100*/  BRA.U !UP0, `(.L_x_265) ;  /* 0x0000002908cc7547 */ /* 0x000fea000b800000 */
[----:B------:R-:W0:Y:S01]  /*3110*/  S2UR UR5, SR_CgaCtaId ;  /* 0x00000000000579c3 */ /* 0x000e220000008800 */
[----:B------:R-:W-:Y:S02]  /*3120*/  UMOV UR4, 0x400 ;  /* 0x0000040000047882 */ /* 0x000fe40000000000 */
[----:B0-----:R-:W-:-:S09]  /*3130*/  ULEA UR4, UR5, UR4, 0x18 ;  /* 0x0000000405047291 */ /* 0x001fd2000f8ec0ff */
[----:B------:R-:W0:Y:S04]  /*3140*/  LDS R3, [UR4+0x78] ;  /* 0x00007804ff037984 */ /* 0x000e280008000800 */
[----:B-1----:R-:W1:Y:S01]  /*3150*/  LDS.64 R10, [UR4+0x80] ;  /* 0x00008004ff0a7984 */ /* 0x002e620008000a00 */
[----:B0-----:R-:W-:Y:S01]  /*3160*/  ISETP.GE.AND P0, PT, R2, R3, PT ;  /* 0x000000030200720c */ /* 0x001fe20003f06270 */
[----:B------:R-:W-:Y:S02]  /*3170*/  IMAD.MOV.U32 R8, RZ, RZ, R3 ;  /* 0x000000ffff087224 */ /* 0x000fe400078e0003 */
[----:B-1----:R-:W-:Y:S02]  /*3180*/  IMAD.MOV.U32 R7, RZ, RZ, R10 ;  /* 0x000000ffff077224 */ /* 0x002fe400078e000a */
        /* <DEDUP_REMOVED lines=8> */
[CC--:B------:R-:W-:Y:S02]  /*3210*/  ISETP.LT.U32.AND P2, PT, R5.reuse, R10.reuse, PT ;  /* 0x0000000a0500720c */ /* 0x0c0fe40003f41070 */
[CC--:B------:R-:W-:Y:S02]  /*3220*/  ISETP.GE.AND.EX P0, PT, R4.reuse, R11.reuse, PT, P0 ;  /* 0x0000000b0400720c */ /* 0x0c0fe40003f06300 */
[----:B------:R-:W-:Y:S02]  /*3230*/  ISETP.LT.AND.EX P2, PT, R4, R11, PT, P2 ;  /* 0x0000000b0400720c */ /* 0x000fe40003f41320 */
[----:B------:R-:W-:Y:S02]  /*3240*/  SEL R8, R2, R3, !P0 ;  /* 0x0000000302087207 */ /* 0x000fe40004000000 */
[----:B------:R-:W-:-:S02]  /*3250*/  SEL R7, R5, R10, P2 ;  /* 0x0000000a05077207 */ /* 0x000fc40001000000 */
[----:B------:R-:W-:Y:S01]  /*3260*/  SEL R6, R4, R11, P2 ;  /* 0x0000000b04067207 */ /* 0x000fe20001000000 */
[----:B------:R-:W-:Y:S06]  /*3270*/  BRA `(.L_x_265) ;  /* 0x0000002800707947 */ /* 0x000fec0003800000 */
.L_x_233:
[----:B------:R-:W1:Y:S01]  /*3280*/  S2R R0, SR_TID.X ;  /* 0x0000000000007919 */ /* 0x000e620000002100 */
[----:B------:R-:W1:Y:S02]  /*3290*/  LDC.64 R2, c[0x0][0x380] ;  /* 0x0000e000ff027b82 */ /* 0x000e640000000a00 */
[----:B-1----:R-:W-:-:S05]  /*32a0*/  IMAD.WIDE.U32 R2, R0, 0x10, R2 ;  /* 0x0000001000027825 */ /* 0x002fca00078e0002 */
[----:B0-----:R-:W2:Y:S04]  /*32b0*/  LDG.E.CONSTANT R11, desc[UR10][R2.64] ;  /* 0x0000000a020b7981 */ /* 0x001ea8000c1e9900 */
[----:B------:R-:W2:Y:S04]  /*32c0*/  LDG.E.CONSTANT R6, desc[UR10][R2.64+0x1000] ;  /* 0x0010000a02067981 */ /* 0x000ea8000c1e9900 */
[----:B------:R-:W3:Y:S04]  /*32d0*/  LDG.E.64.CONSTANT R4, desc[UR10][R2.64+0x8] ;  /* 0x0000080a02047981 */ /* 0x000ee8000c1e9b00 */
[----:B------:R-:W3:Y:S04]  /*32e0*/  LDG.E.64.CONSTANT R16, desc[UR10][R2.64+0x1008] ;  /* 0x0010080a02107981 */ /* 0x000ee8000c1e9b00 */
[----:B------:R-:W4:Y:S04]  /*32f0*/  LDG.E.CONSTANT R7, desc[UR10][R2.64+0x2000] ;  /* 0x0020000a02077981 */ /* 0x000f28000c1e9900 */
[----:B------:R-:W5:Y:S04]  /*3300*/  LDG.E.64.CONSTANT R14, desc[UR10][R2.64+0x2008] ;  /* 0x0020080a020e7981 */ /* 0x000f68000c1e9b00 */
[----:B------:R-:W5:Y:S04]  /*3310*/  LDG.E.CONSTANT R10, desc[UR10][R2.64+0x3000] ;  /* 0x0030000a020a7981 */ /* 0x000f68000c1e9900 */
[----:B------:R-:W5:Y:S04]  /*3320*/  LDG.E.64.CONSTANT R12, desc[UR10][R2.64+0x3008] ;  /* 0x0030080a020c7981 */ /* 0x000f68000c1e9b00 */
[----:B------:R-:W5:Y:S04]  /*3330*/  LDG.E.CONSTANT R26, desc[UR10][R2.64+0x4000] ;  /* 0x0040000a021a7981 */ /* 0x000f68000c1e9900 */
[----:B------:R0:W5:Y:S01]  /*3340*/  LDG.E.64.CONSTANT R8, desc[UR10][R2.64+0x4008] ;  /* 0x0040080a02087981 */ /* 0x000162000c1e9b00 */
[----:B------:R-:W-:Y:S01]  /*3350*/  UISETP.GE.U32.AND UP0, UPT, UR8, 0xa00, UPT ;  /* 0x00000a000800788c */ /* 0x000fe2000bf06070 */
[----:B0-----:R-:W-:-:S02]  /*3360*/  IMAD.MOV.U32 R3, RZ, RZ, 0x500 ;  /* 0x00000500ff037424 */ /* 0x001fc400078e00ff */
[----:B------:R-:W-:Y:S01]  /*3370*/  IMAD.MOV.U32 R2, RZ, RZ, RZ ;  /* 0x000000ffff027224 */ /* 0x000fe200078e00ff */
[----:B--2---:R-:W-:-:S13]  /*3380*/  ISETP.GE.AND P1, PT, R11, R6, PT ;  /* 0x000000060b00720c */ /* 0x004fda0003f26270 */
[----:B---3--:R-:W-:-:S04]  /*3390*/  @P1 ISETP.GE.U32.AND P0, PT, R4, R16, PT ;  /* 0x000000100400120c */ /* 0x008fc80003f06070 */
[----:B------:R-:W-:-:S04]  /*33a0*/  @P1 ISETP.GE.AND.EX P0, PT, R5, R17, PT, P0 ;  /* 0x000000110500120c */ /* 0x000fc80003f06300 */
[----:B------:R-:W-:-:S04]  /*33b0*/  @P1 ISETP.LT.OR P0, PT, R6, R11, !P0 ;  /* 0x0000000b0600120c */ /* 0x000fc80004701670 */
[----:B------:R-:W-:Y:S02]  /*33c0*/  @P1 SEL R6, R11, R6, P0 ;  /* 0x000000060b061207 */ /* 0x000fe40000000000 */
[----:B------:R-:W-:Y:S02]  /*33d0*/  @P1 SEL R16, R4, R16, P0 ;  /* 0x0000001004101207 */ /* 0x000fe40000000000 */
[----:B----4-:R-:W-:Y:S02]  /*33e0*/  ISETP.GE.AND P2, PT, R6, R7, PT ;  /* 0x000000070600720c */ /* 0x010fe40003f46270 */
[----:B------:R-:W-:-:S11]  /*33f0*/  @P1 SEL R17, R5, R17, P0 ;  /* 0x0000001105111207 */ /* 0x000fd60000000000 */
[----:B-----5:R-:W-:-:S04]  /*3400*/  @P2 ISETP.GE.U32.AND P0, PT, R16, R14, PT ;  /* 0x0000000e1000220c */ /* 0x020fc80003f06070 */
[----:B------:R-:W-:-:S04]  /*3410*/  @P2 ISETP.GE.AND.EX P0, PT, R17, R15, PT, P0 ;  /* 0x0000000f1100220c */ /* 0x000fc80003f06300 */
[----:B------:R-:W-:-:S04]  /*3420*/  @P2 ISETP.LT.OR P0, PT, R7, R6, !P0 ;  /* 0x000000060700220c */ /* 0x000fc80004701670 */
[----:B------:R-:W-:Y:S02]  /*3430*/  @P2 SEL R7, R6, R7, P0 ;  /* 0x0000000706072207 */ /* 0x000fe40000000000 */
[----:B------:R-:W-:Y:S02]  /*3440*/  @P2 SEL R14, R16, R14, P0 ;  /* 0x0000000e100e2207 */ /* 0x000fe40000000000 */
[----:B------:R-:W-:Y:S02]  /*3450*/  ISETP.GE.AND P1, PT, R7, R10, PT ;  /* 0x0000000a0700720c */ /* 0x000fe40003f26270 */
[----:B------:R-:W-:-:S11]  /*3460*/  @P2 SEL R15, R17, R15, P0 ;  /* 0x0000000f110f2207 */ /* 0x000fd60000000000 */
[----:B------:R-:W-:-:S04]  /*3470*/  @P1 ISETP.GE.U32.AND P0, PT, R14, R12, PT ;  /* 0x0000000c0e00120c */ /* 0x000fc80003f06070 */
        /* <DEDUP_REMOVED lines=11> */
[----:B------:R-:W-:Y:S01]  /*3530*/  @P2 SEL R9, R13, R9, P0 ;  /* 0x000000090d092207 */ /* 0x000fe20000000000 */
[----:B------:R-:W-:Y:S06]  /*3540*/  BRA.U !UP0, `(.L_x_302) ;  /* 0x0000000908dc7547 */ /* 0x000fec000b800000 */
[----:B------:R-:W-:Y:S01]  /*3550*/  UIADD3 UR9, UP0, UPT, UR8, -0xa00, URZ ;  /* 0xfffff60008097890 */ /* 0x000fe2000ff1e0ff */
[----:B------:R-:W-:Y:S02]  /*3560*/  IMAD.MOV.U32 R3, RZ, RZ, 0x500 ;  /* 0x00000500ff037424 */ /* 0x000fe400078e00ff */
[----:B------:R-:W-:Y:S01]  /*3570*/  IMAD.MOV.U32 R2, RZ, RZ, RZ ;  /* 0x000000ffff027224 */ /* 0x000fe200078e00ff */
[----:B------:R-:W-:Y:S02]  /*3580*/  ULEA.HI.X.SX32 UR8, UR8, 0xffffffff, 0x1, UP0 ;  /* 0xffffffff08087891 */ /* 0x000fe400080f0eff */
[----:B------:R-:W-:Y:S02]  /*3590*/  UIMAD.WIDE.U32 UR12, UR9, -0x33333333, URZ ;  /* 0xcccccccd090c78a5 */ /* 0x000fe4000f8e00ff */
[----:B------:R-:W-:Y:S02]  /*35a0*/  UIMAD.WIDE.U32 UR4, UR8, -0x33333333, URZ ;  /* 0xcccccccd080478a5 */ /* 0x000fe4000f8e00ff */
[----:B------:R-:W-:-:S02]  /*35b0*/  UISETP.GE.U32.AND UP1, UPT, UR9, 0x500, UPT ;  /* 0x000005000900788c */ /* 0x000fc4000bf26070 */
[----:B------:R-:W-:Y:S02]  /*35c0*/  UIMAD.WIDE.U32 UR4, UP0, UR9, -0x33333334, UR4 ;  /* 0xcccccccc090478a5 */ /* 0x000fe4000f800004 */
[----:B------:R-:W-:Y:S02]  /*35d0*/  UISETP.GE.U32.AND.EX UP1, UPT, UR8, URZ, UPT, UP1 ;  /* 0x000000ff0800728c */ /* 0x000fe4000bf26110 */
[----:B------:R-:W-:Y:S02]  /*35e0*/  UIADD3.X UR7, UPT, UPT, URZ, URZ, URZ, UP0, !UPT ;  /* 0x000000ffff077290 */ /* 0x000fe400087fe4ff */
[----:B------:R-:W-:Y:S01]  /*35f0*/  UIADD3 URZ, UP0, UPT, UR13, UR4, URZ ;  /* 0x000000040dff7290 */ /* 0x000fe2000ff1e0ff */
[----:B------:R-:W-:-:S03]  /*3600*/  UMOV UR6, UR5 ;  /* 0x0000000500067c82 */ /* 0x000fc60008000000 */
[----:B------:R-:W-:-:S04]  /*3610*/  UIMAD.WIDE.U32.X UR4, UR8, -0x33333334, UR6, UP0 ;  /* 0xcccccccc080478a5 */ /* 0x000fc800080e0406 */
[----:B------:R-:W-:-:S04]  /*3620*/  USHF.R.U64 UR6, UR4, 0xa, UR5 ;  /* 0x0000000a04067899 */ /* 0x000fc80008001205 */
[----:B------:R-:W-:-:S04]  /*3630*/  ULOP3.LUT UR7, UR6, 0x1, URZ, 0xc0, !UPT ;  /* 0x0000000106077892 */ /* 0x000fc8000f8ec0ff */
[----:B------:R-:W-:-:S04]  /*3640*/  UISETP.NE.U32.AND UP0, UPT, UR7, 0x1, UPT ;  /* 0x000000010700788c */ /* 0x000fc8000bf05070 */
[----:B------:R-:W-:Y:S01]  /*3650*/  UISETP.NE.U32.AND.EX UP0, UPT, URZ, URZ, UPT, UP0 ;  /* 0x000000ffff00728c */ /* 0x000fe2000bf05100 */
[----:B------:R-:W-:Y:S10]  /*3660*/  BRA.U !UP1, `(.L_x_303) ;  /* 0x0000000509b87547 */ /* 0x000ff4000b800000 */
[----:B------:R-:W0:Y:S01]  /*3670*/  LDCU.64 UR8, c[0x0][0x380] ;  /* 0x00007000ff0877ac */ /* 0x000e220008000a00 */
[----:B------:R-:W-:Y:S02]  /*3680*/  IMAD.MOV.U32 R3, RZ, RZ, 0x500 ;  /* 0x00000500ff037424 */ /* 0x000fe400078e00ff */
[----:B------:R-:W-:Y:S01]  /*3690*/  IMAD.MOV.U32 R2, RZ, RZ, RZ ;  /* 0x000000ffff027224 */ /* 0x000fe200078e00ff */
[----:B------:R-:W-:-:S04]  /*36a0*/  UIADD3 UR4, UP1, UPT, UR6, 0x1, URZ ;  /* 0x0000000106047890 */ /* 0x000fc8000ff3e0ff */
[----:B------:R-:W-:Y:S02]  /*36b0*/  ULEA.HI.X UR5, UR5, URZ, URZ, 0x16, UP1 ;  /* 0x000000ff05057291 */ /* 0x000fe400088fb4ff */
[----:B------:R-:W-:Y:S02]  /*36c0*/  ULOP3.LUT UR4, UR4, 0xfffffffe, URZ, 0xc0, !UPT ;  /* 0xfffffffe04047892 */ /* 0x000fe4000f8ec0ff */
[----:B------:R-:W-:Y:S01]  /*36d0*/  ULOP3.LUT UR5, UR5, 0x7fffff, URZ, 0xc0, !UPT ;  /* 0x007fffff05057892 */ /* 0x000fe2000f8ec0ff */
[----:B0-----:R-:W-:-:S04]  /*36e0*/  LEA R28, P0, R0, UR8, 0x4 ;  /* 0x00000008001c7c11 */ /* 0x001fc8000f8020ff */
[----:B------:R-:W-:Y:S02]  /*36f0*/  IADD3 R28, P1, PT, R28, 0xe008, RZ ;  /* 0x0000e0081c1c7810 */ /* 0x000fe40007f3e0ff */
[----:B------:R-:W-:-:S05]  /*3700*/  LEA.HI.X R29, R0, UR9, RZ, 0x4, P0 ;  /* 0x00000009001d7c11 */ /* 0x000fca00080f24ff */
[----:B------:R-:W-:-:S07]  /*3710*/  IMAD.X R29, RZ, RZ, R29, P1 ;  /* 0x000000ffff1d7224 */ /* 0x000fce00008e061d */
.L_x_304:
[----:B------:R-:W2:Y:S04]  /*3720*/  LDG.E.CONSTANT R25, desc[UR10][R28.64+-0x9008] ;  /* 0xff6ff80a1c197981 */ /* 0x000ea8000c1e9900 */
[----:B------:R-:W3:Y:S04]  /*3730*/  LDG.E.64.CONSTANT R22, desc[UR10][R28.64+-0x9000] ;  /* 0xff70000a1c167981 */ /* 0x000ee8000c1e9b00 */
[----:B------:R-:W4:Y:S04]  /*3740*/  LDG.E.CONSTANT R27, desc[UR10][R28.64+-0x8008] ;  /* 0xff7ff80a1c1b7981 */ /* 0x000f28000c1e9900 */
[----:B------:R-:W5:Y:S04]  /*3750*/  LDG.E.64.CONSTANT R10, desc[UR10][R28.64+-0x8000] ;  /* 0xff80000a1c0a7981 */ /* 0x000f68000c1e9b00 */
[----:B------:R-:W5:Y:S04]  /*3760*/  LDG.E.CONSTANT R4, desc[UR10][R28.64+-0x7008] ;  /* 0xff8ff80a1c047981 */ /* 0x000f68000c1e9900 */
        /* <DEDUP_REMOVED lines=8> */
[----:B------:R-:W5:Y:S01]  /*37f0*/  LDG.E.64.CONSTANT R20, desc[UR10][R28.64+-0x3000] ;  /* 0xffd0000a1c147981 */ /* 0x000f62000c1e9b00 */
[----:B--2---:R-:W-:-:S13]  /*3800*/  ISETP.GE.AND P1, PT, R26, R25, PT ;  /* 0x000000191a00720c */ /* 0x004fda0003f26270 */
[----:B---3--:R-:W-:-:S04]  /*3810*/  @P1 ISETP.GE.U32.AND P0, PT, R8, R22, PT ;  /* 0x000000160800120c */ /* 0x008fc80003f06070 */
[----:B------:R-:W-:-:S04]  /*3820*/  @P1 ISETP.GE.AND.EX P0, PT, R9, R23, PT, P0 ;  /* 0x000000170900120c */ /* 0x000fc80003f06300 */
[----:B------:R-:W-:-:S04]  /*3830*/  @P1 ISETP.LT.OR P0, PT, R25, R26, !P0 ;  /* 0x0000001a1900120c */ /* 0x000fc80004701670 */
[----:B------:R-:W-:Y:S02]  /*3840*/  @P1 SEL R25, R26, R25, P0 ;  /* 0x000000191a191207 */ /* 0x000fe40000000000 */
[----:B------:R-:W-:Y:S01]  /*3850*/  @P1 SEL R22, R8, R22, P0 ;  /* 0x0000001608161207 */ /* 0x000fe20000000000 */
[----:B------:R-:W2:Y:S01]  /*3860*/  LDG.E.CONSTANT R26, desc[UR10][R28.64+-0x8] ;  /* 0xfffff80a1c1a7981 */ /* 0x000ea2000c1e9900 */
[----:B----4-:R-:W-:Y:S02]  /*3870*/  ISETP.GE.AND P2, PT, R25, R27, PT ;  /* 0x0000001b1900720c */ /* 0x010fe40003f46270 */
[----:B------:R-:W-:Y:S02]  /*3880*/  @P1 SEL R23, R9, R23, P0 ;  /* 0x0000001709171207 */ /* 0x000fe40000000000 */
[----:B------:R0:W3:Y:S09]  /*3890*/  LDG.E.64.CONSTANT R8, desc[UR10][R28.64] ;  /* 0x0000000a1c087981 */ /* 0x0000f2000c1e9b00 */
[----:B-----5:R-:W-:-:S04]  /*38a0*/  @P2 ISETP.GE.U32.AND P0, PT, R22, R10, PT ;  /* 0x0000000a1600220c */ /* 0x020fc80003f06070 */
[----:B------:R-:W-:-:S04]  /*38b0*/  @P2 ISETP.GE.AND.EX P0, PT, R23, R11, PT, P0 ;  /* 0x0000000b1700220c */ /* 0x000fc80003f06300 */
[----:B------:R-:W-:-:S04]  /*38c0*/  @P2 ISETP.LT.OR P0, PT, R27, R25, !P0 ;  /* 0x000000191b00220c */ /* 0x000fc80004701670 */
[----:B------:R-:W-:Y:S02]  /*38d0*/  @P2 SEL R27, R25, R27, P0 ;  /* 0x0000001b191b2207 */ /* 0x000fe40000000000 */
[----:B------:R-:W4:Y:S02]  /*38e0*/  LDG.E.CONSTANT R25, desc[UR10][R28.64+-0x2008] ;  /* 0xffdff80a1c197981 */ /* 0x000f24000c1e9900 */
[----:B------:R-:W-:Y:S02]  /*38f0*/  ISETP.GE.AND P1, PT, R27, R4, PT ;  /* 0x000000041b00720c */ /* 0x000fe40003f26270 */
[----:B------:R-:W-:Y:S02]  /*3900*/  @P2 SEL R10, R22, R10, P0 ;  /* 0x0000000a160a2207 */ /* 0x000fe40000000000 */
[----:B------:R-:W-:Y:S02]  /*3910*/  @P2 SEL R11, R23, R11, P0 ;  /* 0x0000000b170b2207 */ /* 0x000fe40000000000 */
[----:B------:R-:W5:Y:S07]  /*3920*/  LDG.E.64.CONSTANT R22, desc[UR10][R28.64+-0x2000] ;  /* 0xffe0000a1c167981 */ /* 0x000f6e000c1e9b00 */
[----:B------:R-:W-:-:S04]  /*3930*/  @P1 ISETP.GE.U32.AND P0, PT, R10, R12, PT ;  /* 0x0000000c0a00120c */ /* 0x000fc80003f06070 */
[----:B------:R-:W-:-:S04]  /*3940*/  @P1 ISETP.GE.AND.EX P0, PT, R11, R13, PT, P0 ;  /* 0x0000000d0b00120c */ /* 0x000fc80003f06300 */
[----:B------:R-:W-:-:S04]  /*3950*/  @P1 ISETP.LT.OR P0, PT, R4, R27, !P0 ;  /* 0x0000001b0400120c */ /* 0x000fc80004701670 */
[----:B------:R-:W-:Y:S02]  /*3960*/  @P1 SEL R4, R27, R4, P0 ;  /* 0x000000041b041207 */ /* 0x000fe40000000000 */
[----:B------:R-:W2:Y:S01]  /*3970*/  LDG.E.CONSTANT R27, desc[UR10][R28.64+-0x1008] ;  /* 0xffeff80a1c1b7981 */ /* 0x000ea2000c1e9900 */
[----:B------:R-:W-:Y:S02]  /*3980*/  @P1 SEL R12, R10, R12, P0 ;  /* 0x0000000c0a0c1207 */ /* 0x000fe40000000000 */
[----:B------:R-:W-:Y:S02]  /*3990*/  @P1 SEL R13, R11, R13, P0 ;  /* 0x0000000d0b0d1207 */ /* 0x000fe40000000000 */
[----:B------:R-:W3:Y:S01]  /*39a0*/  LDG.E.64.CONSTANT R10, desc[UR10][R28.64+-0x1000] ;  /* 0xfff0000a1c0a7981 */ /* 0x000ee2000c1e9b00 */
[----:B------:R-:W-:-:S13]  /*39b0*/  ISETP.GE.AND P2, PT, R4, R5, PT ;  /* 0x000000050400720c */ /* 0x000fda0003f46270 */
[----:B------:R-:W-:-:S04]  /*39c0*/  @P2 ISETP.GE.U32.AND P0, PT, R12, R14, PT ;  /* 0x0000000e0c00220c */ /* 0x000fc80003f06070 */
[----:B------:R-:W-:-:S04]  /*39d0*/  @P2 ISETP.GE.AND.EX P0, PT, R13, R15, PT, P0 ;  /* 0x0000000f0d00220c */ /* 0x000fc80003f06300 */
[----:B------:R-:W-:-:S04]  /*39e0*/  @P2 ISETP.LT.OR P0, PT, R5, R4, !P0 ;  /* 0x000000040500220c */ /* 0x000fc80004701670 */
[----:B------:R-:W-:-:S04]  /*39f0*/  @P2 SEL R5, R4, R5, P0 ;  /* 0x0000000504052207 */ /* 0x000fc80000000000 */
[----:B------:R-:W-:Y:S02]  /*3a00*/  ISETP.GE.AND P1, PT, R5, R6, PT ;  /* 0x000000060500720c */ /* 0x000fe40003f26270 */
[----:B------:R-:W-:Y:S02]  /*3a10*/  @P2 SEL R14, R12, R14, P0 ;  /* 0x0000000e0c0e2207 */ /* 0x000fe40000000000 */
[----:B------:R-:W-:-:S09]  /*3a20*/  @P2 SEL R15, R13, R15, P0 ;  /* 0x0000000f0d0f2207 */ /* 0x000fd20000000000 */
        /* <DEDUP_REMOVED lines=17> */
[----:B------:R-:W-:Y:S02]  /*3b40*/  @P1 SEL R24, R7, R24, P0 ;  /* 0x0000001807181207 */ /* 0x000fe40000000000 */
[----:B------:R-:W-:Y:S02]  /*3b50*/  @P1 SEL R20, R18, R20, P0 ;  /* 0x0000001412141207 */ /* 0x000fe40000000000 */
[----:B------:R-:W-:Y:S01]  /*3b60*/  @P1 SEL R21, R19, R21, P0 ;  /* 0x0000001513151207 */ /* 0x000fe20000000000 */
[----:B------:R-:W-:-:S04]  /*3b70*/  UIADD3 UR4, UP1, UPT, UR4, -0x2, URZ ;  /* 0xfffffffe04047890 */ /* 0x000fc8000ff3e0ff */
[----:B------:R-:W-:Y:S02]  /*3b80*/  UIADD3.X UR5, UPT, UPT, UR5, -0x1, URZ, UP1, !UPT ;  /* 0xffffffff05057890 */ /* 0x000fe40008ffe4ff */
[----:B------:R-:W-:-:S04]  /*3b90*/  UISETP.NE.U32.AND UP1, UPT, UR4, URZ, UPT ;  /* 0x000000ff0400728c */ /* 0x000fc8000bf25070 */
[----:B------:R-:W-:Y:S01]  /*3ba0*/  UISETP.NE.AND.EX UP1, UPT, UR5, URZ, UPT, UP1 ;  /* 0x000000ff0500728c */ /* 0x000fe2000bf25310 */
[----:B----4-:R-:W-:-:S13]  /*3bb0*/  ISETP.GE.AND P2, PT, R24, R25, PT ;  /* 0x000000191800720c */ /* 0x010fda0003f46270 */
[----:B-----5:R-:W-:-:S04]  /*3bc0*/  @P2 ISETP.GE.U32.AND P0, PT, R20, R22, PT ;  /* 0x000000161400220c */ /* 0x020fc80003f06070 */
[----:B------:R-:W-:-:S04]  /*3bd0*/  @P2 ISETP.GE.AND.EX P0, PT, R21, R23, PT, P0 ;  /* 0x000000171500220c */ /* 0x000fc80003f06300 */
[----:B------:R-:W-:-:S04]  /*3be0*/  @P2 ISETP.LT.OR P0, PT, R25, R24, !P0 ;  /* 0x000000181900220c */ /* 0x000fc80004701670 */
[----:B------:R-:W-:-:S04]  /*3bf0*/  @P2 SEL R25, R24, R25, P0 ;  /* 0x0000001918192207 */ /* 0x000fc80000000000 */
[----:B--2---:R-:W-:Y:S02]  /*3c00*/  ISETP.GE.AND P3, PT, R25, R27, PT ;  /* 0x0000001b1900720c */ /* 0x004fe40003f66270 */
[----:B------:R-:W-:Y:S02]  /*3c10*/  @P2 SEL R22, R20, R22, P0 ;  /* 0x0000001614162207 */ /* 0x000fe40000000000 */
[----:B------:R-:W-:-:S09]  /*3c20*/  @P2 SEL R23, R21, R23, P0 ;  /* 0x0000001715172207 */ /* 0x000fd20000000000 */
[----:B---3--:R-:W-:-:S04]  /*3c30*/  @P3 ISETP.GE.U32.AND P0, PT, R22, R10, PT ;  /* 0x0000000a1600320c */ /* 0x008fc80003f06070 */
[----:B------:R-:W-:-:S04]  /*3c40*/  @P3 ISETP.GE.AND.EX P0, PT, R23, R11, PT, P0 ;  /* 0x0000000b1700320c */ /* 0x000fc80003f06300 */
[----:B------:R-:W-:-:S04]  /*3c50*/  @P3 ISETP.LT.OR P0, PT, R27, R25, !P0 ;  /* 0x000000191b00320c */ /* 0x000fc80004701670 */
[----:B------:R-:W-:-:S04]  /*3c60*/  @P3 SEL R27, R25, R27, P0 ;  /* 0x0000001b191b3207 */ /* 0x000fc80000000000 */
[----:B------:R-:W-:Y:S02]  /*3c70*/  ISETP.GE.AND P1, PT, R27, R26, PT ;  /* 0x0000001a1b00720c */ /* 0x000fe40003f26270 */
[----:B------:R-:W-:Y:S02]  /*3c80*/  @P3 SEL R10, R22, R10, P0 ;  /* 0x0000000a160a3207 */ /* 0x000fe40000000000 */
[----:B------:R-:W-:Y:S02]  /*3c90*/  @P3 SEL R11, R23, R11, P0 ;  /* 0x0000000b170b3207 */ /* 0x000fe40000000000 */
[----:B0-----:R-:W-:-:S07]  /*3ca0*/  IADD3 R28, P3, PT, R28, 0xa000, RZ ;  /* 0x0000a0001c1c7810 */ /* 0x001fce0007f7e0ff */
[----:B------:R-:W-:-:S04]  /*3cb0*/  @P1 ISETP.GE.U32.AND P0, PT, R10, R8, PT ;  /* 0x000000080a00120c */ /* 0x000fc80003f06070 */
[----:B------:R-:W-:Y:S02]  /*3cc0*/  @P1 ISETP.GE.AND.EX P0, PT, R11, R9, PT, P0 ;  /* 0x000000090b00120c */ /* 0x000fe40003f06300 */
[----:B------:R-:W-:Y:S02]  /*3cd0*/  IADD3 R3, P2, PT, R3, 0xa00, RZ ;  /* 0x00000a0003037810 */ /* 0x000fe40007f5e0ff */
[----:B------:R-:W-:Y:S01]  /*3ce0*/  @P1 ISETP.LT.OR P0, PT, R26, R27, !P0 ;  /* 0x0000001b1a00120c */ /* 0x000fe20004701670 */
[----:B------:R-:W-:Y:S02]  /*3cf0*/  IMAD.X R29, RZ, RZ, R29, P3 ;  /* 0x000000ffff1d7224 */ /* 0x000fe400018e061d */
[----:B------:R-:W-:Y:S01]  /*3d00*/  IMAD.X R2, RZ, RZ, R2, P2 ;  /* 0x000000ffff027224 */ /* 0x000fe200010e0602 */
[----:B------:R-:W-:Y:S02]  /*3d10*/  @P1 SEL R26, R27, R26, P0 ;  /* 0x0000001a1b1a1207 */ /* 0x000fe40000000000 */
[----:B------:R-:W-:-:S02]  /*3d20*/  @P1 SEL R8, R10, R8, P0 ;  /* 0x000000080a081207 */ /* 0x000fc40000000000 */
[----:B------:R-:W-:Y:S01]  /*3d30*/  @P1 SEL R9, R11, R9, P0 ;  /* 0x000000090b091207 */ /* 0x000fe20000000000 */
[----:B------:R-:W-:Y:S06]  /*3d40*/  BRA.U UP1, `(.L_x_304) ;  /* 0xfffffff901747547 */ /* 0x000fec000b83ffff */
.L_x_303:
[----:B------:R-:W-:Y:S05]  /*3d50*/  BRA.U !UP0, `(.L_x_302) ;  /* 0x0000000108d87547 */ /* 0x000fea000b800000 */
[----:B------:R-:W0:Y:S02]  /*3d60*/  LDC.64 R4, c[0x0][0x380] ;  /* 0x0000e000ff047b82 */ /* 0x000e240000000a00 */
[----:B0-----:R-:W-:-:S03]  /*3d70*/  IMAD.WIDE.U32 R4, R0, 0x10, R4 ;  /* 0x0000001000047825 */ /* 0x001fc600078e0004 */
[----:B------:R-:W-:-:S04]  /*3d80*/  LEA R14, P0, R3, R4, 0x4 ;  /* 0x00000004030e7211 */ /* 0x000fc800078020ff */
[----:B------:R-:W-:-:S05]  /*3d90*/  LEA.HI.X R15, R3, R5, R2, 0x4, P0 ;  /* 0x00000005030f7211 */ /* 0x000fca00000f2402 */
        /* <DEDUP_REMOVED lines=38> */
[----:B------:R-:W-:Y:S02]  /*4000*/  @P2 SEL R13, R5, R13, P0 ;  /* 0x0000000d050d2207 */ /* 0x000fe40000000000 */
[----:B------:R-:W-:-:S05]  /*4010*/  IADD3 R3, P2, PT, R3, 0x500, RZ ;  /* 0x0000050003037810 */ /* 0x000fca0007f5e0ff */
[----:B------:R-:W-:-:S04]  /*4020*/  IMAD.X R2, RZ, RZ, R2, P2 ;  /* 0x000000ffff027224 */ /* 0x000fc800010e0602 */
[----:B------:R-:W-:-:S04]  /*4030*/  @P1 ISETP.GE.U32.AND P0, PT, R12, R16, PT ;  /* 0x000000100c00120c */ /* 0x000fc80003f06070 */
[----:B------:R-:W-:-:S04]  /*4040*/  @P1 ISETP.GE.AND.EX P0, PT, R13, R17, PT, P0 ;  /* 0x000000110d00120c */ /* 0x000fc80003f06300 */
[----:B------:R-:W-:-:S04]  /*4050*/  @P1 ISETP.LT.OR P0, PT, R23, R20, !P0 ;  /* 0x000000141700120c */ /* 0x000fc80004701670 */
[----:B------:R-:W-:Y:S02]  /*4060*/  @P1 SEL R16, R12, R16, P0 ;  /* 0x000000100c101207 */ /* 0x000fe40000000000 */
[----:B------:R-:W-:Y:S02]  /*4070*/  @P1 SEL R17, R13, R17, P0 ;  /* 0x000000110d111207 */ /* 0x000fe40000000000 */
[----:B------:R-:W-:Y:S01]  /*4080*/  @P1 SEL R23, R20, R23, P0 ;  /* 0x0000001714171207 */ /* 0x000fe20000000000 */
[----:B------:R-:W-:Y:S02]  /*4090*/  IMAD.MOV.U32 R8, RZ, RZ, R16 ;  /* 0x000000ffff087224 */ /* 0x000fe400078e0010 */
[----:B------:R-:W-:Y:S02]  /*40a0*/  IMAD.MOV.U32 R9, RZ, RZ, R17 ;  /* 0x000000ffff097224 */ /* 0x000fe400078e0011 */
[----:B------:R-:W-:-:S07]  /*40b0*/  IMAD.MOV.U32 R26, RZ, RZ, R23 ;  /* 0x000000ffff1a7224 */ /* 0x000fce00078e0017 */
.L_x_302:
[----:B------:R-:W0:Y:S02]  /*40c0*/  LDCU UR4, c[0x0][0x390] ;  /* 0x00007200ff0477ac */ /* 0x000e240008000800 */
[----:B0-----:R-:W-:Y:S02]  /*40d0*/  USHF.R.S32.HI UR5, URZ, 0x1f, UR4 ;  /* 0x0000001fff057899 */ /* 0x001fe40008011404 */
[----:B------:R-:W-:-:S04]  /*40e0*/  ISETP.GE.U32.AND P0, PT, R3, UR4, PT ;  /* 0x0000000403007c0c */ /* 0x000fc8000bf06070 */
[----:B------:R-:W-:-:S13]  /*40f0*/  ISETP.GE.AND.EX P0, PT, R2, UR5, PT, P0 ;  /* 0x0000000502007c0c */ /* 0x000fda000bf06300 */
[----:B------:R-:W-:Y:S05]  /*4100*/  @P0 BRA `(.L_x_305) ;  /* 0x0000000800480947 */ /* 0x000fea0003800000 */
[----:B------:R-:W-:Y:S01]  /*4110*/  IADD3 R5, PT, PT, -R3, UR4, RZ ;  /* 0x0000000403057c10 */ /* 0x000fe2000fffe1ff */
[----:B------:R-:W-:Y:S03]  /*4120*/  BSSY.RECONVERGENT B1, `(.L_x_305) ;  /* 0x0000090000017945 */ /* 0x000fe60003800200 */
[----:B------:R-:W-:-:S13]  /*4130*/  ISETP.GE.AND P0, PT, R0, R5, PT ;  /* 0x000000050000720c */ /* 0x000fda0003f06270 */
[----:B------:R-:W-:Y:S05]  /*4140*/  @P0 BRA `(.L_x_306) ;  /* 0x0000000800340947 */ /* 0x000fea0003800000 */
[----:B------:R-:W-:Y:S01]  /*4150*/  LOP3.LUT R4, RZ, R0, RZ, 0x33, !PT ;  /* 0x00000000ff047212 */ /* 0x000fe200078e33ff */
[----:B------:R-:W-:Y:S03]  /*4160*/  BSSY.RECONVERGENT B2, `(.L_x_307) ;  /* 0x000002d000027945 */ /* 0x000fe60003800200 */
[----:B------:R-:W-:-:S04]  /*4170*/  IADD3 R14, PT, PT, -R3, UR4, R4 ;  /* 0x00000004030e7c10 */ /* 0x000fc8000fffe104 */
[----:B------:R-:W-:-:S04]  /*4180*/  LOP3.LUT R4, R14, 0x300, RZ, 0xc0, !PT ;  /* 0x000003000e047812 */ /* 0x000fc800078ec0ff */
[----:B------:R-:W-:Y:S01]  /*4190*/  ISETP.NE.AND P0, PT, R4, 0x300, PT ;  /* 0x000003000400780c */ /* 0x000fe20003f05270 */
[----:B------:R-:W-:-:S12]  /*41a0*/  IMAD.MOV.U32 R4, RZ, RZ, R0 ;  /* 0x000000ffff047224 */ /* 0x000fd800078e0000 */
[----:B------:R-:W-:Y:S05]  /*41b0*/  @!P0 BRA `(.L_x_308) ;  /* 0x00000000009c8947 */ /* 0x000fea0003800000 */
[----:B------:R-:W0:Y:S01]  /*41c0*/  LDCU.64 UR6, c[0x0][0x380] ;  /* 0x00007000ff0677ac */ /* 0x000e220008000a00 */
[----:B------:R-:W-:Y:S02]  /*41d0*/  IADD3 R11, P0, PT, R0, R3, RZ ;  /* 0x00000003000b7210 */ /* 0x000fe40007f1e0ff */
[----:B------:R-:W-:-:S03]  /*41e0*/  LEA.HI R4, R14, 0x1, RZ, 0x18 ;  /* 0x000000010e047811 */ /* 0x000fc600078fc0ff */
[----:B------:R-:W-:Y:S01]  /*41f0*/  IMAD.X R10, RZ, RZ, R2, P0 ;  /* 0x000000ffff0a7224 */ /* 0x000fe200000e0602 */
[----:B------:R-:W-:Y:S01]  /*4200*/  LOP3.LUT R6, R4, 0x3, RZ, 0xc0, !PT ;  /* 0x0000000304067812 */ /* 0x000fe200078ec0ff */
[----:B------:R-:W-:-:S04]  /*4210*/  IMAD.MOV.U32 R4, RZ, RZ, R0 ;  /* 0x000000ffff047224 */ /* 0x000fc800078e0000 */
[----:B------:R-:W-:Y:S01]  /*4220*/  IMAD.MOV R12, RZ, RZ, -R6 ;  /* 0x000000ffff0c7224 */ /* 0x000fe200078e0a06 */
[----:B0-----:R-:W-:-:S04]  /*4230*/  LEA R13, P1, R11, UR6, 0x4 ;  /* 0x000000060b0d7c11 */ /* 0x001fc8000f8220ff */
[----:B------:R-:W-:-:S09]  /*4240*/  LEA.HI.X R11, R11, UR7, R10, 0x4, P1 ;  /* 0x000000070b0b7c11 */ /* 0x000fd200088f240a */
.L_x_311:
[----:B------:R-:W-:-:S05]  /*4250*/  IMAD.MOV.U32 R10, RZ, RZ, R13 ;  /* 0x000000ffff0a7224 */ /* 0x000fca00078e000d */
[----:B------:R-:W2:Y:S04]  /*4260*/  LDG.E.CONSTANT R19, desc[UR10][R10.64] ;  /* 0x0000000a0a137981 */ /* 0x000ea8000c1e9900 */
[----:B------:R-:W3:Y:S01]  /*4270*/  LDG.E.64.CONSTANT R6, desc[UR10][R10.64+0x8] ;  /* 0x0000080a0a067981 */ /* 0x000ee2000c1e9b00 */
[----:B------:R-:W-:Y:S01]  /*4280*/  VIADD R12, R12, 0x1 ;  /* 0x000000010c0c7836 */ /* 0x000fe20000000000 */
[----:B------:R-:W-:Y:S01]  /*4290*/  BSSY.RECONVERGENT B3, `(.L_x_309) ;  /* 0x0000016000037945 */ /* 0x000fe20003800200 */
[----:B------:R-:W-:Y:S01]  /*42a0*/  IMAD.MOV.U32 R15, RZ, RZ, R8 ;  /* 0x000000ffff0f7224 */ /* 0x000fe200078e0008 */
        /* <DEDUP_REMOVED lines=20> */
.L_x_310:
[----:B------:R-:W-:Y:S05]  /*43f0*/  BSYNC.RECONVERGENT B3 ;  /* 0x0000000000037941 */ /* 0x000fea0003800200 */
.L_x_309:
[----:B------:R-:W-:Y:S02]  /*4400*/  IMAD.X R11, RZ, RZ, R11, P3 ;  /* 0x000000ffff0b7224 */ /* 0x000fe400018e060b */
[----:B------:R-:W-:Y:S01]  /*4410*/  VIADD R4, R4, 0x100 ;  /* 0x0000010004047836 */ /* 0x000fe20000000000 */
[----:B------:R-:W-:Y:S06]  /*4420*/  @P2 BRA `(.L_x_311) ;  /* 0xfffffffc00882947 */ /* 0x000fec000383ffff */
.L_x_308:
[----:B------:R-:W-:Y:S05]  /*4430*/  BSYNC.RECONVERGENT B2 ;  /* 0x0000000000027941 */ /* 0x000fea0003800200 */
.L_x_307:
[----:B------:R-:W-:-:S13]  /*4440*/  ISETP.GE.U32.AND P0, PT, R14, 0x300, PT ;  /* 0x000003000e00780c */ /* 0x000fda0003f06070 */
[----:B------:R-:W-:Y:S05]  /*4450*/  @!P0 BRA `(.L_x_306) ;  /* 0x0000000400708947 */ /* 0x000fea0003800000 */
[----:B------:R-:W0:Y:S01]  /*4460*/  LDCU.64 UR6, c[0x0][0x380] ;  /* 0x00007000ff0677ac */ /* 0x000e220008000a00 */
[----:B------:R-:W-:-:S05]  /*4470*/  IADD3 R3, P0, PT, R4, R3, RZ ;  /* 0x0000000304037210 */ /* 0x000fca0007f1e0ff */
[----:B------:R-:W-:Y:S01]  /*4480*/  IMAD.X R2, RZ, RZ, R2, P0 ;  /* 0x000000ffff027224 */ /* 0x000fe200000e0602 */
[----:B0-----:R-:W-:-:S04]  /*4490*/  LEA R10, P1, R3, UR6, 0x4 ;  /* 0x00000006030a7c11 */ /* 0x001fc8000f8220ff */
[----:B------:R-:W-:Y:S02]  /*44a0*/  IADD3 R10, P0, PT, R10, 0x3008, RZ ;  /* 0x000030080a0a7810 */ /* 0x000fe40007f1e0ff */
[----:B------:R-:W-:-:S05]  /*44b0*/  LEA.HI.X R11, R3, UR7, R2, 0x4, P1 ;  /* 0x00000007030b7c11 */ /* 0x000fca00088f2402 */
[----:B------:R-:W-:-:S07]  /*44c0*/  IMAD.X R11, RZ, RZ, R11, P0 ;  /* 0x000000ffff0b7224 */ /* 0x000fce00000e060b */
.L_x_320:
[----:B------:R-:W2:Y:S04]  /*44d0*/  LDG.E.CONSTANT R17, desc[UR10][R10.64+-0x3008] ;  /* 0xffcff80a0a117981 */ /* 0x000ea8000c1e9900 */
[----:B------:R-:W3:Y:S04]  /*44e0*/  LDG.E.64.CONSTANT R14, desc[UR10][R10.64+-0x3000] ;  /* 0xffd0000a0a0e7981 */ /* 0x000ee8000c1e9b00 */
[----:B------:R0:W5:Y:S04]  /*44f0*/  LDG.E.CONSTANT R23, desc[UR10][R10.64+-0x2008] ;  /* 0xffdff80a0a177981 */ /* 0x000168000c1e9900 */
        /* <DEDUP_REMOVED lines=22> */
.L_x_313:
[----:B------:R-:W-:Y:S05]  /*4660*/  BSYNC.RECONVERGENT B2 ;  /* 0x0000000000027941 */ /* 0x000fea0003800200 */
.L_x_312:
        /* <DEDUP_REMOVED lines=17> */
.L_x_315:
[----:B------:R-:W-:Y:S05]  /*4780*/  BSYNC.RECONVERGENT B2 ;  /* 0x0000000000027941 */ /* 0x000fea0003800200 */
.L_x_314:
        /* <DEDUP_REMOVED lines=17> */
.L_x_317:
[----:B------:R-:W-:Y:S05]  /*48a0*/  BSYNC.RECONVERGENT B2 ;  /* 0x0000000000027941 */ /* 0x000fea0003800200 */
.L_x_316:
        /* <DEDUP_REMOVED lines=17> */
.L_x_319:
[----:B------:R-:W-:Y:S05]  /*49c0*/  BSYNC.RECONVERGENT B2 ;  /* 0x0000000000027941 */ /* 0x000fea0003800200 */
.L_x_318:
[----:B------:R-:W-:Y:S01]  /*49d0*/  VIADD R4, R4, 0x400 ;  /* 0x0000040004047836 */ /* 0x000fe20000000000 */
[----:B------:R-:W-:-:S04]  /*49e0*/  IADD3 R10, P1, PT, R10, 0x4000, RZ ;  /* 0x000040000a0a7810 */ /* 0x000fc80007f3e0ff */
[----:B------:R-:W-:Y:S01]  /*49f0*/  ISETP.GE.AND P0, PT, R4, R5, PT ;  /* 0x000000050400720c */ /* 0x000fe20003f06270 */
[----:B------:R-:W-:-:S12]  /*4a00*/  IMAD.X R11, RZ, RZ, R11, P1 ;  /* 0x000000ffff0b7224 */ /* 0x000fd800008e060b */
[----:B------:R-:W-:Y:S05]  /*4a10*/  @!P0 BRA `(.L_x_320) ;  /* 0xfffffff800ac8947 */ /* 0x000fea000383ffff */
.L_x_306:
[----:B------:R-:W-:Y:S05]  /*4a20*/  BSYNC.RECONVERGENT B1 ;  /* 0x0000000000017941 */ /* 0x000fea0003800200 */
.L_x_305:
[----:B------:R-:W0:Y:S01]  /*4a30*/  S2R R2, SR_LANEID ;  /* 0x0000000000027919 */ /* 0x000e220000000000 */
[----:B------:R-:W-:Y:S01]  /*4a40*/  BSSY.RECONVERGENT B1, `(.L_x_321) ;  /* 0x000001e000017945 */ /* 0x000fe20003800200 */
[----:B------:R-:W-:Y:S01]  /*4a50*/  IMAD.MOV.U32 R6, RZ, RZ, R8 ;  /* 0x000000ffff067224 */ /* 0x000fe200078e0008 */
[----:B------:R1:W2:Y:S01]  /*4a60*/  SHFL.DOWN PT, R3, R26, 0x1, 0x1f ;  /* 0x08201f001a037f89 */ /* 0x0002a200000e0000 */
[----:B------:R-:W-:-:S03]  /*4a70*/  IMAD.MOV.U32 R7, RZ, RZ, R9 ;  /* 0x000000ffff077224 */ /* 0x000fc600078e0009 */
[----:B------:R1:W3:Y:S04]  /*4a80*/  SHFL.DOWN PT, R5, R8, 0x1, 0x1f ;  /* 0x08201f0008057f89 */ /* 0x0002e800000e0000 */
[----:B------:R1:W4:Y:S01]  /*4a90*/  SHFL.DOWN PT, R4, R9, 0x1, 0x1f ;  /* 0x08201f0009047f89 */ /* 0x00032200000e0000 */
[C---:B0-----:R-:W-:Y:S02]  /*4aa0*/  ISETP.GT.AND P0, PT, R2.reuse, 0x1e, PT ;  /* 0x0000001e0200780c */ /* 0x041fe40003f04270 */
[C---:B------:R-:W-:Y:S02]  /*4ab0*/  ISETP.GT.AND P1, PT, R2.reuse, 0x1d, PT ;  /* 0x0000001d0200780c */ /* 0x040fe40003f24270 */
[C---:B------:R-:W-:Y:S02]  /*4ac0*/  ISETP.GT.AND P5, PT, R2.reuse, 0x1b, PT ;  /* 0x0000001b0200780c */ /* 0x040fe40003fa4270 */
[----:B------:R-:W-:-:S02]  /*4ad0*/  ISETP.GT.AND P4, PT, R2, 0x17, PT ;  /* 0x000000170200780c */ /* 0x000fc40003f84270 */
[C---:B------:R-:W-:Y:S02]  /*4ae0*/  ISETP.GT.AND P3, PT, R2.reuse, 0xf, PT ;  /* 0x0000000f0200780c */ /* 0x040fe40003f64270 */
[----:B------:R-:W-:Y:S01]  /*4af0*/  ISETP.NE.AND P2, PT, R2, RZ, PT ;  /* 0x000000ff0200720c */ /* 0x000fe20003f45270 */
[----:B------:R-:W-:Y:S02]  /*4b00*/  IMAD.MOV.U32 R2, RZ, RZ, R26 ;  /* 0x000000ffff027224 */ /* 0x000fe400078e001a */
[----:B-1234-:R-:W-:Y:S10]  /*4b10*/  @P0 BRA `(.L_x_322) ;  /* 0x0000000000400947 */ /* 0x01eff40003800000 */
        /* <DEDUP_REMOVED lines=9> */
[----:B------:R-:W-:-:S04]  /*4bb0*/  @P6 ISETP.GE.U32.AND P0, PT, R8, R5, PT ;  /* 0x000000050800620c */ /* 0x000fc80003f06070 */
[----:B------:R-:W-:-:S04]  /*4bc0*/  @P6 ISETP.GE.AND.EX P0, PT, R9, R4, PT, P0 ;  /* 0x000000040900620c */ /* 0x000fc80003f06300 */
[----:B------:R-:W-:Y:S02]  /*4bd0*/  @P6 SEL R2, R26, R3, !P0 ;  /* 0x000000031a026207 */ /* 0x000fe40004000000 */
[----:B------:R-:W-:-:S04]  /*4be0*/  @P6 ISETP.LT.U32.AND P0, PT, R8, R5, PT ;  /* 0x000000050800620c */ /* 0x000fc80003f01070 */
[----:B------:R-:W-:-:S04]  /*4bf0*/  @P6 ISETP.LT.AND.EX P0, PT, R9, R4, PT, P0 ;  /* 0x000000040900620c */ /* 0x000fc80003f01300 */
[----:B------:R-:W-:Y:S02]  /*4c00*/  @P6 SEL R6, R8, R5, P0 ;  /* 0x0000000508066207 */ /* 0x000fe40000000000 */
[----:B------:R-:W-:-:S07]  /*4c10*/  @P6 SEL R7, R9, R4, P0 ;  /* 0x0000000409076207 */ /* 0x000fce0000000000 */
.L_x_322:
[----:B------:R-:W-:Y:S05]  /*4c20*/  BSYNC.RECONVERGENT B1 ;  /* 0x0000000000017941 */ /* 0x000fea0003800200 */
.L_x_321:
[----:B------:R0:W1:Y:S01]  /*4c30*/  SHFL.DOWN PT, R9, R2, 0x2, 0x1f ;  /* 0x08401f0002097f89 */ /* 0x00006200000e0000 */
[----:B------:R-:W-:Y:S01]  /*4c40*/  BSSY.RECONVERGENT B1, `(.L_x_323) ;  /* 0x0000017000017945 */ /* 0x000fe20003800200 */
[----:B------:R-:W-:Y:S02]  /*4c50*/  IMAD.MOV.U32 R3, RZ, RZ, R2 ;  /* 0x000000ffff037224 */ /* 0x000fe400078e0002 */
[----:B------:R0:W2:Y:S01]  /*4c60*/  SHFL.DOWN PT, R11, R6, 0x2, 0x1f ;  /* 0x08401f00060b7f89 */ /* 0x0000a200000e0000 */
[----:B------:R-:W-:Y:S02]  /*4c70*/  IMAD.MOV.U32 R4, RZ, RZ, R6 ;  /* 0x000000ffff047224 */ /* 0x000fe400078e0006 */
[----:B------:R-:W-:Y:S01]  /*4c80*/  IMAD.MOV.U32 R5, RZ, RZ, R7 ;  /* 0x000000ffff057224 */ /* 0x000fe200078e0007 */
[----:B------:R0:W3:Y:S01]  /*4c90*/  SHFL.DOWN PT, R8, R7, 0x2, 0x1f ;  /* 0x08401f0007087f89 */ /* 0x0000e200000e0000 */
[----:B------:R-:W-:Y:S05]  /*4ca0*/  @P1 BRA `(.L_x_324) ;  /* 0x0000000000401947 */ /* 0x000fea0003800000 */
[----:B-1----:R-:W-:Y:S01]  /*4cb0*/  ISETP.GE.AND P0, PT, R2, R9, PT ;  /* 0x000000090200720c */ /* 0x002fe20003f06270 */
[----:B------:R-:W-:Y:S02]  /*4cc0*/  IMAD.MOV.U32 R3, RZ, RZ, R9 ;  /* 0x000000ffff037224 */ /* 0x000fe400078e0009 */
[----:B--2---:R-:W-:Y:S02]  /*4cd0*/  IMAD.MOV.U32 R4, RZ, RZ, R11 ;  /* 0x000000ffff047224 */ /* 0x004fe400078e000b */
        /* <DEDUP_REMOVED lines=13> */
.L_x_324:
[----:B------:R-:W-:Y:S05]  /*4db0*/  BSYNC.RECONVERGENT B1 ;  /* 0x0000000000017941 */ /* 0x000fea0003800200 */
.L_x_323:
[----:B---3--:R3:W4:Y:S01]  /*4dc0*/  SHFL.DOWN PT, R8, R3, 0x4, 0x1f ;  /* 0x08801f0003087f89 */ /* 0x00872200000e0000 */
[----:B------:R-:W-:Y:S01]  /*4dd0*/  BSSY.RECONVERGENT B1, `(.L_x_325) ;  /* 0x0000017000017945 */ /* 0x000fe20003800200 */
[----:B0-----:R-:W-:Y:S02]  /*4de0*/  IMAD.MOV.U32 R2, RZ, RZ, R3 ;  /* 0x000000ffff027224 */ /* 0x001fe400078e0003 */
[----:B-1----:R3:W0:Y:S01]  /*4df0*/  SHFL.DOWN PT, R9, R4, 0x4, 0x1f ;  /* 0x08801f0004097f89 */ /* 0x00262200000e0000 */
[----:B------:R-:W-:Y:S02]  /*4e00*/  IMAD.MOV.U32 R6, RZ, RZ, R4 ;  /* 0x000000ffff067224 */ /* 0x000fe400078e0004 */
[----:B------:R-:W-:Y:S01]  /*4e10*/  IMAD.MOV.U32 R7, RZ, RZ, R5 ;  /* 0x000000ffff077224 */ /* 0x000fe200078e0005 */
[----:B------:R3:W1:Y:S01]  /*4e20*/  SHFL.DOWN PT, R10, R5, 0x4, 0x1f ;  /* 0x08801f00050a7f89 */ /* 0x00066200000e0000 */
[----:B------:R-:W-:Y:S05]  /*4e30*/  @P5 BRA `(.L_x_326) ;  /* 0x0000000000405947 */ /* 0x000fea0003800000 */
[----:B----4-:R-:W-:Y:S01]  /*4e40*/  ISETP.GE.AND P0, PT, R3, R8, PT ;  /* 0x000000080300720c */ /* 0x010fe20003f06270 */
[----:B------:R-:W-:Y:S02]  /*4e50*/  IMAD.MOV.U32 R2, RZ, RZ, R8 ;  /* 0x000000ffff027224 */ /* 0x000fe400078e0008 */
[----:B0-----:R-:W-:Y:S02]  /*4e60*/  IMAD.MOV.U32 R6, RZ, RZ, R9 ;  /* 0x000000ffff067224 */ /* 0x001fe400078e0009 */
[----:B-1----:R-:W-:-:S08]  /*4e70*/  IMAD.MOV.U32 R7, RZ, RZ, R10 ;  /* 0x000000ffff077224 */ /* 0x002fd000078e000a */
        /* <DEDUP_REMOVED lines=12> */
.L_x_326:
[----:B------:R-:W-:Y:S05]  /*4f40*/  BSYNC.RECONVERGENT B1 ;  /* 0x0000000000017941 */ /* 0x000fea0003800200 */
.L_x_325:
[----:B0-----:R0:W0:Y:S01]  /*4f50*/  SHFL.DOWN PT, R9, R2, 0x8, 0x1f ;  /* 0x09001f0002097f89 */ /* 0x00102200000e0000 */
[----:B------:R-:W-:Y:S01]  /*4f60*/  BSSY.RECONVERGENT B1, `(.L_x_327) ;  /* 0x0000017000017945 */ /* 0x000fe20003800200 */
[----:B---3--:R-:W-:Y:S02]  /*4f70*/  IMAD.MOV.U32 R3, RZ, RZ, R2 ;  /* 0x000000ffff037224 */ /* 0x008fe400078e0002 */
[----:B--2---:R2:W3:Y:S01]  /*4f80*/  SHFL.DOWN PT, R11, R6, 0x8, 0x1f ;  /* 0x09001f00060b7f89 */ /* 0x0044e200000e0000 */
[----:B------:R-:W-:Y:S02]  /*4f90*/  IMAD.MOV.U32 R4, RZ, RZ, R6 ;  /* 0x000000ffff047224 */ /* 0x000fe400078e0006 */
[----:B------:R-:W-:Y:S01]  /*4fa0*/  IMAD.MOV.U32 R5, RZ, RZ, R7 ;  /* 0x000000ffff057224 */ /* 0x000fe200078e0007 */
[----:B----4-:R2:W4:Y:S01]  /*4fb0*/  SHFL.DOWN PT, R8, R7, 0x8, 0x1f ;  /* 0x09001f0007087f89 */ /* 0x01052200000e0000 */
[----:B------:R-:W-:Y:S05]  /*4fc0*/  @P4 BRA `(.L_x_328) ;  /* 0x0000000000404947 */ /* 0x000fea0003800000 */
[----:B0-----:R-:W-:Y:S01]  /*4fd0*/  ISETP.GE.AND P0, PT, R2, R9, PT ;  /* 0x000000090200720c */ /* 0x001fe20003f06270 */
[----:B------:R-:W-:Y:S02]  /*4fe0*/  IMAD.MOV.U32 R3, RZ, RZ, R9 ;  /* 0x000000ffff037224 */ /* 0x000fe400078e0009 */
[----:B---3--:R-:W-:Y:S02]  /*4ff0*/  IMAD.MOV.U32 R4, RZ, RZ, R11 ;  /* 0x000000ffff047224 */ /* 0x008fe400078e000b */
[----:B----4-:R-:W-:-:S08]  /*5000*/  IMAD.MOV.U32 R5, RZ, RZ, R8 ;  /* 0x000000ffff057224 */ /* 0x010fd000078e0008 */
        /* <DEDUP_REMOVED lines=12> */
.L_x_328:
[----:B------:R-:W-:Y:S05]  /*50d0*/  BSYNC.RECONVERGENT B1 ;  /* 0x0000000000017941 */ /* 0x000fea0003800200 */
.L_x_327:
[----:B0-----:R0:W0:Y:S01]  /*50e0*/  SHFL.DOWN PT, R2, R3, 0x10, 0x1f ;  /* 0x0a001f0003027f89 */ /* 0x00102200000e0000 */
[----:B------:R-:W-:Y:S01]  /*50f0*/  BSSY.RECONVERGENT B1, `(.L_x_329) ;  /* 0x0000017000017945 */ /* 0x000fe20003800200 */
[----:B----4-:R-:W-:Y:S02]  /*5100*/  IMAD.MOV.U32 R8, RZ, RZ, R3 ;  /* 0x000000ffff087224 */ /* 0x010fe400078e0003 */
[----:B------:R4:W0:Y:S01]  /*5110*/  SHFL.DOWN PT, R9, R4, 0x10, 0x1f ;  /* 0x0a001f0004097f89 */ /* 0x00082200000e0000 */
[----:B--2---:R-:W-:Y:S02]  /*5120*/  IMAD.MOV.U32 R7, RZ, RZ, R4 ;  /* 0x000000ffff077224 */ /* 0x004fe400078e0004 */
[----:B------:R-:W-:Y:S01]  /*5130*/  IMAD.MOV.U32 R6, RZ, RZ, R5 ;  /* 0x000000ffff067224 */ /* 0x000fe200078e0005 */
[----:B-1----:R4:W1:Y:S01]  /*5140*/  SHFL.DOWN PT, R10, R5, 0x10, 0x1f ;  /* 0x0a001f00050a7f89 */ /* 0x00286200000e0000 */
[----:B------:R-:W-:Y:S05]  /*5150*/  @P3 BRA `(.L_x_330) ;  /* 0x0000000000403947 */ /* 0x000fea0003800000 */
[----:B0-----:R-:W-:Y:S01]  /*5160*/  ISETP.GE.AND P0, PT, R3, R2, PT ;  /* 0x000000020300720c */ /* 0x001fe20003f06270 */
[----:B------:R-:W-:Y:S02]  /*5170*/  IMAD.MOV.U32 R8, RZ, RZ, R2 ;  /* 0x000000ffff087224 */ /* 0x000fe400078e0002 */
[----:B------:R-:W-:Y:S02]  /*5180*/  IMAD.MOV.U32 R7, RZ, RZ, R9 ;  /* 0x000000ffff077224 */ /* 0x000fe400078e0009 */
        /* <DEDUP_REMOVED lines=13> */
.L_x_330:
[----:B------:R-:W-:Y:S05]  /*5260*/  BSYNC.RECONVERGENT B1 ;  /* 0x0000000000017941 */ /* 0x000fea0003800200 */
.L_x_329:
[----:B------:R-:W-:Y:S04]  /*5270*/  BSSY.RECONVERGENT B1, `(.L_x_331) ;  /* 0x000000c000017945 */ /* 0x000fe80003800200 */
[----:B------:R-:W-:Y:S05]  /*5280*/  @P2 BRA `(.L_x_332) ;  /* 0x0000000000282947 */ /* 0x000fea0003800000 */
[----:B----4-:R-:W2:Y:S01]  /*5290*/  S2R R4, SR_CgaCtaId ;  /* 0x0000000000047919 */ /* 0x010ea20000008800 */
[----:B0-----:R-:W-:Y:S02]  /*52a0*/  MOV R3, 0x400 ;  /* 0x0000040000037802 */ /* 0x001fe40000000f00 */
[----:B------:R-:W-:-:S04]  /*52b0*/  SHF.R.U32.HI R2, RZ, 0x1, R0 ;  /* 0x00000001ff027819 */ /* 0x000fc80000011600 */
[----:B------:R-:W-:Y:S02]  /*52c0*/  LOP3.LUT R2, R2, 0x1f0, RZ, 0xc0, !PT ;  /* 0x000001f002027812 */ /* 0x000fe400078ec0ff */
[----:B--2---:R-:W-:-:S05]  /*52d0*/  LEA R3, R4, R3, 0x18 ;  /* 0x0000000304037211 */ /* 0x004fca00078ec0ff */
[----:B------:R-:W-:Y:S02]  /*52e0*/  IMAD.IADD R5, R2, 0x1, R3 ;  /* 0x0000000102057824 */ /* 0x000fe400078e0203 */
[----:B------:R-:W-:Y:S02]  /*52f0*/  IMAD.MOV.U32 R2, RZ, RZ, R7 ;  /* 0x000000ffff027224 */ /* 0x000fe400078e0007 */
[----:B------:R-:W-:Y:S01]  /*5300*/  IMAD.MOV.U32 R3, RZ, RZ, R6 ;  /* 0x000000ffff037224 */ /* 0x000fe200078e0006 */
[----:B------:R2:W-:Y:S04]  /*5310*/  STS [R5+0x8], R8 ;  /* 0x0000080805007388 */ /* 0x0005e80000000800 */
[----:B------:R2:W-:Y:S02]  /*5320*/  STS.64 [R5+0x10], R2 ;  /* 0x0000100205007388 */ /* 0x0005e40000000a00 */
.L_x_332:
[----:B------:R-:W-:Y:S05]  /*5330*/  BSYNC.RECONVERGENT B1 ;  /* 0x0000000000017941 */ /* 0x000fea0003800200 */
.L_x_331:
        /* <DEDUP_REMOVED lines=8> */
[----:B----4-:R-:W2:Y:S04]  /*53c0*/  LDS.64 R4, [R24+0x20] ;  /* 0x0000200018047984 */ /* 0x010ea80000000a00 */
[----:B------:R4:W1:Y:S04]  /*53d0*/  LDS R18, [R24+0x28] ;  /* 0x0000280018127984 */ /* 0x0008680000000800 */
[----:B------:R4:W1:Y:S01]  /*53e0*/  LDS R16, [R24+0x38] ;  /* 0x0000380018107984 */ /* 0x0008620000000800 */
[----:B0-----:R-:W-:Y:S01]  /*53f0*/  ISETP.GE.AND P0, PT, R8, R3, PT ;  /* 0x000000030800720c */ /* 0x001fe20003f06270 */
[----:B------:R-:W-:-:S02]  /*5400*/  IMAD.MOV.U32 R19, RZ, RZ, R3 ;  /* 0x000000ffff137224 */ /* 0x000fc400078e0003 */
[----:B--2---:R-:W-:Y:S02]  /*5410*/  IMAD.MOV.U32 R21, RZ, RZ, R4 ;  /* 0x000000ffff157224 */ /* 0x004fe400078e0004 */
[----:B------:R-:W-:-:S08]  /*5420*/  IMAD.MOV.U32 R20, RZ, RZ, R5 ;  /* 0x000000ffff147224 */ /* 0x000fd000078e0005 */
[----:B-1--4-:R-:W-:Y:S05]  /*5430*/  @!P0 BRA `(.L_x_334) ;  /* 0x00000000002c8947 */ /* 0x012fea0003800000 */
        /* <DEDUP_REMOVED lines=11> */
.L_x_334:
[----:B------:R-:W-:Y:S05]  /*54f0*/  BSYNC.RECONVERGENT B1 ;  /* 0x0000000000017941 */ /* 0x000fea0003800200 */
.L_x_333:
[----:B------:R-:W0:Y:S01]  /*5500*/  LDS.64 R4, [R24+0x30] ;  /* 0x0000300018047984 */ /* 0x000e220000000a00 */
[----:B------:R-:W-:Y:S01]  /*5510*/  ISETP.GE.AND P0, PT, R19, R18, PT ;  /* 0x000000121300720c */ /* 0x000fe20003f06270 */
[----:B------:R-:W-:Y:S01]  /*5520*/  BSSY.RECONVERGENT B1, `(.L_x_335) ;  /* 0x0000019000017945 */ /* 0x000fe20003800200 */
[----:B------:R-:W-:Y:S01]  /*5530*/  IMAD.MOV.U32 R23, RZ, RZ, R18 ;  /* 0x000000ffff177224 */ /* 0x000fe200078e0012 */
[----:B------:R1:W2:Y:S04]  /*5540*/  LDS R17, [R24+0x48] ;  /* 0x0000480018117984 */ /* 0x0002a80000000800 */
[----:B------:R1:W4:Y:S04]  /*5550*/  LDS R15, [R24+0x58] ;  /* 0x00005800180f7984 */ /* 0x0003280000000800 */
[----:B------:R1:W1:Y:S04]  /*5560*/  LDS R14, [R24+0x68] ;  /* 0x00006800180e7984 */ /* 0x0002680000000800 */
[----:B------:R0:W1:Y:S04]  /*5570*/  LDS R0, [R24+0x78] ;  /* 0x0000780018007984 */ /* 0x0000680000000800 */
[----:B------:R0:W1:Y:S04]  /*5580*/  LDS.64 R6, [R24+0x40] ;  /* 0x0000400018067984 */ /* 0x0000680000000a00 */
[----:B------:R0:W1:Y:S04]  /*5590*/  LDS.64 R8, [R24+0x50] ;  /* 0x0000500018087984 */ /* 0x0000680000000a00 */
[----:B---3--:R3:W1:Y:S04]  /*55a0*/  LDS.64 R10, [R24+0x60] ;  /* 0x00006000180a7984 */ /* 0x0086680000000a00 */
        /* <DEDUP_REMOVED lines=16> */
.L_x_336:
[----:B------:R-:W-:Y:S05]  /*56b0*/  BSYNC.RECONVERGENT B1 ;  /* 0x0000000000017941 */ /* 0x000fea0003800200 */
.L_x_335:
        /* <DEDUP_REMOVED lines=17> */
.L_x_338:
[----:B------:R-:W-:Y:S05]  /*57d0*/  BSYNC.RECONVERGENT B1 ;  /* 0x0000000000017941 */ /* 0x000fea0003800200 */
.L_x_337:
[----:B--2---:R-:W-:Y:S01]  /*57e0*/  ISETP.GE.AND P0, PT, R4, R17, PT ;  /* 0x000000110400720c */ /* 0x004fe20003f06270 */
        /* <DEDUP_REMOVED lines=16> */
.L_x_340:
[----:B------:R-:W-:Y:S05]  /*58f0*/  BSYNC.RECONVERGENT B1 ;  /* 0x0000000000017941 */ /* 0x000fea0003800200 */
.L_x_339:
[----:B----4-:R-:W-:Y:S01]  /*5900*/  ISETP.GE.AND P0, PT, R6, R15, PT ;  /* 0x0000000f0600720c */ /* 0x010fe20003f06270 */
        /* <DEDUP_REMOVED lines=16> */
.L_x_342:
[----:B------:R-:W-:Y:S05]  /*5a10*/  BSYNC.RECONVERGENT B1 ;  /* 0x0000000000017941 */ /* 0x000fea0003800200 */
.L_x_341:
        /* <DEDUP_REMOVED lines=17> */
.L_x_344:
[----:B------:R-:W-:Y:S05]  /*5b30*/  BSYNC.RECONVERGENT B1 ;  /* 0x0000000000017941 */ /* 0x000fea0003800200 */
.L_x_343:
        /* <DEDUP_REMOVED lines=16> */
.L_x_265:
[----:B------:R-:W-:Y:S05]  /*5c40*/  BSYNC.RECONVERGENT B0 ;  /* 0x0000000000007941 */ /* 0x000fea0003800200 */
.L_x_232:
[----:B------:R-:W-:Y:S05]  /*5c50*/  @P1 EXIT ;  /* 0x000000000000194d */ /* 0x000fea0003800000 */
[----:B0-2-4-:R-:W0:Y:S01]  /*5c60*/  LDC.64 R2, c[0x0][0x388] ;  /* 0x0000e200ff027b82 */ /* 0x015e220000000a00 */
[----:B------:R-:W-:-:S04]  /*5c70*/  LOP3.LUT R7, R7, R6, RZ, 0x3c, !PT ;  /* 0x0000000607077212 */ /* 0x000fc800078e3cff */
[----:B------:R-:W-:-:S04]  /*5c80*/  LOP3.LUT R6, R7, R6, RZ, 0x3c, !PT ;  /* 0x0000000607067212 */ /* 0x000fc800078e3cff */
[----:B------:R-:W-:-:S05]  /*5c90*/  LOP3.LUT R7, R7, R6, RZ, 0x3c, !PT ;  /* 0x0000000607077212 */ /* 0x000fca00078e3cff */
[----:B0-----:R-:W-:Y:S04]  /*5ca0*/  STG.E.64 desc[UR10][R2.64+0x8], R6 ;  /* 0x0000080602007986 */ /* 0x001fe8000c101b0a */
[----:B------:R-:W-:Y:S01]  /*5cb0*/  STG.E desc[UR10][R2.64], R8 ;  /* 0x0000000802007986 */ /* 0x000fe2000c10190a */
[----:B------:R-:W-:Y:S05]  /*5cc0*/  EXIT ;  /* 0x000000000000794d */ /* 0x000fea0003800000 */
.L_x_345:
        /* <DEDUP_REMOVED lines=11> */
.L_x_959:


//--------------------- .text._ZN6thrust24THRUST_300001_SM_1000_NS8cuda_cub4core6detail13_kernel_agentINS1_8__reduce10DrainAgentIlEEJN3cub18CUB_300001_SM_10009GridQueueIyEElEEEvDpT0_ --------------------------
	.section	.text._ZN6thrust24THRUST_300001_SM_1000_NS8cuda_cub4core6detail13_kernel_agentINS1_8__reduce10DrainAgentIlEEJN3cub18CUB_300001_SM_10009GridQueueIyEElEEEvDpT0_,"ax",@progbits
	.align	128
        .global         _ZN6thrust24THRUST_300001_SM_1000_NS8cuda_cub4core6detail13_kernel_agentINS1_8__reduce10DrainAgentIlEEJN3cub18CUB_300001_SM_10009GridQueueIyEElEEEvDpT0_
        .type           _ZN6thrust24THRUST_300001_SM_1000_NS8cuda_cub4core6detail13_kernel_agentINS1_8__reduce10DrainAgentIlEEJN3cub18CUB_300001_SM_10009GridQueueIyEElEEEvDpT0_,@function
        .size           _ZN6thrust24THRUST_300001_SM_1000_NS8cuda_cub4core6detail13_kernel_agentINS1_8__reduce10DrainAgentIlEEJN3cub18CUB_300001_SM_10009GridQueueIyEElEEEvDpT0_,(.L_x_960 - _ZN6thrust24THRUST_300001_SM_1000_NS8cuda_cub4core6detail13_kernel_agentINS1_8__reduce10DrainAgentIlEEJN3cub18CUB_300001_SM_10009GridQueueIyEElEEEvDpT0_)
        .other          _ZN6thrust24THRUST_300001_SM_1000_NS8cuda_cub4core6detail13_kernel_agentINS1_8__reduce10DrainAgentIlEEJN3cub18CUB_300001_SM_10009GridQueueIyEElEEEvDpT0_,@"STO_CUDA_ENTRY STV_DEFAULT"
_ZN6thrust24THRUST_300001_SM_1000_NS8cuda_cub4core6detail13_kernel_agentINS1_8__reduce10DrainAgentIlEEJN3cub18CUB_300001_SM_10009GridQueueIyEElEEEvDpT0_:
.text._ZN6thrust24THRUST_300001_SM_1000_NS8cuda_cub4core6detail13_kernel_agentINS1_8__reduce10DrainAgentIlEEJN3cub18CUB_300001_SM_10009GridQueueIyEElEEEvDpT0_:
[----:B------:R-:W-:Y:S08]  /*0000*/  LDC R1, c[0x0][0x37c] ;  /* 0x0000df00ff017b82 */ /* 0x000ff00000000800 */
[----:B------:R-:W0:Y:S01]  /*0010*/  LDC.64 R2, c[0x0][0x380] ;  /* 0x0000e000ff027b82 */ /* 0x000e220000000a00 */
[----:B------:R-:W0:Y:S07]  /*0020*/  LDCU.64 UR4, c[0x0][0x358] ;  /* 0x00006b00ff0477ac */ /* 0x000e2e0008000a00 */
[----:B------:R-:W1:Y:S01]  /*0030*/  LDC.64 R4, c[0x0][0x388] ;  /* 0x0000e200ff047b82 */ /* 0x000e620000000a00 */
[----:B0-----:R-:W-:Y:S04]  /*0040*/  STG.E.64 desc[UR4][R2.64+0x8], RZ ;  /* 0x000008ff02007986 */ /* 0x001fe8000c101b04 */
[----:B-1----:R-:W-:Y:S01]  /*0050*/  STG.E.64 desc[UR4][R2.64], R4 ;  /* 0x0000000402007986 */ /* 0x002fe2000c101b04 */
[----:B------:R-:W-:Y:S05]  /*0060*/  EXIT ;  /* 0x000000000000794d */ /* 0x000fea0003800000 */
.L_x_346:
        /* <DEDUP_REMOVED lines=9> */
.L_x_960:


//--------------------- .text._ZN6thrust24THRUST_300001_SM_1000_NS8cuda_cub4core6detail13_kernel_agentINS1_8__reduce11ReduceAgentINS0_12zip_iteratorIN4cuda3std3__45tupleIJNS0_10device_ptrIiEENS0_17counting_iteratorIlNS0_11use_defaultESF_SF_EEEEEEEPNSB_IJilEEESJ_lNS1_9__extrema9arg_max_fIilNSA_4lessIiEEEEEEJSI_SK_lN3cub18CUB_300001_SM_100013GridEvenShareIlEENSS_9GridQueueIyEESP_EEEvDpT0_ --------------------------
	.section	.text._ZN6thrust24THRUST_300001_SM_1000_NS8cuda_cub4core6detail13_kernel_agentINS1_8__reduce11ReduceAgentINS0_12zip_iteratorIN4cuda3std3__45tupleIJNS0_10device_ptrIiEENS0_17counting_iteratorIlNS0_11use_defaultESF_SF_EEEEEEEPNSB_IJilEEESJ_lNS1_9__extrema9arg_max_fIilNSA_4lessIiEEEEEEJSI_SK_lN3cub18CUB_300001_SM_100013GridEvenShareIlEENSS_9GridQueueIyEESP_EEEvDpT0_,"ax",@progbits
	.align	128
        .global         _ZN6thrust24THRUST_300001_SM_1000_NS8cuda_cub4core6detail13_kernel_agentINS1_8__reduce11ReduceAgentINS0_12zip_iteratorIN4cuda3std3__45tupleIJNS0_10device_ptrIiEENS0_17counting_iteratorIlNS0_11use_defaultESF_SF_EEEEEEEPNSB_IJilEEESJ_lNS1_9__extrema9arg_max_fIilNSA_4lessIiEEEEEEJSI_SK_lN3cub18CUB_300001_SM_100013GridEvenShareIlEENSS_9GridQueueIyEESP_EEEvDpT0_
        .type           _ZN6thrust24THRUST_300001_SM_1000_NS8cuda_cub4core6detail13_kernel_agentINS1_8__reduce11ReduceAgentINS0_12zip_iteratorIN4cuda3std3__45tupleIJNS0_10device_ptrIiEENS0_17counting_iteratorIlNS0_11use_defaultESF_SF_EEEEEEEPNSB_IJilEEESJ_lNS1_9__extrema9arg_max_fIilNSA_4lessIiEEEEEEJSI_SK_lN3cub18CUB_300001_SM_100013GridEvenShareIlEENSS_9GridQueueIyEESP_EEEvDpT0_,@function
        .size           _ZN6thrust24THRUST_300001_SM_1000_NS8cuda_cub4core6detail13_kernel_agentINS1_8__reduce11ReduceAgentINS0_12zip_iteratorIN4cuda3std3__45tupleIJNS0_10device_ptrIiEENS0_17counting_iteratorIlNS0_11use_defaultESF_SF_EEEEEEEPNSB_IJilEEESJ_lNS1_9__extrema9arg_max_fIilNSA_4lessIiEEEEEEJSI_SK_lN3cub18CUB_300001_SM_100013GridEvenShareIlEENSS_9GridQueueIyEESP_EEEvDpT0_,(.L_x_961 - _ZN6thrust24THRUST_300001_SM_1000_NS8cuda_cub4core6detail13_kernel_agentINS1_8__reduce11ReduceAgentINS0_12zip_iteratorIN4cuda3std3__45tupleIJNS0_10device_ptrIiEENS0_17counting_iteratorIlNS0_11use_defaultESF_SF_EEEEEEEPNSB_IJilEEESJ_lNS1_9__extrema9arg_max_fIilNSA_4lessIiEEEEEEJSI_SK_lN3cub18CUB_300001_SM_100013GridEvenShareIlEENSS_9GridQueueIyEESP_EEEvDpT0_)
        .other          _ZN6thrust24THRUST_300001_SM_1000_NS8cuda_cub4core6detail13_kernel_agentINS1_8__reduce11ReduceAgentINS0_12zip_iteratorIN4cuda3std3__45tupleIJNS0_10device_ptrIiEENS0_17counting_iteratorIlNS0_11use_defaultESF_SF_EEEEEEEPNSB_IJilEEESJ_lNS1_9__extrema9arg_max_fIilNSA_4lessIiEEEEEEJSI_SK_lN3cub18CUB_300001_SM_100013GridEvenShareIlEENSS_9GridQueueIyEESP_EEEvDpT0_,@"STO_CUDA_ENTRY STV_DEFAULT"
_ZN6thrust24THRUST_300001_SM_1000_NS8cuda_cub4core6detail13_kernel_agentINS1_8__reduce11ReduceAgentINS0_12zip_iteratorIN4cuda3std3__45tupleIJNS0_10device_ptrIiEENS0_17counting_iteratorIlNS0_11use_defaultESF_SF_EEEEEEEPNSB_IJilEEESJ_lNS1_9__extrema9arg_max_fIilNSA_4lessIiEEEEEEJSI_SK_lN3cub18CUB_300001_SM_100013GridEvenShareIlEENSS_9GridQueueIyEESP_EEEvDpT0_:
.text._ZN6thrust24THRUST_300001_SM_1000_NS8cuda_cub4core6detail13_kernel_agentINS1_8__reduce11ReduceAgentINS0_12zip_iteratorIN4cuda3std3__45tupleIJNS0_10device_ptrIiEENS0_17counting_iteratorIlNS0_11use_defaultESF_SF_EEEEEEEPNSB_IJilEEESJ_lNS1_9__extrema9arg_max_fIilNSA_4lessIiEEEEEEJSI_SK_lN3cub18CUB_300001_SM_100013GridEvenShareIlEENSS_9GridQueueIyEESP_EEEvDpT0_:
[----:B------:R-:W-:Y:S01]  /*0000*/  LDC R1, c[0x0][0x37c] ;  /* 0x0000df00ff017b82 */ /* 0x000fe20000000800 */
[----:B------:R-:W0:Y:S01]  /*0010*/  S2R R0, SR_CTAID.X ;  /* 0x0000000000007919 */ /* 0x000e220000002500 */
[----:B------:R-:W1:Y:S01]  /*0020*/  LDCU.64 UR4, c[0x0][0x398] ;  /* 0x00007300ff0477ac */ /* 0x000e620008000a00 */
[----:B------:R-:W-:Y:S01]  /*0030*/  BSSY.RECONVERGENT B0, `(.L_x_347) ;  /* 0x00005a5000007945 */ /* 0x000fe20003800200 */
[----:B------:R-:W2:Y:S01]  /*0040*/  LDCU UR6, c[0x0][0x370] ;  /* 0x00006e00ff0677ac */ /* 0x000ea20008000800 */
[----:B------:R-:W3:Y:S01]  /*0050*/  LDCU.64 UR10, c[0x0][0x358] ;  /* 0x00006b00ff0a77ac */ /* 0x000ee20008000a00 */
[----:B-1----:R-:W-:Y:S02]  /*0060*/  IMAD.U32 R7, RZ, RZ, UR4 ;  /* 0x00000004ff077e24 */ /* 0x002fe4000f8e00ff */
[----:B------:R-:W-:Y:S01]  /*0070*/  IMAD.U32 R18, RZ, RZ, UR5 ;  /* 0x00000005ff127e24 */ /* 0x000fe2000f8e00ff */
[----:B--2---:R-:W-:Y:S01]  /*0080*/  UIMAD UR6, UR6, 0x500, URZ ;  /* 0x00000500060678a4 */ /* 0x004fe2000f8e02ff */
[----:B0-----:R-:W-:-:S05]  /*0090*/  IMAD R6, R0, 0x500, RZ ;  /* 0x0000050000067824 */ /* 0x001fca00078e02ff */
[----:B------:R-:W-:-:S04]  /*00a0*/  IADD3 R2, P1, PT, R6, 0x500, RZ ;  /* 0x0000050006027810 */ /* 0x000fc80007f3e0ff */
[----:B------:R-:W-:Y:S01]  /*00b0*/  ISETP.GT.U32.AND P0, PT, R2, R7, PT ;  /* 0x000000070200720c */ /* 0x000fe20003f04070 */
[----:B------:R-:W-:-:S05]  /*00c0*/  IMAD.X R3, RZ, RZ, RZ, P1 ;  /* 0x000000ffff037224 */ /* 0x000fca00008e06ff */
[----:B------:R-:W-:-:S13]  /*00d0*/  ISETP.GT.AND.EX P0, PT, R3, R18, PT, P0 ;  /* 0x000000120300720c */ /* 0x000fda0003f04300 */
[----:B---3--:R-:W-:Y:S05]  /*00e0*/  @!P0 BRA `(.L_x_348) ;  /* 0x0000003000d48947 */ /* 0x008fea0003800000 */
[----:B------:R-:W0:Y:S01]  /*00f0*/  S2R R9, SR_TID.X ;  /* 0x0000000000097919 */ /* 0x000e220000002100 */
[----:B------:R-:W-:Y:S01]  /*0100*/  IMAD.IADD R10, R7, 0x1, -R6 ;  /* 0x00000001070a7824 */ /* 0x000fe200078e0a06 */
[----:B------:R-:W-:Y:S01]  /*0110*/  BSSY.RECONVERGENT B1, `(.L_x_349) ;  /* 0x0000010000017945 */ /* 0x000fe20003800200 */
[----:B------:R-:W-:Y:S02]  /*0120*/  IMAD.MOV.U32 R12, RZ, RZ, RZ ;  /* 0x000000ffff0c7224 */ /* 0x000fe400078e00ff */
[----:B------:R-:W-:Y:S02]  /*0130*/  IMAD.MOV.U32 R11, RZ, RZ, RZ ;  /* 0x000000ffff0b7224 */ /* 0x000fe400078e00ff */
[----:B------:R-:W-:Y:S01]  /*0140*/  IMAD.MOV.U32 R8, RZ, RZ, RZ ;  /* 0x000000ffff087224 */ /* 0x000fe200078e00ff */
[----:B0-----:R-:W-:Y:S01]  /*0150*/  ISETP.GE.AND P0, PT, R9, R10, PT ;  /* 0x0000000a0900720c */ /* 0x001fe20003f06270 */
[----:B------:R-:W-:-:S12]  /*0160*/  IMAD.MOV.U32 R13, RZ, RZ, R9 ;  /* 0x000000ffff0d7224 */ /* 0x000fd800078e0009 */
[----:B------:R-:W-:Y:S05]  /*0170*/  @P0 BRA `(.L_x_350) ;  /* 0x0000000000240947 */ /* 0x000fea0003800000 */
[----:B------:R-:W0:Y:S01]  /*0180*/  LDCU.128 UR4, c[0x0][0x380] ;  /* 0x00007000ff0477ac */ /* 0x000e220008000c00 */
[----:B------:R-:W-:-:S05]  /*0190*/  IADD3 R11, P0, PT, R6, R9, RZ ;  /* 0x00000009060b7210 */ /* 0x000fca0007f1e0ff */
[----:B------:R-:W-:Y:S01]  /*01a0*/  IMAD.X R8, RZ, RZ, RZ, P0 ;  /* 0x000000ffff087224 */ /* 0x000fe200000e06ff */
[----:B0-----:R-:W-:-:S04]  /*01b0*/  LEA R2, P1, R11, UR4, 0x2 ;  /* 0x000000040b027c11 */ /* 0x001fc8000f8210ff */
[----:B------:R-:W-:-:S05]  /*01c0*/  LEA.HI.X R3, R11, UR5, R8, 0x2, P1 ;  /* 0x000000050b037c11 */ /* 0x000fca00088f1408 */
[----:B------:R0:W5:Y:S01]  /*01d0*/  LDG.E R12, desc[UR10][R2.64] ;  /* 0x0000000a020c7981 */ /* 0x000162000c1e1900 */
[----:B------:R-:W-:Y:S01]  /*01e0*/  IADD3 R11, P0, PT, R11, UR6, RZ ;  /* 0x000000060b0b7c10 */ /* 0x000fe2000ff1e0ff */
[----:B------:R-:W-:-:S03]  /*01f0*/  VIADD R13, R9, 0x100 ;  /* 0x00000100090d7836 */ /* 0x000fc60000000000 */
[----:B------:R-:W-:-:S09]  /*0200*/  IADD3.X R8, PT, PT, R8, UR7, RZ, P0, !PT ;  /* 0x0000000708087c10 */ /* 0x000fd200087fe4ff */
.L_x_350:
[----:B------:R-:W-:Y:S05]  /*0210*/  BSYNC.RECONVERGENT B1 ;  /* 0x0000000000017941 */ /* 0x000fea0003800200 */
.L_x_349:
[----:B------:R-:W-:Y:S01]  /*0220*/  ISETP.GE.AND P0, PT, R13, R10, PT ;  /* 0x0000000a0d00720c */ /* 0x000fe20003f06270 */
[----:B------:R-:W-:-:S12]  /*0230*/  BSSY.RECONVERGENT B1, `(.L_x_351) ;  /* 0x0000099000017945 */ /* 0x000fd80003800200 */
[----:B------:R-:W-:Y:S05]  /*0240*/  @P0 BRA `(.L_x_352) ;  /* 0x00000008005c0947 */ /* 0x000fea0003800000 */
[----:B0-----:R-:W-:Y:S01]  /*0250*/  LOP3.LUT R2, RZ, R13, RZ, 0x33, !PT ;  /* 0x0000000dff027212 */ /* 0x001fe200078e33ff */
[----:B------:R-:W-:Y:S03]  /*0260*/  BSSY.RECONVERGENT B2, `(.L_x_353) ;  /* 0x000002e000027945 */ /* 0x000fe60003800200 */
[----:B------:R-:W-:-:S04]  /*0270*/  IADD3 R15, PT, PT, -R6, R7, R2 ;  /* 0x00000007060f7210 */ /* 0x000fc80007ffe102 */
[----:B------:R-:W-:-:S04]  /*0280*/  LOP3.LUT R2, R15, 0x300, RZ, 0xc0, !PT ;  /* 0x000003000f027812 */ /* 0x000fc800078ec0ff */
[----:B------:R-:W-:-:S13]  /*0290*/  ISETP.NE.AND P0, PT, R2, 0x300, PT ;  /* 0x000003000200780c */ /* 0x000fda0003f05270 */
[----:B------:R-:W-:Y:S05]  /*02a0*/  @!P0 BRA `(.L_x_354) ;  /* 0x0000000000a48947 */ /* 0x000fea0003800000 */
[----:B------:R-:W0:Y:S01]  /*02b0*/  LDCU.128 UR4, c[0x0][0x380] ;  /* 0x00007000ff0477ac */ /* 0x000e220008000c00 */
[----:B------:R-:W-:Y:S02]  /*02c0*/  IADD3 R3, P0, PT, R6, R13, RZ ;  /* 0x0000000d06037210 */ /* 0x000fe40007f1e0ff */
[----:B------:R-:W-:-:S03]  /*02d0*/  LEA.HI R2, R15, 0x1, RZ, 0x18 ;  /* 0x000000010f027811 */ /* 0x000fc600078fc0ff */
[----:B------:R-:W-:Y:S01]  /*02e0*/  IMAD.X R14, RZ, RZ, RZ, P0 ;  /* 0x000000ffff0e7224 */ /* 0x000fe200000e06ff */
[----:B------:R-:W-:-:S05]  /*02f0*/  LOP3.LUT R2, R2, 0x3, RZ, 0xc0, !PT ;  /* 0x0000000302027812 */ /* 0x000fca00078ec0ff */
[----:B------:R-:W-:Y:S01]  /*0300*/  IMAD.MOV R4, RZ, RZ, -R2 ;  /* 0x000000ffff047224 */ /* 0x000fe200078e0a02 */
[C---:B0-----:R-:W-:Y:S02]  /*0310*/  LEA R5, P2, R3.reuse, UR4, 0x2 ;  /* 0x0000000403057c11 */ /* 0x041fe4000f8410ff */
[C---:B------:R-:W-:Y:S02]  /*0320*/  IADD3 R7, P1, PT, R3.reuse, UR6, RZ ;  /* 0x0000000603077c10 */ /* 0x040fe4000ff3e0ff */
[----:B------:R-:W-:Y:S02]  /*0330*/  LEA.HI.X R3, R3, UR5, R14, 0x2, P2 ;  /* 0x0000000503037c11 */ /* 0x000fe400090f140e */
[----:B------:R-:W-:-:S09]  /*0340*/  IADD3.X R14, PT, PT, R14, UR7, RZ, P1, !PT ;  /* 0x000000070e0e7c10 */ /* 0x000fd20008ffe4ff */
.L_x_357:
[----:B------:R-:W-:-:S05]  /*0350*/  IMAD.MOV.U32 R2, RZ, RZ, R5 ;  /* 0x000000ffff027224 */ /* 0x000fca00078e0005 */
[----:B------:R-:W2:Y:S01]  /*0360*/  LDG.E R19, desc[UR10][R2.64] ;  /* 0x0000000a02137981 */ /* 0x000ea2000c1e1900 */
[----:B------:R-:W-:Y:S01]  /*0370*/  VIADD R4, R4, 0x1 ;  /* 0x0000000104047836 */ /* 0x000fe20000000000 */
[----:B------:R-:W-:Y:S01]  /*0380*/  BSSY.RECONVERGENT B3, `(.L_x_355) ;  /* 0x0000016000037945 */ /* 0x000fe20003800200 */
[----:B------:R-:W-:Y:S01]  /*0390*/  IMAD.MOV.U32 R18, RZ, RZ, R11 ;  /* 0x000000ffff127224 */ /* 0x000fe200078e000b */
[----:B------:R-:W-:Y:S01]  /*03a0*/  IADD3 R5, P3, PT, R5, 0x400, RZ ;  /* 0x0000040005057810 */ /* 0x000fe20007f7e0ff */
[----:B------:R-:W-:Y:S01]  /*03b0*/  IMAD.MOV.U32 R17, RZ, RZ, R8 ;  /* 0x000000ffff117224 */ /* 0x000fe200078e0008 */
[----:B------:R-:W-:Y:S01]  /*03c0*/  ISETP.NE.AND P2, PT, R4, RZ, PT ;  /* 0x000000ff0400720c */ /* 0x000fe20003f45270 */
[----:B-----5:R-:W-:Y:S02]  /*03d0*/  IMAD.MOV.U32 R16, RZ, RZ, R12 ;  /* 0x000000ffff107224 */ /* 0x020fe400078e000c */
[----:B------:R-:W-:Y:S02]  /*03e0*/  IMAD.MOV.U32 R11, RZ, RZ, R7 ;  /* 0x000000ffff0b7224 */ /* 0x000fe400078e0007 */
[----:B------:R-:W-:Y:S01]  /*03f0*/  IMAD.MOV.U32 R8, RZ, RZ, R14 ;  /* 0x000000ffff087224 */ /* 0x000fe200078e000e */
[----:B--2---:R-:W-:Y:S01]  /*0400*/  ISETP.GE.AND P0, PT, R12, R19, PT ;  /* 0x000000130c00720c */ /* 0x004fe20003f06270 */
[----:B------:R-:W-:-:S12]  /*0410*/  IMAD.MOV.U32 R12, RZ, RZ, R19 ;  /* 0x000000ffff0c7224 */ /* 0x000fd800078e0013 */
        /* <DEDUP_REMOVED lines=12> */
.L_x_356:
[----:B------:R-:W-:Y:S05]  /*04e0*/  BSYNC.RECONVERGENT B3 ;  /* 0x0000000000037941 */ /* 0x000fea0003800200 */
.L_x_355:
[----:B------:R-:W-:Y:S01]  /*04f0*/  IADD3 R7, P0, PT, R7, 0x100, RZ ;  /* 0x0000010007077810 */ /* 0x000fe20007f1e0ff */
[----:B------:R-:W-:Y:S02]  /*0500*/  VIADD R13, R13, 0x100 ;  /* 0x000001000d0d7836 */ /* 0x000fe40000000000 */
[----:B------:R-:W-:Y:S02]  /*0510*/  IMAD.X R3, RZ, RZ, R3, P3 ;  /* 0x000000ffff037224 */ /* 0x000fe400018e0603 */
[----:B------:R-:W-:Y:S01]  /*0520*/  IMAD.X R14, RZ, RZ, R14, P0 ;  /* 0x000000ffff0e7224 */ /* 0x000fe200000e060e */
[----:B------:R-:W-:Y:S07]  /*0530*/  @P2 BRA `(.L_x_357) ;  /* 0xfffffffc00842947 */ /* 0x000fee000383ffff */
.L_x_354:
[----:B------:R-:W-:Y:S05]  /*0540*/  BSYNC.RECONVERGENT B2 ;  /* 0x0000000000027941 */ /* 0x000fea0003800200 */
.L_x_353:
[----:B------:R-:W-:-:S13]  /*0550*/  ISETP.GE.U32.AND P0, PT, R15, 0x300, PT ;  /* 0x000003000f00780c */ /* 0x000fda0003f06070 */
[----:B------:R-:W-:Y:S05]  /*0560*/  @!P0 BRA `(.L_x_352) ;  /* 0x0000000400948947 */ /* 0x000fea0003800000 */
[----:B------:R-:W0:Y:S01]  /*0570*/  LDC.64 R4, c[0x0][0x380] ;  /* 0x0000e000ff047b82 */ /* 0x000e220000000a00 */
[----:B------:R-:W-:-:S07]  /*0580*/  VIADD R7, R13, 0x200 ;  /* 0x000002000d077836 */ /* 0x000fce0000000000 */
[----:B------:R-:W1:Y:S02]  /*0590*/  LDC.64 R2, c[0x0][0x388] ;  /* 0x0000e200ff027b82 */ /* 0x000e640000000a00 */
.L_x_366:
[----:B------:R-:W-:-:S05]  /*05a0*/  VIADD R13, R7, 0xfffffe00 ;  /* 0xfffffe00070d7836 */ /* 0x000fca0000000000 */
[----:B------:R-:W-:-:S04]  /*05b0*/  IADD3 R19, P0, PT, R6, R13, RZ ;  /* 0x0000000d06137210 */ /* 0x000fc80007f1e0ff */
[----:B------:R-:W-:Y:S02]  /*05c0*/  LEA.HI.X.SX32 R18, R13, RZ, 0x1, P0 ;  /* 0x000000ff0d127211 */ /* 0x000fe400000f0eff */
[----:B0-----:R-:W-:-:S04]  /*05d0*/  LEA R16, P0, R19, R4, 0x2 ;  /* 0x0000000413107211 */ /* 0x001fc800078010ff */
[----:B------:R-:W-:-:S05]  /*05e0*/  LEA.HI.X R17, R19, R5, R18, 0x2, P0 ;  /* 0x0000000513117211 */ /* 0x000fca00000f1412 */
[----:B------:R-:W2:Y:S04]  /*05f0*/  LDG.E R25, desc[UR10][R16.64] ;  /* 0x0000000a10197981 */ /* 0x000ea8000c1e1900 */
[----:B-----5:R0:W5:Y:S04]  /*0600*/  LDG.E R15, desc[UR10][R16.64+0x400] ;  /* 0x0004000a100f7981 */ /* 0x020168000c1e1900 */
[----:B------:R0:W5:Y:S04]  /*0610*/  LDG.E R13, desc[UR10][R16.64+0x800] ;  /* 0x0008000a100d7981 */ /* 0x000168000c1e1900 */
[----:B------:R0:W5:Y:S01]  /*0620*/  LDG.E R14, desc[UR10][R16.64+0xc00] ;  /* 0x000c000a100e7981 */ /* 0x000162000c1e1900 */
[----:B-1----:R-:W-:Y:S01]  /*0630*/  IADD3 R20, P1, PT, R19, R2, RZ ;  /* 0x0000000213147210 */ /* 0x002fe20007f3e0ff */
[----:B------:R-:W-:Y:S01]  /*0640*/  BSSY.RECONVERGENT B2, `(.L_x_358) ;  /* 0x0000013000027945 */ /* 0x000fe20003800200 */
[----:B------:R-:W-:-:S03]  /*0650*/  VIADD R19, R7, 0xffffff00 ;  /* 0xffffff0007137836 */ /* 0x000fc60000000000 */
[----:B------:R-:W-:Y:S02]  /*0660*/  IMAD.X R23, R18, 0x1, R3, P1 ;  /* 0x0000000112177824 */ /* 0x000fe400008e0603 */
[----:B------:R-:W-:Y:S02]  /*0670*/  IMAD.MOV.U32 R21, RZ, RZ, R20 ;  /* 0x000000ffff157224 */ /* 0x000fe400078e0014 */
[----:B------:R-:W-:Y:S01]  /*0680*/  IMAD.MOV.U32 R22, RZ, RZ, R23 ;  /* 0x000000ffff167224 */ /* 0x000fe200078e0017 */
[----:B--2---:R-:W-:Y:S01]  /*0690*/  ISETP.GE.AND P0, PT, R12, R25, PT ;  /* 0x000000190c00720c */ /* 0x004fe20003f06270 */
[----:B------:R-:W-:-:S12]  /*06a0*/  IMAD.MOV.U32 R18, RZ, RZ, R25 ;  /* 0x000000ffff127224 */ /* 0x000fd800078e0019 */
[----:B0-----:R-:W-:Y:S05]  /*06b0*/  @!P0 BRA `(.L_x_359) ;  /* 0x00000000002c8947 */ /* 0x001fea0003800000 */
        /* <DEDUP_REMOVED lines=11> */
.L_x_359:
[----:B------:R-:W-:Y:S05]  /*0770*/  BSYNC.RECONVERGENT B2 ;  /* 0x0000000000027941 */ /* 0x000fea0003800200 */
.L_x_358:
[----:B-----5:R-:W-:Y:S01]  /*0780*/  ISETP.GE.AND P0, PT, R18, R15, PT ;  /* 0x0000000f1200720c */ /* 0x020fe20003f06270 */
[----:B------:R-:W-:Y:S01]  /*0790*/  BSSY.RECONVERGENT B2, `(.L_x_360) ;  /* 0x0000013000027945 */ /* 0x000fe20003800200 */
[----:B------:R-:W-:Y:S02]  /*07a0*/  SHF.R.S32.HI R8, RZ, 0x1f, R19 ;  /* 0x0000001fff087819 */ /* 0x000fe40000011413 */
[----:B------:R-:W-:-:S04]  /*07b0*/  IADD3 R12, P1, P2, R19, R2, R6 ;  /* 0x00000002130c7210 */ /* 0x000fc80007a3e006 */
[----:B------:R-:W-:Y:S01]  /*07c0*/  IADD3.X R11, PT, PT, R8, R3, RZ, P1, P2 ;  /* 0x00000003080b7210 */ /* 0x000fe20000fe44ff */
[----:B------:R-:W-:Y:S02]  /*07d0*/  IMAD.MOV.U32 R19, RZ, RZ, R12 ;  /* 0x000000ffff137224 */ /* 0x000fe400078e000c */
[----:B------:R-:W-:Y:S02]  /*07e0*/  IMAD.MOV.U32 R8, RZ, RZ, R15 ;  /* 0x000000ffff087224 */ /* 0x000fe400078e000f */
[----:B------:R-:W-:Y:S01]  /*07f0*/  IMAD.MOV.U32 R20, RZ, RZ, R11 ;  /* 0x000000ffff147224 */ /* 0x000fe200078e000b */
[----:B------:R-:W-:Y:S06]  /*0800*/  @!P0 BRA `(.L_x_361) ;  /* 0x00000000002c8947 */ /* 0x000fec0003800000 */
        /* <DEDUP_REMOVED lines=11> */
.L_x_361:
[----:B------:R-:W-:Y:S05]  /*08c0*/  BSYNC.RECONVERGENT B2 ;  /* 0x0000000000027941 */ /* 0x000fea0003800200 */
.L_x_360:
[----:B------:R-:W-:Y:S01]  /*08d0*/  ISETP.GE.AND P0, PT, R8, R13, PT ;  /* 0x0000000d0800720c */ /* 0x000fe20003f06270 */
[C---:B------:R-:W-:Y:S01]  /*08e0*/  VIADD R11, R7.reuse, 0x100 ;  /* 0x00000100070b7836 */ /* 0x040fe20000000000 */
[----:B------:R-:W-:Y:S01]  /*08f0*/  SHF.R.S32.HI R12, RZ, 0x1f, R7 ;  /* 0x0000001fff0c7819 */ /* 0x000fe20000011407 */
[----:B------:R-:W-:Y:S01]  /*0900*/  BSSY.RECONVERGENT B2, `(.L_x_362) ;  /* 0x0000014000027945 */ /* 0x000fe20003800200 */
[-CC-:B------:R-:W-:Y:S01]  /*0910*/  IADD3 R18, P1, P4, R7, R2.reuse, R6.reuse ;  /* 0x0000000207127210 */ /* 0x180fe20007c3e006 */
[----:B------:R-:W-:Y:S01]  /*0920*/  IMAD.MOV.U32 R15, RZ, RZ, R13 ;  /* 0x000000ffff0f7224 */ /* 0x000fe200078e000d */
[----:B------:R-:W-:Y:S02]  /*0930*/  IADD3 R23, P2, P3, R11, R2, R6 ;  /* 0x000000020b177210 */ /* 0x000fe40007b5e006 */
[----:B------:R-:W-:Y:S01]  /*0940*/  IADD3.X R21, PT, PT, R12, R3, RZ, P1, P4 ;  /* 0x000000030c157210 */ /* 0x000fe20000fe84ff */
[----:B------:R-:W-:Y:S01]  /*0950*/  IMAD.MOV.U32 R16, RZ, RZ, R18 ;  /* 0x000000ffff107224 */ /* 0x000fe200078e0012 */
[----:B------:R-:W-:-:S03]  /*0960*/  SHF.R.S32.HI R12, RZ, 0x1f, R11 ;  /* 0x0000001fff0c7819 */ /* 0x000fc6000001140b */
        /* <DEDUP_REMOVED lines=13> */
.L_x_363:
[----:B------:R-:W-:Y:S05]  /*0a40*/  BSYNC.RECONVERGENT B2 ;  /* 0x0000000000027941 */ /* 0x000fea0003800200 */
.L_x_362:
[----:B------:R-:W-:Y:S01]  /*0a50*/  ISETP.GE.AND P0, PT, R15, R14, PT ;  /* 0x0000000e0f00720c */ /* 0x000fe20003f06270 */
[----:B------:R-:W-:Y:S01]  /*0a60*/  BSSY.RECONVERGENT B2, `(.L_x_364) ;  /* 0x0000011000027945 */ /* 0x000fe20003800200 */
[----:B------:R-:W-:Y:S01]  /*0a70*/  IADD3.X R18, PT, PT, R12, R3, RZ, P2, P3 ;  /* 0x000000030c127210 */ /* 0x000fe200017e64ff */
[----:B------:R-:W-:Y:S02]  /*0a80*/  IMAD.MOV.U32 R11, RZ, RZ, R23 ;  /* 0x000000ffff0b7224 */ /* 0x000fe400078e0017 */
[----:B------:R-:W-:Y:S02]  /*0a90*/  IMAD.MOV.U32 R12, RZ, RZ, R14 ;  /* 0x000000ffff0c7224 */ /* 0x000fe400078e000e */
[----:B------:R-:W-:-:S06]  /*0aa0*/  IMAD.MOV.U32 R8, RZ, RZ, R18 ;  /* 0x000000ffff087224 */ /* 0x000fcc00078e0012 */
        /* <DEDUP_REMOVED lines=12> */
.L_x_365:
[----:B------:R-:W-:Y:S05]  /*0b70*/  BSYNC.RECONVERGENT B2 ;  /* 0x0000000000027941 */ /* 0x000fea0003800200 */
.L_x_364:
[C---:B------:R-:W-:Y:S02]  /*0b80*/  VIADD R13, R7.reuse, 0x200 ;  /* 0x00000200070d7836 */ /* 0x040fe40000000000 */
[----:B------:R-:W-:-:S03]  /*0b90*/  VIADD R7, R7, 0x400 ;  /* 0x0000040007077836 */ /* 0x000fc60000000000 */
[----:B------:R-:W-:-:S13]  /*0ba0*/  ISETP.GE.AND P0, PT, R13, R10, PT ;  /* 0x0000000a0d00720c */ /* 0x000fda0003f06270 */
[----:B------:R-:W-:Y:S05]  /*0bb0*/  @!P0 BRA `(.L_x_366) ;  /* 0xfffffff800788947 */ /* 0x000fea000383ffff */
.L_x_352:
[----:B------:R-:W-:Y:S05]  /*0bc0*/  BSYNC.RECONVERGENT B1 ;  /* 0x0000000000017941 */ /* 0x000fea0003800200 */
.L_x_351:
[----:B------:R-:W-:-:S13]  /*0bd0*/  ISETP.GE.AND P0, PT, R10, 0x100, PT ;  /* 0x000001000a00780c */ /* 0x000fda0003f06270 */
[----:B------:R-:W-:Y:S05]  /*0be0*/  @!P0 BRA `(.L_x_367) ;  /* 0x00000010008c8947 */ /* 0x000fea0003800000 */
[----:B------:R-:W1:Y:S01]  /*0bf0*/  S2R R10, SR_LANEID ;  /* 0x00000000000a7919 */ /* 0x000e620000000000 */
[----:B------:R-:W-:Y:S01]  /*0c00*/  BSSY.RECONVERGENT B1, `(.L_x_368) ;  /* 0x000001b000017945 */ /* 0x000fe20003800200 */
[----:B------:R-:W-:Y:S01]  /*0c10*/  IMAD.MOV.U32 R6, RZ, RZ, R11 ;  /* 0x000000ffff067224 */ /* 0x000fe200078e000b */
[----:B0----5:R0:W2:Y:S01]  /*0c20*/  SHFL.DOWN PT, R3, R12, 0x1, 0x1f ;  /* 0x08201f000c037f89 */ /* 0x0210a200000e0000 */
[----:B------:R-:W-:Y:S02]  /*0c30*/  IMAD.MOV.U32 R7, RZ, RZ, R8 ;  /* 0x000000ffff077224 */ /* 0x000fe400078e0008 */
[----:B------:R-:W-:Y:S01]  /*0c40*/  IMAD.MOV.U32 R2, RZ, RZ, R12 ;  /* 0x000000ffff027224 */ /* 0x000fe200078e000c */
[----:B------:R0:W3:Y:S04]  /*0c50*/  SHFL.DOWN PT, R4, R11, 0x1, 0x1f ;  /* 0x08201f000b047f89 */ /* 0x0000e800000e0000 */
[----:B------:R0:W4:Y:S01]  /*0c60*/  SHFL.DOWN PT, R5, R8, 0x1, 0x1f ;  /* 0x08201f0008057f89 */ /* 0x00012200000e0000 */
[----:B-1----:R-:W-:-:S02]  /*0c70*/  ISETP.GT.AND P0, PT, R10, 0x1e, PT ;  /* 0x0000001e0a00780c */ /* 0x002fc40003f04270 */
[C---:B------:R-:W-:Y:S02]  /*0c80*/  ISETP.GT.AND P1, PT, R10.reuse, 0x1d, PT ;  /* 0x0000001d0a00780c */ /* 0x040fe40003f24270 */
[----:B------:R-:W-:-:S09]  /*0c90*/  ISETP.GT.AND P3, PT, R10, 0x1b, PT ;  /* 0x0000001b0a00780c */ /* 0x000fd20003f64270 */
[----:B0-234-:R-:W-:Y:S05]  /*0ca0*/  @P0 BRA `(.L_x_369) ;  /* 0x0000000000400947 */ /* 0x01dfea0003800000 */
        /* <DEDUP_REMOVED lines=16> */
.L_x_369:
[----:B------:R-:W-:Y:S05]  /*0db0*/  BSYNC.RECONVERGENT B1 ;  /* 0x0000000000017941 */ /* 0x000fea0003800200 */
.L_x_368:
        /* <DEDUP_REMOVED lines=27> */
.L_x_371:
[----:B------:R-:W-:Y:S05]  /*0f70*/  BSYNC.RECONVERGENT B1 ;  /* 0x0000000000017941 */ /* 0x000fea0003800200 */
.L_x_370:
        /* <DEDUP_REMOVED lines=9> */
[----:B0-----:R-:W-:Y:S02]  /*1010*/  IMAD.MOV.U32 R6, RZ, RZ, R11 ;  /* 0x000000ffff067224 */ /* 0x001fe400078e000b */
[----:B-1----:R-:W-:Y:S02]  /*1020*/  IMAD.MOV.U32 R7, RZ, RZ, R10 ;  /* 0x000000ffff077224 */ /* 0x002fe400078e000a */
        /* <DEDUP_REMOVED lines=13> */
.L_x_373:
[----:B------:R-:W-:Y:S05]  /*1100*/  BSYNC.RECONVERGENT B1 ;  /* 0x0000000000017941 */ /* 0x000fea0003800200 */
.L_x_372:
        /* <DEDUP_REMOVED lines=9> */
[----:B---3--:R-:W-:Y:S02]  /*11a0*/  IMAD.MOV.U32 R4, RZ, RZ, R13 ;  /* 0x000000ffff047224 */ /* 0x008fe400078e000d */
        /* <DEDUP_REMOVED lines=14> */
.L_x_375:
[----:B------:R-:W-:Y:S05]  /*1290*/  BSYNC.RECONVERGENT B1 ;  /* 0x0000000000017941 */ /* 0x000fea0003800200 */
.L_x_374:
[----:B0-----:R0:W0:Y:S01]  /*12a0*/  SHFL.DOWN PT, R2, R3, 0x10, 0x1f ;  /* 0x0a001f0003027f89 */ /* 0x00102200000e0000 */
[----:B------:R-:W-:Y:S01]  /*12b0*/  BSSY.RECONVERGENT B1, `(.L_x_376) ;  /* 0x0000017000017945 */ /* 0x000fe20003800200 */
[----:B--2---:R-:W-:Y:S02]  /*12c0*/  IMAD.MOV.U32 R7, RZ, RZ, R4 ;  /* 0x000000ffff077224 */ /* 0x004fe400078e0004 */
[----:B------:R2:W0:Y:S01]  /*12d0*/  SHFL.DOWN PT, R11, R4, 0x10, 0x1f ;  /* 0x0a001f00040b7f89 */ /* 0x00042200000e0000 */
[----:B----4-:R-:W-:Y:S02]  /*12e0*/  IMAD.MOV.U32 R8, RZ, RZ, R5 ;  /* 0x000000ffff087224 */ /* 0x010fe400078e0005 */
[----:B------:R-:W-:Y:S01]  /*12f0*/  IMAD.MOV.U32 R6, RZ, RZ, R3 ;  /* 0x000000ffff067224 */ /* 0x000fe200078e0003 */
[----:B-1----:R2:W1:Y:S01]  /*1300*/  SHFL.DOWN PT, R10, R5, 0x10, 0x1f ;  /* 0x0a001f00050a7f89 */ /* 0x00246200000e0000 */
[----:B------:R-:W-:Y:S05]  /*1310*/  @P4 BRA `(.L_x_377) ;  /* 0x0000000000404947 */ /* 0x000fea0003800000 */
        /* <DEDUP_REMOVED lines=16> */
.L_x_377:
[----:B------:R-:W-:Y:S05]  /*1420*/  BSYNC.RECONVERGENT B1 ;  /* 0x0000000000017941 */ /* 0x000fea0003800200 */
.L_x_376:
[----:B------:R-:W-:Y:S04]  /*1430*/  BSSY.RECONVERGENT B1, `(.L_x_378) ;  /* 0x000000c000017945 */ /* 0x000fe80003800200 */
[----:B------:R-:W-:Y:S05]  /*1440*/  @P2 BRA `(.L_x_379) ;  /* 0x0000000000282947 */ /* 0x000fea0003800000 */
[----:B--2---:R-:W2:Y:S01]  /*1450*/  S2R R4, SR_CgaCtaId ;  /* 0x0000000000047919 */ /* 0x004ea20000008800 */
        /* <DEDUP_REMOVED lines=9> */
.L_x_379:
[----:B------:R-:W-:Y:S05]  /*14f0*/  BSYNC.RECONVERGENT B1 ;  /* 0x0000000000017941 */ /* 0x000fea0003800200 */
.L_x_378:
[----:B------:R-:W-:Y:S01]  /*1500*/  BAR.SYNC.DEFER_BLOCKING 0x0 ;  /* 0x0000000000007b1d */ /* 0x000fe20000010000 */
[----:B------:R-:W-:-:S13]  /*1510*/  ISETP.NE.AND P2, PT, R9, RZ, PT ;  /* 0x000000ff0900720c */ /* 0x000fda0003f45270 */
[----:B------:R-:W-:Y:S05]  /*1520*/  @P2 BRA `(.L_x_380) ;  /* 0x0000004400542947 */ /* 0x000fea0003800000 */
[----:B0---4-:R-:W0:Y:S01]  /*1530*/  S2R R3, SR_CgaCtaId ;  /* 0x0000000000037919 */ /* 0x011e220000008800 */
[----:B------:R-:W-:Y:S01]  /*1540*/  MOV R2, 0x400 ;  /* 0x0000040000027802 */ /* 0x000fe20000000f00 */
[----:B------:R-:W-:Y:S03]  /*1550*/  BSSY.RECONVERGENT B1, `(.L_x_381) ;  /* 0x0000016000017945 */ /* 0x000fe60003800200 */
[----:B0-----:R-:W-:-:S05]  /*1560*/  LEA R26, R3, R2, 0x18 ;  /* 0x00000002031a7211 */ /* 0x001fca00078ec0ff */
[----:B--2---:R-:W0:Y:S04]  /*1570*/  LDS R5, [R26+0x18] ;  /* 0x000018001a057984 */ /* 0x004e280000000800 */
[----:B------:R2:W4:Y:S04]  /*1580*/  LDS.64 R2, [R26+0x20] ;  /* 0x000020001a027984 */ /* 0x0005280000000a00 */
[----:B------:R2:W1:Y:S04]  /*1590*/  LDS R22, [R26+0x28] ;  /* 0x000028001a167984 */ /* 0x0004680000000800 */
[----:B------:R2:W1:Y:S01]  /*15a0*/  LDS R16, [R26+0x38] ;  /* 0x000038001a107984 */ /* 0x0004620000000800 */
[----:B0-----:R-:W-:Y:S01]  /*15b0*/  ISETP.GE.AND P0, PT, R6, R5, PT ;  /* 0x000000050600720c */ /* 0x001fe20003f06270 */
[----:B------:R-:W-:-:S12]  /*15c0*/  IMAD.MOV.U32 R21, RZ, RZ, R5 ;  /* 0x000000ffff157224 */ /* 0x000fd800078e0005 */
[----:B-12-4-:R-:W-:Y:S05]  /*15d0*/  @!P0 BRA `(.L_x_382) ;  /* 0x0000000000348947 */ /* 0x016fea0003800000 */
        /* <DEDUP_REMOVED lines=13> */
.L_x_382:
[----:B------:R-:W-:Y:S05]  /*16b0*/  BSYNC.RECONVERGENT B1 ;  /* 0x0000000000017941 */ /* 0x000fea0003800200 */
.L_x_381:
        /* <DEDUP_REMOVED lines=21> */
[C---:B------:R-:W-:Y:S02]  /*1810*/  @P3 ISETP.LT.U32.AND P1, PT, R2.reuse, R6, PT ;  /* 0x000000060200320c */ /* 0x040fe40003f21070 */
[CC--:B------:R-:W-:Y:S02]  /*1820*/  @P3 ISETP.GE.AND.EX P0, PT, R3.reuse, R7.reuse, PT, P0 ;  /* 0x000000070300320c */ /* 0x0c0fe40003f06300 */
[----:B------:R-:W-:Y:S02]  /*1830*/  @P3 ISETP.LT.AND.EX P1, PT, R3, R7, PT, P1 ;  /* 0x000000070300320c */ /* 0x000fe40003f21310 */
[----:B------:R-:W-:Y:S02]  /*1840*/  @P3 SEL R23, R21, R22, !P0 ;  /* 0x0000001615173207 */ /* 0x000fe40004000000 */
[----:B------:R-:W-:-:S02]  /*1850*/  @P3 SEL R25, R2, R6, P1 ;  /* 0x0000000602193207 */ /* 0x000fc40000800000 */
[----:B------:R-:W-:-:S07]  /*1860*/  @P3 SEL R24, R3, R7, P1 ;  /* 0x0000000703183207 */ /* 0x000fce0000800000 */
.L_x_384:
[----:B------:R-:W-:Y:S05]  /*1870*/  BSYNC.RECONVERGENT B1 ;  /* 0x0000000000017941 */ /* 0x000fea0003800200 */
.L_x_383:
        /* <DEDUP_REMOVED lines=17> */
.L_x_386:
[----:B------:R-:W-:Y:S05]  /*1990*/  BSYNC.RECONVERGENT B1 ;  /* 0x0000000000017941 */ /* 0x000fea0003800200 */
.L_x_385:
        /* <DEDUP_REMOVED lines=17> */
.L_x_388:
[----:B------:R-:W-:Y:S05]  /*1ab0*/  BSYNC.RECONVERGENT B1 ;  /* 0x0000000000017941 */ /* 0x000fea0003800200 */
.L_x_387:
        /* <DEDUP_REMOVED lines=17> */
.L_x_390:
[----:B------:R-:W-:Y:S05]  /*1bd0*/  BSYNC.RECONVERGENT B1 ;  /* 0x0000000000017941 */ /* 0x000fea0003800200 */
.L_x_389:
        /* <DEDUP_REMOVED lines=17> */
.L_x_392:
[----:B------:R-:W-:Y:S05]  /*1cf0*/  BSYNC.RECONVERGENT B1 ;  /* 0x0000000000017941 */ /* 0x000fea0003800200 */
.L_x_391:
        /* <DEDUP_REMOVED lines=18> */
.L_x_367:
[----:B------:R-:W1:Y:S01]  /*1e20*/  S2R R14, SR_LANEID ;  /* 0x00000000000e7919 */ /* 0x000e620000000000 */
[----:B0-----:R-:W-:Y:S01]  /*1e30*/  LOP3.LUT R2, R9, 0x3e0, RZ, 0xc0, !PT ;  /* 0x000003e009027812 */ /* 0x001fe200078ec0ff */
[----:B------:R-:W-:Y:S01]  /*1e40*/  BSSY.RECONVERGENT B1, `(.L_x_393) ;  /* 0x0000027000017945 */ /* 0x000fe20003800200 */
[----:B------:R-:W-:Y:S02]  /*1e50*/  IMAD.MOV.U32 R16, RZ, RZ, R8 ;  /* 0x000000ffff107224 */ /* 0x000fe400078e0008 */
[----:B------:R-:W-:Y:S01]  /*1e60*/  LOP3.LUT R5, RZ, R2, RZ, 0x33, !PT ;  /* 0x00000002ff057212 */ /* 0x000fe200078e33ff */
[----:B------:R-:W-:-:S05]  /*1e70*/  VIADD R3, R2, 0x20 ;  /* 0x0000002002037836 */ /* 0x000fca0000000000 */
[----:B------:R-:W-:Y:S01]  /*1e80*/  ISETP.GT.AND P0, PT, R3, R10, PT ;  /* 0x0000000a0300720c */ /* 0x000fe20003f04270 */
[----:B------:R-:W-:-:S05]  /*1e90*/  IMAD.IADD R3, R10, 0x1, R5 ;  /* 0x000000010a037824 */ /* 0x000fca00078e0205 */
[----:B------:R-:W-:-:S05]  /*1ea0*/  SEL R3, R3, 0x1f, P0 ;  /* 0x0000001f03037807 */ /* 0x000fca0000000000 */
[----:B-----5:R0:W2:Y:S04]  /*1eb0*/  SHFL.DOWN PT, R5, R12, 0x1, R3 ;  /* 0x082000000c057989 */ /* 0x0200a800000e0003 */
[----:B------:R0:W3:Y:S01]  /*1ec0*/  SHFL.DOWN PT, R7, R8, 0x1, R3 ;  /* 0x0820000008077989 */ /* 0x0000e200000e0003 */
[CC--:B-1----:R-:W-:Y:S01]  /*1ed0*/  ISETP.GE.AND P0, PT, R14.reuse, R3.reuse, PT ;  /* 0x000000030e00720c */ /* 0x0c2fe20003f06270 */
[C---:B------:R-:W-:Y:S01]  /*1ee0*/  VIADD R4, R14.reuse, 0x4 ;  /* 0x000000040e047836 */ /* 0x040fe20000000000 */
[C---:B------:R-:W-:Y:S01]  /*1ef0*/  ISETP.NE.AND P2, PT, R14.reuse, RZ, PT ;  /* 0x000000ff0e00720c */ /* 0x040fe20003f45270 */
[C---:B------:R-:W-:Y:S02]  /*1f00*/  VIADD R2, R14.reuse, 0x2 ;  /* 0x000000020e027836 */ /* 0x040fe40000000000 */
[----:B------:R-:W-:Y:S01]  /*1f10*/  VIADD R6, R14, 0x8 ;  /* 0x000000080e067836 */ /* 0x000fe20000000000 */
[-C--:B------:R-:W-:Y:S01]  /*1f20*/  ISETP.GT.AND P5, PT, R4, R3.reuse, PT ;  /* 0x000000030400720c */ /* 0x080fe20003fa4270 */
[----:B------:R-:W-:Y:S01]  /*1f30*/  VIADD R14, R14, 0x10 ;  /* 0x000000100e0e7836 */ /* 0x000fe20000000000 */
[----:B------:R0:W1:Y:S01]  /*1f40*/  SHFL.DOWN PT, R4, R11, 0x1, R3 ;  /* 0x082000000b047989 */ /* 0x00006200000e0003 */
[-C--:B------:R-:W-:Y:S01]  /*1f50*/  ISETP.GT.AND P1, PT, R2, R3.reuse, PT ;  /* 0x000000030200720c */ /* 0x080fe20003f24270 */
[----:B------:R-:W-:Y:S01]  /*1f60*/  IMAD.MOV.U32 R2, RZ, RZ, R12 ;  /* 0x000000ffff027224 */ /* 0x000fe200078e000c */
[-C--:B------:R-:W-:Y:S01]  /*1f70*/  ISETP.GT.AND P4, PT, R6, R3.reuse, PT ;  /* 0x000000030600720c */ /* 0x080fe20003f84270 */
[----:B------:R-:W-:Y:S01]  /*1f80*/  IMAD.MOV.U32 R6, RZ, RZ, R11 ;  /* 0x000000ffff067224 */ /* 0x000fe200078e000b */
[----:B------:R-:W-:Y:S01]  /*1f90*/  ISETP.GT.AND P3, PT, R14, R3, PT ;  /* 0x000000030e00720c */ /* 0x000fe20003f64270 */
[----:B--2---:R-:W-:-:S12]  /*1fa0*/  @P0 BRA `(.L_x_394) ;  /* 0x0000000000400947 */ /* 0x004fd80003800000 */
[----:B------:R-:W-:Y:S01]  /*1fb0*/  ISETP.GE.AND P0, PT, R12, R5, PT ;  /* 0x000000050c00720c */ /* 0x000fe20003f06270 */
        /* <DEDUP_REMOVED lines=15> */
.L_x_394:
[----:B------:R-:W-:Y:S05]  /*20b0*/  BSYNC.RECONVERGENT B1 ;  /* 0x0000000000017941 */ /* 0x000fea0003800200 */
.L_x_393:
[----:B------:R2:W4:Y:S01]  /*20c0*/  SHFL.DOWN PT, R5, R2, 0x2, R3 ;  /* 0x0840000002057989 */ /* 0x00052200000e0003 */
[----:B------:R-:W-:Y:S01]  /*20d0*/  BSSY.RECONVERGENT B1, `(.L_x_395) ;  /* 0x0000017000017945 */ /* 0x000fe20003800200 */
[----:B-1----:R-:W-:Y:S02]  /*20e0*/  IMAD.MOV.U32 R4, RZ, RZ, R2 ;  /* 0x000000ffff047224 */ /* 0x002fe400078e0002 */
[----:B---3--:R2:W1:Y:S01]  /*20f0*/  SHFL.DOWN PT, R7, R6, 0x2, R3 ;  /* 0x0840000006077989 */ /* 0x00846200000e0003 */
[----:B0-----:R-:W-:Y:S02]  /*2100*/  IMAD.MOV.U32 R12, RZ, RZ, R6 ;  /* 0x000000ffff0c7224 */ /* 0x001fe400078e0006 */
[----:B------:R-:W-:Y:S01]  /*2110*/  IMAD.MOV.U32 R14, RZ, RZ, R16 ;  /* 0x000000ffff0e7224 */ /* 0x000fe200078e0010 */
[----:B------:R2:W0:Y:S01]  /*2120*/  SHFL.DOWN PT, R11, R16, 0x2, R3 ;  /* 0x08400000100b7989 */ /* 0x00042200000e0003 */
[----:B------:R-:W-:Y:S05]  /*2130*/  @P1 BRA `(.L_x_396) ;  /* 0x0000000000401947 */ /* 0x000fea0003800000 */
[----:B----4-:R-:W-:Y:S01]  /*2140*/  ISETP.GE.AND P0, PT, R2, R5, PT ;  /* 0x000000050200720c */ /* 0x010fe20003f06270 */
[----:B------:R-:W-:Y:S02]  /*2150*/  IMAD.MOV.U32 R4, RZ, RZ, R5 ;  /* 0x000000ffff047224 */ /* 0x000fe400078e0005 */
[----:B-1----:R-:W-:Y:S02]  /*2160*/  IMAD.MOV.U32 R12, RZ, RZ, R7 ;  /* 0x000000ffff0c7224 */ /* 0x002fe400078e0007 */
        /* <DEDUP_REMOVED lines=13> */
.L_x_396:
[----:B------:R-:W-:Y:S05]  /*2240*/  BSYNC.RECONVERGENT B1 ;  /* 0x0000000000017941 */ /* 0x000fea0003800200 */
.L_x_395:
[----:B----4-:R3:W4:Y:S01]  /*2250*/  SHFL.DOWN PT, R5, R4, 0x4, R3 ;  /* 0x0880000004057989 */ /* 0x01072200000e0003 */
[----:B------:R-:W-:Y:S01]  /*2260*/  BSSY.RECONVERGENT B1, `(.L_x_397) ;  /* 0x0000017000017945 */ /* 0x000fe20003800200 */
[----:B--2---:R-:W-:Y:S02]  /*2270*/  IMAD.MOV.U32 R2, RZ, RZ, R4 ;  /* 0x000000ffff027224 */ /* 0x004fe400078e0004 */
[----:B-1----:R3:W1:Y:S01]  /*2280*/  SHFL.DOWN PT, R7, R12, 0x4, R3 ;  /* 0x088000000c077989 */ /* 0x00266200000e0003 */
[----:B------:R-:W-:Y:S02]  /*2290*/  IMAD.MOV.U32 R6, RZ, RZ, R12 ;  /* 0x000000ffff067224 */ /* 0x000fe400078e000c */
[----:B------:R-:W-:Y:S01]  /*22a0*/  IMAD.MOV.U32 R8, RZ, RZ, R14 ;  /* 0x000000ffff087224 */ /* 0x000fe200078e000e */
[----:B0-----:R3:W0:Y:S01]  /*22b0*/  SHFL.DOWN PT, R11, R14, 0x4, R3 ;  /* 0x088000000e0b7989 */ /* 0x00162200000e0003 */
        /* <DEDUP_REMOVED lines=17> */
.L_x_398:
[----:B------:R-:W-:Y:S05]  /*23d0*/  BSYNC.RECONVERGENT B1 ;  /* 0x0000000000017941 */ /* 0x000fea0003800200 */
.L_x_397:
[----:B----4-:R2:W4:Y:S01]  /*23e0*/  SHFL.DOWN PT, R5, R2, 0x8, R3 ;  /* 0x0900000002057989 */ /* 0x01052200000e0003 */
[----:B------:R-:W-:Y:S01]  /*23f0*/  BSSY.RECONVERGENT B1, `(.L_x_399) ;  /* 0x0000017000017945 */ /* 0x000fe20003800200 */
[----:B---3--:R-:W-:Y:S02]  /*2400*/  IMAD.MOV.U32 R4, RZ, RZ, R2 ;  /* 0x000000ffff047224 */ /* 0x008fe400078e0002 */
        /* <DEDUP_REMOVED lines=21> */
.L_x_400:
[----:B------:R-:W-:Y:S05]  /*2560*/  BSYNC.RECONVERGENT B1 ;  /* 0x0000000000017941 */ /* 0x000fea0003800200 */
.L_x_399:
[----:B----4-:R3:W4:Y:S01]  /*2570*/  SHFL.DOWN PT, R5, R4, 0x10, R3 ;  /* 0x0a00000004057989 */ /* 0x01072200000e0003 */
[----:B------:R-:W-:Y:S01]  /*2580*/  BSSY.RECONVERGENT B1, `(.L_x_401) ;  /* 0x0000017000017945 */ /* 0x000fe20003800200 */
[----:B--2---:R-:W-:Y:S02]  /*2590*/  IMAD.MOV.U32 R6, RZ, RZ, R4 ;  /* 0x000000ffff067224 */ /* 0x004fe400078e0004 */
[----:B0-----:R3:W0:Y:S01]  /*25a0*/  SHFL.DOWN PT, R11, R12, 0x10, R3 ;  /* 0x0a0000000c0b7989 */ /* 0x00162200000e0003 */
[----:B-1----:R-:W-:Y:S02]  /*25b0*/  IMAD.MOV.U32 R7, RZ, RZ, R12 ;  /* 0x000000ffff077224 */ /* 0x002fe400078e000c */
[----:B------:R-:W-:Y:S01]  /*25c0*/  IMAD.MOV.U32 R8, RZ, RZ, R14 ;  /* 0x000000ffff087224 */ /* 0x000fe200078e000e */
[----:B------:R3:W1:Y:S01]  /*25d0*/  SHFL.DOWN PT, R13, R14, 0x10, R3 ;  /* 0x0a0000000e0d7989 */ /* 0x00066200000e0003 */
        /* <DEDUP_REMOVED lines=17> */
.L_x_402:
[----:B------:R-:W-:Y:S05]  /*26f0*/  BSYNC.RECONVERGENT B1 ;  /* 0x0000000000017941 */ /* 0x000fea0003800200 */
.L_x_401:
[----:B------:R-:W-:Y:S04]  /*2700*/  BSSY.RECONVERGENT B1, `(.L_x_403) ;  /* 0x000000c000017945 */ /* 0x000fe80003800200 */
[----:B------:R-:W-:Y:S05]  /*2710*/  @P2 BRA `(.L_x_404) ;  /* 0x0000000000282947 */ /* 0x000fea0003800000 */
[----:B---3--:R-:W2:Y:S01]  /*2720*/  S2R R4, SR_CgaCtaId ;  /* 0x0000000000047919 */ /* 0x008ea20000008800 */
[----:B------:R-:W-:Y:S02]  /*2730*/  MOV R3, 0x400 ;  /* 0x0000040000037802 */ /* 0x000fe40000000f00 */
[----:B------:R-:W-:-:S04]  /*2740*/  SHF.R.U32.HI R2, RZ, 0x1, R9 ;  /* 0x00000001ff027819 */ /* 0x000fc80000011609 */
[----:B------:R-:W-:Y:S02]  /*2750*/  LOP3.LUT R2, R2, 0x1f0, RZ, 0xc0, !PT ;  /* 0x000001f002027812 */ /* 0x000fe400078ec0ff */
[----:B--2---:R-:W-:-:S05]  /*2760*/  LEA R3, R4, R3, 0x18 ;  /* 0x0000000304037211 */ /* 0x004fca00078ec0ff */
[----:B----4-:R-:W-:Y:S02]  /*2770*/  IMAD.IADD R5, R2, 0x1, R3 ;  /* 0x0000000102057824 */ /* 0x010fe400078e0203 */
[----:B------:R-:W-:Y:S02]  /*2780*/  IMAD.MOV.U32 R2, RZ, RZ, R7 ;  /* 0x000000ffff027224 */ /* 0x000fe400078e0007 */
[----:B------:R-:W-:Y:S01]  /*2790*/  IMAD.MOV.U32 R3, RZ, RZ, R8 ;  /* 0x000000ffff037224 */ /* 0x000fe200078e0008 */
[----:B------:R2:W-:Y:S04]  /*27a0*/  STS [R5+0x8], R6 ;  /* 0x0000080605007388 */ /* 0x0005e80000000800 */
[----:B------:R2:W-:Y:S02]  /*27b0*/  STS.64 [R5+0x10], R2 ;  /* 0x0000100205007388 */ /* 0x0005e40000000a00 */
.L_x_404:
[----:B------:R-:W-:Y:S05]  /*27c0*/  BSYNC.RECONVERGENT B1 ;  /* 0x0000000000017941 */ /* 0x000fea0003800200 */
.L_x_403:
[----:B------:R-:W-:Y:S01]  /*27d0*/  BAR.SYNC.DEFER_BLOCKING 0x0 ;  /* 0x0000000000007b1d */ /* 0x000fe20000010000 */
[----:B------:R-:W-:-:S13]  /*27e0*/  ISETP.NE.AND P2, PT, R9, RZ, PT ;  /* 0x000000ff0900720c */ /* 0x000fda0003f45270 */
[----:B------:R-:W-:Y:S05]  /*27f0*/  @P2 BRA `(.L_x_380) ;  /* 0x0000003000a02947 */ /* 0x000fea0003800000 */
[C---:B------:R-:W-:Y:S01]  /*2800*/  ISETP.GE.AND P0, PT, R10.reuse, 0x21, PT ;  /* 0x000000210a00780c */ /* 0x040fe20003f06270 */
[----:B--2---:R-:W-:Y:S01]  /*2810*/  IMAD.MOV.U32 R2, RZ, RZ, R6 ;  /* 0x000000ffff027224 */ /* 0x004fe200078e0006 */
[C---:B------:R-:W-:Y:S01]  /*2820*/  ISETP.GE.AND P5, PT, R10.reuse, 0x41, PT ;  /* 0x000000410a00780c */ /* 0x040fe20003fa6270 */
[----:B0-----:R-:W-:Y:S01]  /*2830*/  IMAD.MOV.U32 R11, RZ, RZ, R7 ;  /* 0x000000ffff0b7224 */ /* 0x001fe200078e0007 */
[C---:B------:R-:W-:Y:S01]  /*2840*/  ISETP.GE.AND P4, PT, R10.reuse, 0x61, PT ;  /* 0x000000610a00780c */ /* 0x040fe20003f86270 */
[----:B---3--:R-:W-:Y:S01]  /*2850*/  IMAD.MOV.U32 R4, RZ, RZ, R8 ;  /* 0x000000ffff047224 */ /* 0x008fe200078e0008 */
[----:B------:R-:W-:-:S07]  /*2860*/  ISETP.GE.AND P3, PT, R10, 0x81, PT ;  /* 0x000000810a00780c */ /* 0x000fce0003f66270 */
[----:B------:R-:W-:Y:S06]  /*2870*/  @!P0 BRA `(.L_x_405) ;  /* 0x00000000005c8947 */ /* 0x000fec0003800000 */
[----:B------:R-:W0:Y:S01]  /*2880*/  S2UR UR5, SR_CgaCtaId ;  /* 0x00000000000579c3 */ /* 0x000e220000008800 */
[----:B------:R-:W-:Y:S01]  /*2890*/  UMOV UR4, 0x400 ;  /* 0x0000040000047882 */ /* 0x000fe20000000000 */
[----:B------:R-:W-:Y:S01]  /*28a0*/  BSSY.RECONVERGENT B1, `(.L_x_405) ;  /* 0x0000014000017945 */ /* 0x000fe20003800200 */
        /* <DEDUP_REMOVED lines=19> */
.L_x_406:
[----:B------:R-:W-:Y:S05]  /*29e0*/  BSYNC.RECONVERGENT B1 ;  /* 0x0000000000017941 */ /* 0x000fea0003800200 */
.L_x_405:
[----:B------:R-:W-:Y:S02]  /*29f0*/  IMAD.MOV.U32 R3, RZ, RZ, R2 ;  /* 0x000000ffff037224 */ /* 0x000fe400078e0002 */
[----:B------:R-:W-:Y:S02]  /*2a00*/  IMAD.MOV.U32 R9, RZ, RZ, R11 ;  /* 0x000000ffff097224 */ /* 0x000fe400078e000b */
[----:B------:R-:W-:Y:S01]  /*2a10*/  IMAD.MOV.U32 R8, RZ, RZ, R4 ;  /* 0x000000ffff087224 */ /* 0x000fe200078e0004 */
[----:B------:R-:W-:Y:S06]  /*2a20*/  @!P5 BRA `(.L_x_407) ;  /* 0x00000000005cd947 */ /* 0x000fec0003800000 */
[----:B------:R-:W0:Y:S01]  /*2a30*/  S2UR UR5, SR_CgaCtaId ;  /* 0x00000000000579c3 */ /* 0x000e220000008800 */
[----:B------:R-:W-:Y:S01]  /*2a40*/  UMOV UR4, 0x400 ;  /* 0x0000040000047882 */ /* 0x000fe20000000000 */
[----:B------:R-:W-:Y:S01]  /*2a50*/  BSSY.RECONVERGENT B1, `(.L_x_407) ;  /* 0x0000014000017945 */ /* 0x000fe20003800200 */
[----:B0-----:R-:W-:-:S09]  /*2a60*/  ULEA UR4, UR5, UR4, 0x18 ;  /* 0x0000000405047291 */ /* 0x001fd2000f8ec0ff */
[----:B----4-:R-:W0:Y:S04]  /*2a70*/  LDS R5, [UR4+0x28] ;  /* 0x00002804ff057984 */ /* 0x010e280008000800 */
        /* <DEDUP_REMOVED lines=17> */
.L_x_408:
[----:B------:R-:W-:Y:S05]  /*2b90*/  BSYNC.RECONVERGENT B1 ;  /* 0x0000000000017941 */ /* 0x000fea0003800200 */
.L_x_407:
[C---:B------:R-:W-:Y:S01]  /*2ba0*/  ISETP.GE.AND P1, PT, R10.reuse, 0xa1, PT ;  /* 0x000000a10a00780c */ /* 0x040fe20003f26270 */
[----:B------:R-:W-:Y:S01]  /*2bb0*/  IMAD.MOV.U32 R2, RZ, RZ, R3 ;  /* 0x000000ffff027224 */ /* 0x000fe200078e0003 */
[C---:B------:R-:W-:Y:S01]  /*2bc0*/  ISETP.GE.AND P5, PT, R10.reuse, 0xc1, PT ;  /* 0x000000c10a00780c */ /* 0x040fe20003fa6270 */
[----:B------:R-:W-:Y:S01]  /*2bd0*/  IMAD.MOV.U32 R7, RZ, RZ, R9 ;  /* 0x000000ffff077224 */ /* 0x000fe200078e0009 */
[----:B------:R-:W-:Y:S01]  /*2be0*/  ISETP.GE.AND P6, PT, R10, 0xe1, PT ;  /* 0x000000e10a00780c */ /* 0x000fe20003fc6270 */
[----:B------:R-:W-:Y:S01]  /*2bf0*/  IMAD.MOV.U32 R6, RZ, RZ, R8 ;  /* 0x000000ffff067224 */ /* 0x000fe200078e0008 */
[----:B------:R-:W-:Y:S11]  /*2c00*/  @!P4 BRA `(.L_x_409) ;  /* 0x00000000005cc947 */ /* 0x000ff60003800000 */
        /* <DEDUP_REMOVED lines=22> */
.L_x_410:
[----:B------:R-:W-:Y:S05]  /*2d70*/  BSYNC.RECONVERGENT B1 ;  /* 0x0000000000017941 */ /* 0x000fea0003800200 */
.L_x_409:
        /* <DEDUP_REMOVED lines=26> */
.L_x_412:
[----:B------:R-:W-:Y:S05]  /*2f20*/  BSYNC.RECONVERGENT B1 ;  /* 0x0000000000017941 */ /* 0x000fea0003800200 */
.L_x_411:
        /* <DEDUP_REMOVED lines=26> */
.L_x_414:
[----:B------:R-:W-:Y:S05]  /*30d0*/  BSYNC.RECONVERGENT B1 ;  /* 0x0000000000017941 */ /* 0x000fea0003800200 */
.L_x_413:
        /* <DEDUP_REMOVED lines=26> */
.L_x_416:
[----:B------:R-:W-:Y:S05]  /*3280*/  BSYNC.RECONVERGENT B1 ;  /* 0x0000000000017941 */ /* 0x000fea0003800200 */
.L_x_415:
[----:B------:R-:W-:Y:S02]  /*3290*/  IMAD.MOV.U32 R6, RZ, RZ, R3 ;  /* 0x000000ffff067224 */ /* 0x000fe400078e0003 */
[----:B------:R-:W-:Y:S02]  /*32a0*/  IMAD.MOV.U32 R7, RZ, RZ, R9 ;  /* 0x000000ffff077224 */ /* 0x000fe400078e0009 */
[----:B------:R-:W-:Y:S01]  /*32b0*/  IMAD.MOV.U32 R8, RZ, RZ, R4 ;  /* 0x000000ffff087224 */ /* 0x000fe200078e0004 */
[----:B------:R-:W-:Y:S06]  /*32c0*/  @!P6 BRA `(.L_x_380) ;  /* 0x0000002400ece947 */ /* 0x000fec0003800000 */
[----:B------:R-:W0:Y:S01]  /*32d0*/  S2UR UR5, SR_CgaCtaId ;  /* 0x00000000000579c3 */ /* 0x000e220000008800 */
[----:B------:R-:W-:Y:S02]  /*32e0*/  UMOV UR4, 0x400 ;  /* 0x0000040000047882 */ /* 0x000fe40000000000 */
        /* <DEDUP_REMOVED lines=21> */
.L_x_348:
[----:B------:R-:W0:Y:S01]  /*3440*/  S2R R11, SR_TID.X ;  /* 0x00000000000b7919 */ /* 0x000e220000002100 */
[----:B------:R-:W1:Y:S02]  /*3450*/  LDCU.128 UR12, c[0x0][0x380] ;  /* 0x00007000ff0c77ac */ /* 0x000e640008000c00 */
[----:B-1----:R-:W-:Y:S02]  /*3460*/  IMAD.U32 R12, RZ, RZ, UR12 ;  /* 0x0000000cff0c7e24 */ /* 0x002fe4000f8e00ff */
[----:B------:R-:W-:Y:S01]  /*3470*/  IMAD.U32 R13, RZ, RZ, UR13 ;  /* 0x0000000dff0d7e24 */ /* 0x000fe2000f8e00ff */
[----:B0-----:R-:W-:-:S05]  /*3480*/  IADD3 R3, P0, PT, R6, R11, RZ ;  /* 0x0000000b06037210 */ /* 0x001fca0007f1e0ff */
[----:B------:R-:W-:Y:S01]  /*3490*/  IMAD.X R4, RZ, RZ, RZ, P0 ;  /* 0x000000ffff047224 */ /* 0x000fe200000e06ff */
[----:B------:R-:W-:-:S04]  /*34a0*/  LEA R2, P0, R3, R12, 0x2 ;  /* 0x0000000c03027211 */ /* 0x000fc800078010ff */
[----:B------:R-:W-:-:S05]  /*34b0*/  LEA.HI.X R3, R3, R13, R4, 0x2, P0 ;  /* 0x0000000d03037211 */ /* 0x000fca00000f1404 */
[----:B------:R-:W2:Y:S04]  /*34c0*/  LDG.E R4, desc[UR10][R2.64] ;  /* 0x0000000a02047981 */ /* 0x000ea8000c1e1900 */
[----:B------:R-:W2:Y:S04]  /*34d0*/  LDG.E R5, desc[UR10][R2.64+0x400] ;  /* 0x0004000a02057981 */ /* 0x000ea8000c1e1900 */
[----:B------:R-:W3:Y:S04]  /*34e0*/  LDG.E R8, desc[UR10][R2.64+0x800] ;  /* 0x0008000a02087981 */ /* 0x000ee8000c1e1900 */
[----:B------:R-:W4:Y:S04]  /*34f0*/  LDG.E R9, desc[UR10][R2.64+0xc00] ;  /* 0x000c000a02097981 */ /* 0x000f28000c1e1900 */
[----:B------:R-:W5:Y:S01]  /*3500*/  LDG.E R10, desc[UR10][R2.64+0x1000] ;  /* 0x0010000a020a7981 */ /* 0x000f62000c1e1900 */
[----:B--2---:R-:W-:-:S02]  /*3510*/  VIMNMX R15, PT, PT, R4, R5, !PT ;  /* 0x00000005040f7248 */ /* 0x004fc40007fe0100 */
[----:B------:R-:W-:Y:S01]  /*3520*/  ISETP.GE.AND P0, PT, R4, R5, PT ;  /* 0x000000050400720c */ /* 0x000fe20003f06270 */
[----:B------:R-:W-:Y:S01]  /*3530*/  VIADD R4, R11, 0x200 ;  /* 0x000002000b047836 */ /* 0x000fe20000000000 */
[----:B---3--:R-:W-:Y:S02]  /*3540*/  VIMNMX R14, PT, PT, R8, R15, !PT ;  /* 0x0000000f080e7248 */ /* 0x008fe40007fe0100 */
[----:B------:R-:W-:Y:S01]  /*3550*/  ISETP.GE.AND P1, PT, R15, R8, PT ;  /* 0x000000080f00720c */ /* 0x000fe20003f26270 */
[----:B------:R-:W-:Y:S01]  /*3560*/  VIADD R8, R11, 0x100 ;  /* 0x000001000b087836 */ /* 0x000fe20000000000 */
[----:B----4-:R-:W-:Y:S01]  /*3570*/  ISETP.GE.AND P3, PT, R14, R9, PT ;  /* 0x000000090e00720c */ /* 0x010fe20003f66270 */
[----:B------:R-:W-:Y:S01]  /*3580*/  IMAD.U32 R15, RZ, RZ, UR15 ;  /* 0x0000000fff0f7e24 */ /* 0x000fe2000f8e00ff */
[----:B------:R-:W-:Y:S01]  /*3590*/  VIMNMX R17, PT, PT, R9, R14, !PT ;  /* 0x0000000e09117248 */ /* 0x000fe20007fe0100 */
[----:B------:R-:W-:Y:S01]  /*35a0*/  IMAD.U32 R14, RZ, RZ, UR14 ;  /* 0x0000000eff0e7e24 */ /* 0x000fe2000f8e00ff */
[----:B------:R-:W-:-:S02]  /*35b0*/  LOP3.LUT R9, R11, 0x400, RZ, 0xfc, !PT ;  /* 0x000004000b097812 */ /* 0x000fc400078efcff */
[----:B-----5:R-:W-:Y:S02]  /*35c0*/  ISETP.GE.AND P2, PT, R17, R10, PT ;  /* 0x0000000a1100720c */ /* 0x020fe40003f46270 */
[----:B------:R-:W-:-:S03]  /*35d0*/  IADD3 R2, P4, PT, R6, R14, RZ ;  /* 0x0000000e06027210 */ /* 0x000fc60007f9e0ff */
[----:B------:R-:W-:Y:S02]  /*35e0*/  @P1 SEL R4, R8, R11, !P0 ;  /* 0x0000000b08041207 */ /* 0x000fe40004000000 */
[----:B------:R-:W-:Y:S01]  /*35f0*/  ISETP.LE.U32.AND P1, PT, R7, UR6, PT ;  /* 0x0000000607007c0c */ /* 0x000fe2000bf23070 */
[----:B------:R-:W-:Y:S02]  /*3600*/  @!P3 VIADD R4, R11, 0x300 ;  /* 0x000003000b04b836 */ /* 0x000fe40000000000 */
[----:B------:R-:W-:Y:S01]  /*3610*/  IMAD.X R3, RZ, RZ, R15, P4 ;  /* 0x000000ffff037224 */ /* 0x000fe200020e060f */
[----:B------:R-:W-:Y:S02]  /*3620*/  ISETP.GE.U32.AND.EX P1, PT, RZ, R18, PT, P1 ;  /* 0x00000012ff00720c */ /* 0x000fe40003f26110 */
[----:B------:R-:W-:Y:S02]  /*3630*/  @P2 ISETP.GE.U32.AND P0, PT, R4, R9, PT ;  /* 0x000000090400220c */ /* 0x000fe40003f06070 */
[----:B------:R-:W-:-:S02]  /*3640*/  IADD3 R9, P3, PT, R9, R2, RZ ;  /* 0x0000000209097210 */ /* 0x000fc40007f7e0ff */
[----:B------:R-:W-:Y:S02]  /*3650*/  @P2 IADD3 R2, P4, PT, R4, R2, RZ ;  /* 0x0000000204022210 */ /* 0x000fe40007f9e0ff */
[----:B------:R-:W-:Y:S01]  /*3660*/  @P2 ISETP.GE.U32.AND.EX P0, PT, RZ, RZ, PT, P0 ;  /* 0x000000ffff00220c */ /* 0x000fe20003f06100 */
[--C-:B------:R-:W-:Y:S02]  /*3670*/  IMAD.X R8, RZ, RZ, R3.reuse, P3 ;  /* 0x000000ffff087224 */ /* 0x100fe400018e0603 */
[----:B------:R-:W-:Y:S01]  /*3680*/  @P2 IMAD.X R3, RZ, RZ, R3, P4 ;  /* 0x000000ffff032224 */ /* 0x000fe200020e0603 */
[----:B------:R-:W-:-:S04]  /*3690*/  @P2 ISETP.LT.OR P0, PT, R10, R17, !P0 ;  /* 0x000000110a00220c */ /* 0x000fc80004701670 */
[----:B------:R-:W-:Y:S02]  /*36a0*/  @P2 SEL R10, R17, R10, P0 ;  /* 0x0000000a110a2207 */ /* 0x000fe40000000000 */
[----:B------:R-:W-:Y:S02]  /*36b0*/  @P2 SEL R9, R2, R9, P0 ;  /* 0x0000000902092207 */ /* 0x000fe40000000000 */
[----:B------:R-:W-:Y:S01]  /*36c0*/  @P2 SEL R8, R3, R8, P0 ;  /* 0x0000000803082207 */ /* 0x000fe20000000000 */
[----:B------:R-:W-:Y:S06]  /*36d0*/  @P1 BRA `(.L_x_417) ;  /* 0x0000001000641947 */ /* 0x000fec0003800000 */
[----:B------:R-:W0:Y:S01]  /*36e0*/  LDCU.64 UR8, c[0x0][0x3e8] ;  /* 0x00007d00ff0877ac */ /* 0x000e220008000a00 */
[----:B------:R-:W-:Y:S01]  /*36f0*/  ISETP.NE.AND P0, PT, R11, RZ, PT ;  /* 0x000000ff0b00720c */ /* 0x000fe20003f05270 */
[----:B------:R-:W-:Y:S01]  /*3700*/  BSSY.RECONVERGENT B1, `(.L_x_418) ;  /* 0x0000012000017945 */ /* 0x000fe20003800200 */
[----:B------:R-:W-:Y:S01]  /*3710*/  UMOV UR4, 0x8 ;  /* 0x0000000800047882 */ /* 0x000fe20000000000 */
[----:B------:R-:W-:Y:S02]  /*3720*/  UMOV UR5, 0x0 ;  /* 0x0000000000057882 */ /* 0x000fe40000000000 */
[----:B0-----:R-:W-:-:S04]  /*3730*/  UIMAD.WIDE.U32 UR4, UR8, 0x1, UR4 ;  /* 0x00000001080478a5 */ /* 0x001fc8000f8e0004 */
[----:B------:R-:W-:Y:S02]  /*3740*/  UIADD3 UR7, UPT, UPT, UR5, UR9, URZ ;  /* 0x0000000905077290 */ /* 0x000fe4000fffe0ff */
[----:B------:R-:W-:Y:S02]  /*3750*/  IMAD.U32 R3, RZ, RZ, UR5 ;  /* 0x00000005ff037e24 */ /* 0x000fe4000f8e00ff */
[----:B------:R-:W-:Y:S02]  /*3760*/  IMAD.U32 R2, RZ, RZ, UR4 ;  /* 0x00000004ff027e24 */ /* 0x000fe4000f8e00ff */
[----:B------:R-:W-:Y:S01]  /*3770*/  IMAD.U32 R3, RZ, RZ, UR7 ;  /* 0x00000007ff037e24 */ /* 0x000fe2000f8e00ff */
[----:B------:R-:W-:Y:S06]  /*3780*/  @P0 BRA `(.L_x_419) ;  /* 0x0000000000240947 */ /* 0x000fec0003800000 */
[----:B------:R-:W-:Y:S02]  /*3790*/  IMAD.MOV.U32 R16, RZ, RZ, 0x500 ;  /* 0x00000500ff107424 */ /* 0x000fe400078e00ff */
[----:B------:R-:W-:-:S05]  /*37a0*/  IMAD.MOV.U32 R17, RZ, RZ, 0x0 ;  /* 0x00000000ff117424 */ /* 0x000fca00078e00ff */
[----:B------:R-:W2:Y:S01]  /*37b0*/  ATOMG.E.ADD.64.STRONG.GPU PT, R4, desc[UR10][R2.64], R16 ;  /* 0x80000010020479a8 */ /* 0x000ea200081ef50a */
[----:B------:R-:W0:Y:S01]  /*37c0*/  S2UR UR5, SR_CgaCtaId ;  /* 0x00000000000579c3 */ /* 0x000e220000008800 */
[----:B------:R-:W-:Y:S02]  /*37d0*/  UMOV UR4, 0x400 ;  /* 0x0000040000047882 */ /* 0x000fe40000000000 */
[----:B0-----:R-:W-:Y:S01]  /*37e0*/  ULEA UR4, UR5, UR4, 0x18 ;  /* 0x0000000405047291 */ /* 0x001fe2000f8ec0ff */
[----:B--2---:R-:W-:-:S05]  /*37f0*/  IADD3 R4, P0, PT, R4, UR6, RZ ;  /* 0x0000000604047c10 */ /* 0x004fca000ff1e0ff */
[----:B------:R-:W-:-:S05]  /*3800*/  IMAD.X R5, RZ, RZ, R5, P0 ;  /* 0x000000ffff057224 */ /* 0x000fca00000e0605 */
[----:B------:R0:W-:Y:S03]  /*3810*/  STS.64 [UR4+0x98], R4 ;  /* 0x00009804ff007988 */ /* 0x0001e60008000a04 */
.L_x_419:
[----:B------:R-:W-:Y:S05]  /*3820*/  BSYNC.RECONVERGENT B1 ;  /* 0x0000000000017941 */ /* 0x000fea0003800200 */
.L_x_418:
[----:B------:R-:W1:Y:S08]  /*3830*/  S2UR UR5, SR_CgaCtaId ;  /* 0x00000000000579c3 */ /* 0x000e700000008800 */
[----:B------:R-:W-:Y:S06]  /*3840*/  BAR.SYNC.DEFER_BLOCKING 0x0 ;  /* 0x0000000000007b1d */ /* 0x000fec0000010000 */
[----:B------:R-:W-:-:S02]  /*3850*/  UMOV UR4, 0x400 ;  /* 0x0000040000047882 */ /* 0x000fc40000000000 */
[----:B-1----:R-:W-:-:S06]  /*3860*/  ULEA UR4, UR5, UR4, 0x18 ;  /* 0x0000000405047291 */ /* 0x002fcc000f8ec0ff */
[----:B------:R-:W-:-:S05]  /*3870*/  IMAD.U32 R23, RZ, RZ, UR4 ;  /* 0x00000004ff177e24 */ /* 0x000fca000f8e00ff */
[----:B0-----:R-:W0:Y:S02]  /*3880*/  LDS.64 R4, [R23+0x98] ;  /* 0x0000980017047984 */ /* 0x001e240000000a00 */
[----:B0-----:R-:W-:-:S04]  /*3890*/  IADD3 R6, P1, PT, R4, 0x500, RZ ;  /* 0x0000050004067810 */ /* 0x001fc80007f3e0ff */
[----:B------:R-:W-:Y:S01]  /*38a0*/  ISETP.GT.U32.AND P0, PT, R6, R7, PT ;  /* 0x000000070600720c */ /* 0x000fe20003f04070 */
[----:B------:R-:W-:-:S05]  /*38b0*/  IMAD.X R17, RZ, RZ, R5, P1 ;  /* 0x000000ffff117224 */ /* 0x000fca00008e0605 */
[----:B------:R-:W-:-:S13]  /*38c0*/  ISETP.GT.AND.EX P0, PT, R17, R18, PT, P0 ;  /* 0x000000121100720c */ /* 0x000fda0003f04300 */
[----:B------:R-:W-:Y:S05]  /*38d0*/  @P0 BRA `(.L_x_420) ;  /* 0x0000000400700947 */ /* 0x000fea0003800000 */
[----:B------:R-:W-:Y:S01]  /*38e0*/  BSSY.RECONVERGENT B1, `(.L_x_420) ;  /* 0x000005b000017945 */ /* 0x000fe20003800200 */
[----:B------:R-:W-:Y:S01]  /*38f0*/  IMAD.MOV.U32 R16, RZ, RZ, R10 ;  /* 0x000000ffff107224 */ /* 0x000fe200078e000a */
[----:B------:R-:W0:Y:S01]  /*3900*/  LDCU.64 UR8, c[0x0][0x398] ;  /* 0x00007300ff0877ac */ /* 0x000e220008000a00 */
[----:B------:R-:W-:Y:S02]  /*3910*/  IMAD.MOV.U32 R19, RZ, RZ, R9 ;  /* 0x000000ffff137224 */ /* 0x000fe400078e0009 */
[----:B------:R-:W-:Y:S01]  /*3920*/  IMAD.MOV.U32 R6, RZ, RZ, R8 ;  /* 0x000000ffff067224 */ /* 0x000fe200078e0008 */
[----:B------:R-:W1:Y:S06]  /*3930*/  LDCU.128 UR12, c[0x0][0x380] ;  /* 0x00007000ff0c77ac */ /* 0x000e6c0008000c00 */
.L_x_423:
[----:B------:R-:W-:Y:S01]  /*3940*/  IADD3 R9, P0, PT, R11, R4, RZ ;  /* 0x000000040b097210 */ /* 0x000fe20007f1e0ff */
[----:B-1----:R-:W-:Y:S02]  /*3950*/  IMAD.U32 R12, RZ, RZ, UR12 ;  /* 0x0000000cff0c7e24 */ /* 0x002fe4000f8e00ff */
[----:B------:R-:W-:Y:S02]  /*3960*/  IMAD.U32 R13, RZ, RZ, UR13 ;  /* 0x0000000dff0d7e24 */ /* 0x000fe4000f8e00ff */
[----:B------:R-:W-:Y:S01]  /*3970*/  IMAD.X R8, RZ, RZ, R5, P0 ;  /* 0x000000ffff087224 */ /* 0x000fe200000e0605 */
[----:B------:R-:W-:-:S04]  /*3980*/  LEA R4, P0, R9, R12, 0x2 ;  /* 0x0000000c09047211 */ /* 0x000fc800078010ff */
[----:B------:R-:W-:-:S05]  /*3990*/  LEA.HI.X R5, R9, R13, R8, 0x2, P0 ;  /* 0x0000000d09057211 */ /* 0x000fca00000f1408 */
[----:B------:R-:W2:Y:S04]  /*39a0*/  LDG.E R7, desc[UR10][R4.64] ;  /* 0x0000000a04077981 */ /* 0x000ea8000c1e1900 */
[----:B------:R-:W3:Y:S04]  /*39b0*/  LDG.E R24, desc[UR10][R4.64+0x400] ;  /* 0x0004000a04187981 */ /* 0x000ee8000c1e1900 */
[----:B------:R-:W4:Y:S04]  /*39c0*/  LDG.E R18, desc[UR10][R4.64+0x800] ;  /* 0x0008000a04127981 */ /* 0x000f28000c1e1900 */
[----:B------:R-:W4:Y:S01]  /*39d0*/  LDG.E R17, desc[UR10][R4.64+0xc00] ;  /* 0x000c000a04117981 */ /* 0x000f22000c1e1900 */
[----:B------:R-:W-:-:S02]  /*39e0*/  IMAD.U32 R14, RZ, RZ, UR14 ;  /* 0x0000000eff0e7e24 */ /* 0x000fc4000f8e00ff */
[----:B------:R-:W-:Y:S01]  /*39f0*/  IMAD.U32 R15, RZ, RZ, UR15 ;  /* 0x0000000fff0f7e24 */ /* 0x000fe2000f8e00ff */
[----:B------:R1:W5:Y:S01]  /*3a00*/  LDG.E R10, desc[UR10][R4.64+0x1000] ;  /* 0x0010000a040a7981 */ /* 0x000362000c1e1900 */
[----:B------:R-:W-:Y:S01]  /*3a10*/  BSSY.RECONVERGENT B2, `(.L_x_421) ;  /* 0x000002c000027945 */ /* 0x000fe20003800200 */
[----:B------:R-:W-:Y:S01]  /*3a20*/  BAR.SYNC.DEFER_BLOCKING 0x0 ;  /* 0x0000000000007b1d */ /* 0x000fe20000010000 */
[----:B------:R-:W-:-:S04]  /*3a30*/  IADD3 R26, P0, PT, R9, R14, RZ ;  /* 0x0000000e091a7210 */ /* 0x000fc80007f1e0ff */
[----:B------:R-:W-:Y:S01]  /*3a40*/  IADD3 R20, P3, PT, R26, 0x100, RZ ;  /* 0x000001001a147810 */ /* 0x000fe20007f7e0ff */
[----:B------:R-:W-:Y:S01]  /*3a50*/  IMAD.X R27, R8, 0x1, R15, P0 ;  /* 0x00000001081b7824 */ /* 0x000fe200000e060f */
[C---:B------:R-:W-:Y:S02]  /*3a60*/  IADD3 R21, P4, PT, R26.reuse, 0x200, RZ ;  /* 0x000002001a157810 */ /* 0x040fe40007f9e0ff */
[----:B------:R-:W-:Y:S01]  /*3a70*/  IADD3 R9, P6, PT, R26, 0x400, RZ ;  /* 0x000004001a097810 */ /* 0x000fe20007fde0ff */
[--C-:B------:R-:W-:Y:S01]  /*3a80*/  IMAD.X R25, RZ, RZ, R27.reuse, P3 ;  /* 0x000000ffff197224 */ /* 0x100fe200018e061b */
[----:B------:R-:W-:Y:S01]  /*3a90*/  ISETP.NE.AND P3, PT, R11, RZ, PT ;  /* 0x000000ff0b00720c */ /* 0x000fe20003f65270 */
[--C-:B------:R-:W-:Y:S02]  /*3aa0*/  IMAD.X R22, RZ, RZ, R27.reuse, P4 ;  /* 0x000000ffff167224 */ /* 0x100fe400020e061b */
[----:B------:R-:W-:Y:S01]  /*3ab0*/  IMAD.X R8, RZ, RZ, R27, P6 ;  /* 0x000000ffff087224 */ /* 0x000fe200030e061b */
[----:B--2---:R-:W-:-:S13]  /*3ac0*/  ISETP.GE.AND P2, PT, R16, R7, PT ;  /* 0x000000071000720c */ /* 0x004fda0003f46270 */
[----:B------:R-:W-:-:S04]  /*3ad0*/  @P2 ISETP.GE.U32.AND P0, PT, R19, R26, PT ;  /* 0x0000001a1300220c */ /* 0x000fc80003f06070 */
[----:B------:R-:W-:-:S04]  /*3ae0*/  @P2 ISETP.GE.AND.EX P0, PT, R6, R27, PT, P0 ;  /* 0x0000001b0600220c */ /* 0x000fc80003f06300 */
[----:B------:R-:W-:-:S04]  /*3af0*/  @P2 ISETP.LT.OR P0, PT, R7, R16, !P0 ;  /* 0x000000100700220c */ /* 0x000fc80004701670 */
[----:B------:R-:W-:Y:S02]  /*3b00*/  @P2 SEL R7, R16, R7, P0 ;  /* 0x0000000710072207 */ /* 0x000fe40000000000 */
[----:B------:R-:W-:Y:S02]  /*3b10*/  IADD3 R16, P5, PT, R26, 0x300, RZ ;  /* 0x000003001a107810 */ /* 0x000fe40007fbe0ff */
[----:B---3--:R-:W-:Y:S02]  /*3b20*/  ISETP.GE.AND P1, PT, R7, R24, PT ;  /* 0x000000180700720c */ /* 0x008fe40003f26270 */
[----:B------:R-:W-:Y:S01]  /*3b30*/  @P2 SEL R26, R19, R26, P0 ;  /* 0x0000001a131a2207 */ /* 0x000fe20000000000 */
[----:B------:R-:W-:Y:S01]  /*3b40*/  IMAD.X R19, RZ, RZ, R27, P5 ;  /* 0x000000ffff137224 */ /* 0x000fe200028e061b */
[----:B------:R-:W-:-:S09]  /*3b50*/  @P2 SEL R27, R6, R27, P0 ;  /* 0x0000001b061b2207 */ /* 0x000fd20000000000 */
[----:B------:R-:W-:-:S04]  /*3b60*/  @P1 ISETP.GE.U32.AND P0, PT, R26, R20, PT ;  /* 0x000000141a00120c */ /* 0x000fc80003f06070 */
[----:B------:R-:W-:-:S04]  /*3b70*/  @P1 ISETP.GE.AND.EX P0, PT, R27, R25, PT, P0 ;  /* 0x000000191b00120c */ /* 0x000fc80003f06300 */
[----:B------:R-:W-:-:S04]  /*3b80*/  @P1 ISETP.LT.OR P0, PT, R24, R7, !P0 ;  /* 0x000000071800120c */ /* 0x000fc80004701670 */
[----:B------:R-:W-:Y:S02]  /*3b90*/  @P1 SEL R24, R7, R24, P0 ;  /* 0x0000001807181207 */ /* 0x000fe40000000000 */
[----:B------:R-:W-:Y:S02]  /*3ba0*/  @P1 SEL R20, R26, R20, P0 ;  /* 0x000000141a141207 */ /* 0x000fe40000000000 */
[----:B----4-:R-:W-:Y:S02]  /*3bb0*/  ISETP.GE.AND P2, PT, R24, R18, PT ;  /* 0x000000121800720c */ /* 0x010fe40003f46270 */
[----:B------:R-:W-:-:S11]  /*3bc0*/  @P1 SEL R25, R27, R25, P0 ;  /* 0x000000191b191207 */ /* 0x000fd60000000000 */
[----:B------:R-:W-:-:S04]  /*3bd0*/  @P2 ISETP.GE.U32.AND P0, PT, R20, R21, PT ;  /* 0x000000151400220c */ /* 0x000fc80003f06070 */
[----:B------:R-:W-:-:S04]  /*3be0*/  @P2 ISETP.GE.AND.EX P0, PT, R25, R22, PT, P0 ;  /* 0x000000161900220c */ /* 0x000fc80003f06300 */
[----:B------:R-:W-:-:S04]  /*3bf0*/  @P2 ISETP.LT.OR P0, PT, R18, R24, !P0 ;  /* 0x000000181200220c */ /* 0x000fc80004701670 */
[----:B------:R-:W-:-:S04]  /*3c00*/  @P2 SEL R18, R24, R18, P0 ;  /* 0x0000001218122207 */ /* 0x000fc80000000000 */
[----:B------:R-:W-:Y:S01]  /*3c10*/  ISETP.GE.AND P1, PT, R18, R17, PT ;  /* 0x000000111200720c */ /* 0x000fe20003f26270 */
[----:B-1----:R-:W-:-:S12]  /*3c20*/  @P3 BRA `(.L_x_422) ;  /* 0x0000000000283947 */ /* 0x002fd80003800000 */
[----:B------:R-:W-:Y:S02]  /*3c30*/  IMAD.MOV.U32 R4, RZ, RZ, 0x500 ;  /* 0x00000500ff047424 */ /* 0x000fe400078e00ff */
[----:B------:R-:W-:-:S06]  /*3c40*/  IMAD.MOV.U32 R5, RZ, RZ, 0x0 ;  /* 0x00000000ff057424 */ /* 0x000fcc00078e00ff */
[----:B------:R-:W2:Y:S01]  /*3c50*/  ATOMG.E.ADD.64.STRONG.GPU PT, R4, desc[UR10][R2.64], R4 ;  /* 0x80000004020479a8 */ /* 0x000ea200081ef50a */
[----:B------:R-:W1:Y:S01]  /*3c60*/  S2UR UR5, SR_CgaCtaId ;  /* 0x00000000000579c3 */ /* 0x000e620000008800 */
[----:B------:R-:W-:Y:S02]  /*3c70*/  UMOV UR4, 0x400 ;  /* 0x0000040000047882 */ /* 0x000fe40000000000 */
[----:B-1----:R-:W-:-:S06]  /*3c80*/  ULEA UR4, UR5, UR4, 0x18 ;  /* 0x0000000405047291 */ /* 0x002fcc000f8ec0ff */
[----:B------:R-:W-:Y:S01]  /*3c90*/  IMAD.U32 R23, RZ, RZ, UR4 ;  /* 0x00000004ff177e24 */ /* 0x000fe2000f8e00ff */
[----:B--2---:R-:W-:-:S05]  /*3ca0*/  IADD3 R6, P3, PT, R4, UR6, RZ ;  /* 0x0000000604067c10 */ /* 0x004fca000ff7e0ff */
[----:B------:R-:W-:-:S05]  /*3cb0*/  IMAD.X R7, RZ, RZ, R5, P3 ;  /* 0x000000ffff077224 */ /* 0x000fca00018e0605 */
[----:B------:R1:W-:Y:S03]  /*3cc0*/  STS.64 [R23+0x98], R6 ;  /* 0x0000980617007388 */ /* 0x0003e60000000a00 */
.L_x_422:
[----:B0-----:R-:W-:Y:S05]  /*3cd0*/  BSYNC.RECONVERGENT B2 ;  /* 0x0000000000027941 */ /* 0x001fea0003800200 */
.L_x_421:
[----:B------:R-:W-:Y:S01]  /*3ce0*/  BAR.SYNC.DEFER_BLOCKING 0x0 ;  /* 0x0000000000007b1d */ /* 0x000fe20000010000 */
[----:B------:R-:W-:Y:S01]  /*3cf0*/  @P2 SEL R21, R20, R21, P0 ;  /* 0x0000001514152207 */ /* 0x000fe20000000000 */
[----:B-1----:R-:W-:Y:S01]  /*3d00*/  IMAD.U32 R7, RZ, RZ, UR8 ;  /* 0x00000008ff077e24 */ /* 0x002fe2000f8e00ff */
[----:B------:R-:W-:Y:S02]  /*3d10*/  @P2 SEL R22, R25, R22, P0 ;  /* 0x0000001619162207 */ /* 0x000fe40000000000 */
[----:B------:R-:W-:-:S04]  /*3d20*/  @P1 ISETP.GE.U32.AND P0, PT, R21, R16, PT ;  /* 0x000000101500120c */ /* 0x000fc80003f06070 */
[----:B------:R-:W-:-:S04]  /*3d30*/  @P1 ISETP.GE.AND.EX P0, PT, R22, R19, PT, P0 ;  /* 0x000000131600120c */ /* 0x000fc80003f06300 */
[----:B------:R-:W-:-:S04]  /*3d40*/  @P1 ISETP.LT.OR P0, PT, R17, R18, !P0 ;  /* 0x000000121100120c */ /* 0x000fc80004701670 */
[----:B------:R-:W-:Y:S01]  /*3d50*/  @P1 SEL R17, R18, R17, P0 ;  /* 0x0000001112111207 */ /* 0x000fe20000000000 */
[----:B------:R-:W-:Y:S01]  /*3d60*/  IMAD.U32 R18, RZ, RZ, UR9 ;  /* 0x00000009ff127e24 */ /* 0x000fe2000f8e00ff */
[----:B------:R-:W-:Y:S02]  /*3d70*/  @P1 SEL R16, R21, R16, P0 ;  /* 0x0000001015101207 */ /* 0x000fe40000000000 */
[----:B-----5:R-:W-:Y:S02]  /*3d80*/  ISETP.GE.AND P2, PT, R17, R10, PT ;  /* 0x0000000a1100720c */ /* 0x020fe40003f46270 */
[----:B------:R-:W-:Y:S01]  /*3d90*/  @P1 SEL R19, R22, R19, P0 ;  /* 0x0000001316131207 */ /* 0x000fe20000000000 */
[----:B------:R-:W0:Y:S10]  /*3da0*/  LDS.64 R4, [R23+0x98] ;  /* 0x0000980017047984 */ /* 0x000e340000000a00 */
[----:B------:R-:W-:-:S04]  /*3db0*/  @P2 ISETP.GE.U32.AND P0, PT, R16, R9, PT ;  /* 0x000000091000220c */ /* 0x000fc80003f06070 */
[----:B------:R-:W-:-:S04]  /*3dc0*/  @P2 ISETP.GE.AND.EX P0, PT, R19, R8, PT, P0 ;  /* 0x000000081300220c */ /* 0x000fc80003f06300 */
[----:B------:R-:W-:-:S04]  /*3dd0*/  @P2 ISETP.LT.OR P0, PT, R10, R17, !P0 ;  /* 0x000000110a00220c */ /* 0x000fc80004701670 */
[----:B------:R-:W-:Y:S02]  /*3de0*/  @P2 SEL R10, R17, R10, P0 ;  /* 0x0000000a110a2207 */ /* 0x000fe40000000000 */
[----:B------:R-:W-:Y:S02]  /*3df0*/  @P2 SEL R9, R16, R9, P0 ;  /* 0x0000000910092207 */ /* 0x000fe40000000000 */
[----:B------:R-:W-:Y:S01]  /*3e00*/  @P2 SEL R8, R19, R8, P0 ;  /* 0x0000000813082207 */ /* 0x000fe20000000000 */
[----:B------:R-:W-:Y:S02]  /*3e10*/  IMAD.MOV.U32 R16, RZ, RZ, R10 ;  /* 0x000000ffff107224 */ /* 0x000fe400078e000a */
[----:B------:R-:W-:Y:S01]  /*3e20*/  IMAD.MOV.U32 R19, RZ, RZ, R9 ;  /* 0x000000ffff137224 */ /* 0x000fe200078e0009 */
[----:B0-----:R-:W-:-:S04]  /*3e30*/  IADD3 R6, P3, PT, R4, 0x500, RZ ;  /* 0x0000050004067810 */ /* 0x001fc80007f7e0ff */
[----:B------:R-:W-:Y:S01]  /*3e40*/  ISETP.GT.U32.AND P1, PT, R6, R7, PT ;  /* 0x000000070600720c */ /* 0x000fe20003f24070 */
[----:B------:R-:W-:Y:S02]  /*3e50*/  IMAD.X R21, RZ, RZ, R5, P3 ;  /* 0x000000ffff157224 */ /* 0x000fe400018e0605 */
[----:B------:R-:W-:-:S03]  /*3e60*/  IMAD.MOV.U32 R6, RZ, RZ, R8 ;  /* 0x000000ffff067224 */ /* 0x000fc600078e0008 */
[----:B------:R-:W-:-:S13]  /*3e70*/  ISETP.GT.AND.EX P0, PT, R21, R18, PT, P1 ;  /* 0x000000121500720c */ /* 0x000fda0003f04310 */
[----:B------:R-:W-:Y:S05]  /*3e80*/  @!P0 BRA `(.L_x_423) ;  /* 0xfffffff800ac8947 */ /* 0x000fea000383ffff */
[----:B------:R-:W-:Y:S05]  /*3e90*/  BSYNC.RECONVERGENT B1 ;  /* 0x0000000000017941 */ /* 0x000fea0003800200 */
.L_x_420:
[----:B------:R-:W-:Y:S01]  /*3ea0*/  ISETP.GE.U32.AND P0, PT, R4, R7, PT ;  /* 0x000000070400720c */ /* 0x000fe20003f06070 */
[----:B------:R-:W-:Y:S03]  /*3eb0*/  BSSY.RECONVERGENT B1, `(.L_x_417) ;  /* 0x000009b000017945 */ /* 0x000fe60003800200 */
[----:B------:R-:W-:-:S13]  /*3ec0*/  ISETP.GE.AND.EX P0, PT, R5, R18, PT, P0 ;  /* 0x000000120500720c */ /* 0x000fda0003f06300 */
[----:B------:R-:W-:Y:S05]  /*3ed0*/  @P0 BRA `(.L_x_424) ;  /* 0x0000000800600947 */ /* 0x000fea0003800000 */
[----:B------:R-:W-:-:S05]  /*3ee0*/  IMAD.IADD R16, R7, 0x1, -R4 ;  /* 0x0000000107107824 */ /* 0x000fca00078e0a04 */
[----:B------:R-:W-:-:S13]  /*3ef0*/  ISETP.GE.AND P0, PT, R11, R16, PT ;  /* 0x000000100b00720c */ /* 0x000fda0003f06270 */
[----:B------:R-:W-:Y:S05]  /*3f00*/  @P0 BRA `(.L_x_424) ;  /* 0x0000000800540947 */ /* 0x000fea0003800000 */
[----:B------:R-:W-:Y:S01]  /*3f10*/  LOP3.LUT R2, RZ, R11, RZ, 0x33, !PT ;  /* 0x0000000bff027212 */ /* 0x000fe200078e33ff */
[----:B------:R-:W-:Y:S01]  /*3f20*/  BSSY.RECONVERGENT B2, `(.L_x_425) ;  /* 0x000002f000027945 */ /* 0x000fe20003800200 */
[----:B------:R-:W-:Y:S02]  /*3f30*/  IMAD.MOV.U32 R17, RZ, RZ, R11 ;  /* 0x000000ffff117224 */ /* 0x000fe400078e000b */
[----:B------:R-:W-:-:S04]  /*3f40*/  IADD3 R7, PT, PT, -R4, R7, R2 ;  /* 0x0000000704077210 */ /* 0x000fc80007ffe102 */
[----:B------:R-:W-:-:S04]  /*3f50*/  LOP3.LUT R2, R7, 0x300, RZ, 0xc0, !PT ;  /* 0x0000030007027812 */ /* 0x000fc800078ec0ff */
[----:B------:R-:W-:-:S13]  /*3f60*/  ISETP.NE.AND P0, PT, R2, 0x300, PT ;  /* 0x000003000200780c */ /* 0x000fda0003f05270 */
[----:B------:R-:W-:Y:S05]  /*3f70*/  @!P0 BRA `(.L_x_426) ;  /* 0x0000000000a48947 */ /* 0x000fea0003800000 */
[----:B------:R-:W-:Y:S01]  /*3f80*/  IADD3 R3, P0, PT, R11, R4, RZ ;  /* 0x000000040b037210 */ /* 0x000fe20007f1e0ff */
[----:B------:R-:W-:Y:S01]  /*3f90*/  IMAD.MOV.U32 R17, RZ, RZ, R11 ;  /* 0x000000ffff117224 */ /* 0x000fe200078e000b */
[----:B------:R-:W-:Y:S02]  /*3fa0*/  LEA.HI R2, R7, 0x1, RZ, 0x18 ;  /* 0x0000000107027811 */ /* 0x000fe400078fc0ff */
[C---:B------:R-:W-:Y:S01]  /*3fb0*/  LEA R12, P1, R3.reuse, R12, 0x2 ;  /* 0x0000000c030c7211 */ /* 0x040fe200078210ff */
[----:B------:R-:W-:Y:S01]  /*3fc0*/  IMAD.X R6, RZ, RZ, R5, P0 ;  /* 0x000000ffff067224 */ /* 0x000fe200000e0605 */
[C---:B------:R-:W-:Y:S02]  /*3fd0*/  IADD3 R14, P0, PT, R3.reuse, R14, RZ ;  /* 0x0000000e030e7210 */ /* 0x040fe40007f1e0ff */
[----:B------:R-:W-:Y:S02]  /*3fe0*/  LOP3.LUT R2, R2, 0x3, RZ, 0xc0, !PT ;  /* 0x0000000302027812 */ /* 0x000fe400078ec0ff */
[----:B------:R-:W-:Y:S01]  /*3ff0*/  LEA.HI.X R3, R3, R13, R6, 0x2, P1 ;  /* 0x0000000d03037211 */ /* 0x000fe200008f1406 */
[----:B------:R-:W-:-:S02]  /*4000*/  IMAD.X R15, R6, 0x1, R15, P0 ;  /* 0x00000001060f7824 */ /* 0x000fc400000e060f */
[----:B------:R-:W-:-:S07]  /*4010*/  IMAD.MOV R6, RZ, RZ, -R2 ;  /* 0x000000ffff067224 */ /* 0x000fce00078e0a02 */
.L_x_429:
[----:B------:R-:W-:-:S06]  /*4020*/  IMAD.MOV.U32 R2, RZ, RZ, R12 ;  /* 0x000000ffff027224 */ /* 0x000fcc00078e000c */
[----:B------:R-:W2:Y:S01]  /*4030*/  LDG.E R2, desc[UR10][R2.64] ;  /* 0x0000000a02027981 */ /* 0x000ea2000c1e1900 */
[----:B------:R-:W-:Y:S01]  /*4040*/  VIADD R6, R6, 0x1 ;  /* 0x0000000106067836 */ /* 0x000fe20000000000 */
[----:B------:R-:W-:Y:S01]  /*4050*/  BSSY.RECONVERGENT B3, `(.L_x_427) ;  /* 0x0000016000037945 */ /* 0x000fe20003800200 */
[----:B------:R-:W-:Y:S01]  /*4060*/  IMAD.MOV.U32 R13, RZ, RZ, R9 ;  /* 0x000000ffff0d7224 */ /* 0x000fe200078e0009 */
[----:B------:R-:W-:Y:S01]  /*4070*/  IADD3 R12, P3, PT, R12, 0x400, RZ ;  /* 0x000004000c0c7810 */ /* 0x000fe20007f7e0ff */
[----:B------:R-:W-:Y:S01]  /*4080*/  IMAD.MOV.U32 R18, RZ, RZ, R8 ;  /* 0x000000ffff127224 */ /* 0x000fe200078e0008 */
[----:B------:R-:W-:Y:S01]  /*4090*/  ISETP.NE.AND P2, PT, R6, RZ, PT ;  /* 0x000000ff0600720c */ /* 0x000fe20003f45270 */
[----:B------:R-:W-:Y:S02]  /*40a0*/  IMAD.MOV.U32 R19, RZ, RZ, R10 ;  /* 0x000000ffff137224 */ /* 0x000fe400078e000a */
        /* <DEDUP_REMOVED lines=16> */
.L_x_428:
[----:B------:R-:W-:Y:S05]  /*41b0*/  BSYNC.RECONVERGENT B3 ;  /* 0x0000000000037941 */ /* 0x000fea0003800200 */
.L_x_427:
[----:B------:R-:W-:Y:S01]  /*41c0*/  IADD3 R14, P0, PT, R14, 0x100, RZ ;  /* 0x000001000e0e7810 */ /* 0x000fe20007f1e0ff */
[----:B------:R-:W-:Y:S02]  /*41d0*/  VIADD R17, R17, 0x100 ;  /* 0x0000010011117836 */ /* 0x000fe40000000000 */
[----:B------:R-:W-:Y:S02]  /*41e0*/  IMAD.X R3, RZ, RZ, R3, P3 ;  /* 0x000000ffff037224 */ /* 0x000fe400018e0603 */
[----:B------:R-:W-:Y:S01]  /*41f0*/  IMAD.X R15, RZ, RZ, R15, P0 ;  /* 0x000000ffff0f7224 */ /* 0x000fe200000e060f */
[----:B------:R-:W-:Y:S07]  /*4200*/  @P2 BRA `(.L_x_429) ;  /* 0xfffffffc00842947 */ /* 0x000fee000383ffff */
.L_x_426:
[----:B------:R-:W-:Y:S05]  /*4210*/  BSYNC.RECONVERGENT B2 ;  /* 0x0000000000027941 */ /* 0x000fea0003800200 */
.L_x_425:
[----:B------:R-:W-:-:S13]  /*4220*/  ISETP.GE.U32.AND P0, PT, R7, 0x300, PT ;  /* 0x000003000700780c */ /* 0x000fda0003f06070 */
[----:B------:R-:W-:Y:S05]  /*4230*/  @!P0 BRA `(.L_x_424) ;  /* 0x0000000400888947 */ /* 0x000fea0003800000 */
[----:B------:R-:W0:Y:S01]  /*4240*/  LDC.64 R6, c[0x0][0x380] ;  /* 0x0000e000ff067b82 */ /* 0x000e220000000a00 */
[----:B------:R-:W-:-:S07]  /*4250*/  VIADD R13, R17, 0x200 ;  /* 0x00000200110d7836 */ /* 0x000fce0000000000 */
[----:B------:R-:W1:Y:S02]  /*4260*/  LDC.64 R2, c[0x0][0x388] ;  /* 0x0000e200ff027b82 */ /* 0x000e640000000a00 */
.L_x_438:
[----:B------:R-:W-:-:S05]  /*4270*/  VIADD R15, R13, 0xfffffe00 ;  /* 0xfffffe000d0f7836 */ /* 0x000fca0000000000 */
[----:B------:R-:W-:-:S05]  /*4280*/  IADD3 R19, P0, PT, R15, R4, RZ ;  /* 0x000000040f137210 */ /* 0x000fca0007f1e0ff */
[----:B------:R-:W-:Y:S01]  /*4290*/  IMAD.X R20, RZ, RZ, R5, P0 ;  /* 0x000000ffff147224 */ /* 0x000fe200000e0605 */
[----:B0-----:R-:W-:-:S04]  /*42a0*/  LEA R14, P0, R19, R6, 0x2 ;  /* 0x00000006130e7211 */ /* 0x001fc800078010ff */
[----:B------:R-:W-:-:S05]  /*42b0*/  LEA.HI.X R15, R19, R7, R20, 0x2, P0 ;  /* 0x00000007130f7211 */ /* 0x000fca00000f1414 */
[----:B------:R-:W2:Y:S04]  /*42c0*/  LDG.E R25, desc[UR10][R14.64] ;  /* 0x0000000a0e197981 */ /* 0x000ea8000c1e1900 */
[----:B------:R0:W5:Y:S04]  /*42d0*/  LDG.E R18, desc[UR10][R14.64+0x400] ;  /* 0x0004000a0e127981 */ /* 0x000168000c1e1900 */
        /* <DEDUP_REMOVED lines=22> */
.L_x_431:
[----:B------:R-:W-:Y:S05]  /*4440*/  BSYNC.RECONVERGENT B2 ;  /* 0x0000000000027941 */ /* 0x000fea0003800200 */
.L_x_430:
[----:B-----5:R-:W-:Y:S01]  /*4450*/  ISETP.GE.AND P0, PT, R19, R18, PT ;  /* 0x000000121300720c */ /* 0x020fe20003f06270 */
[----:B------:R-:W-:Y:S01]  /*4460*/  BSSY.RECONVERGENT B2, `(.L_x_432) ;  /* 0x0000013000027945 */ /* 0x000fe20003800200 */
[----:B------:R-:W-:Y:S01]  /*4470*/  IADD3 R21, P1, P2, R4, R2, R21 ;  /* 0x0000000204157210 */ /* 0x000fe20007a3e015 */
[----:B------:R-:W-:Y:S02]  /*4480*/  VIADD R15, R13, 0x100 ;  /* 0x000001000d0f7836 */ /* 0x000fe40000000000 */
[----:B------:R-:W-:Y:S01]  /*4490*/  IMAD.MOV.U32 R9, RZ, RZ, R18 ;  /* 0x000000ffff097224 */ /* 0x000fe200078e0012 */
[----:B------:R-:W-:Y:S01]  /*44a0*/  IADD3.X R23, PT, PT, R5, R3, RZ, P1, P2 ;  /* 0x0000000305177210 */ /* 0x000fe20000fe44ff */
[----:B------:R-:W-:-:S04]  /*44b0*/  IMAD.MOV.U32 R8, RZ, RZ, R21 ;  /* 0x000000ffff087224 */ /* 0x000fc800078e0015 */
[----:B------:R-:W-:Y:S02]  /*44c0*/  IMAD.MOV.U32 R10, RZ, RZ, R23 ;  /* 0x000000ffff0a7224 */ /* 0x000fe400078e0017 */
        /* <DEDUP_REMOVED lines=12> */
.L_x_433:
[----:B------:R-:W-:Y:S05]  /*4590*/  BSYNC.RECONVERGENT B2 ;  /* 0x0000000000027941 */ /* 0x000fea0003800200 */
.L_x_432:
[----:B------:R-:W-:Y:S01]  /*45a0*/  ISETP.GE.AND P0, PT, R9, R12, PT ;  /* 0x0000000c0900720c */ /* 0x000fe20003f06270 */
[----:B------:R-:W-:Y:S01]  /*45b0*/  BSSY.RECONVERGENT B2, `(.L_x_434) ;  /* 0x0000013000027945 */ /* 0x000fe20003800200 */
[CC--:B------:R-:W-:Y:S01]  /*45c0*/  IADD3 R19, P1, P4, R4.reuse, R2.reuse, R13 ;  /* 0x0000000204137210 */ /* 0x0c0fe20007c3e00d */
[----:B------:R-:W-:Y:S01]  /*45d0*/  IMAD.MOV.U32 R14, RZ, RZ, R12 ;  /* 0x000000ffff0e7224 */ /* 0x000fe200078e000c */
[----:B------:R-:W-:Y:S02]  /*45e0*/  IADD3 R20, P2, P3, R4, R2, R15 ;  /* 0x0000000204147210 */ /* 0x000fe40007b5e00f */
        /* <DEDUP_REMOVED lines=15> */
.L_x_435:
[----:B------:R-:W-:Y:S05]  /*46e0*/  BSYNC.RECONVERGENT B2 ;  /* 0x0000000000027941 */ /* 0x000fea0003800200 */
.L_x_434:
        /* <DEDUP_REMOVED lines=18> */
.L_x_437:
[----:B------:R-:W-:Y:S05]  /*4810*/  BSYNC.RECONVERGENT B2 ;  /* 0x0000000000027941 */ /* 0x000fea0003800200 */
.L_x_436:
[C---:B------:R-:W-:Y:S02]  /*4820*/  VIADD R15, R13.reuse, 0x200 ;  /* 0x000002000d0f7836 */ /* 0x040fe40000000000 */
[----:B------:R-:W-:-:S03]  /*4830*/  VIADD R13, R13, 0x400 ;  /* 0x000004000d0d7836 */ /* 0x000fc60000000000 */
[----:B------:R-:W-:-:S13]  /*4840*/  ISETP.GE.AND P0, PT, R15, R16, PT ;  /* 0x000000100f00720c */ /* 0x000fda0003f06270 */
[----:B------:R-:W-:Y:S05]  /*4850*/  @!P0 BRA `(.L_x_438) ;  /* 0xfffffff800848947 */ /* 0x000fea000383ffff */
.L_x_424:
[----:B------:R-:W-:Y:S05]  /*4860*/  BSYNC.RECONVERGENT B1 ;  /* 0x0000000000017941 */ /* 0x000fea0003800200 */
.L_x_417:
        /* <DEDUP_REMOVED lines=31> */
.L_x_440:
[----:B------:R-:W-:Y:S05]  /*4a60*/  BSYNC.RECONVERGENT B1 ;  /* 0x0000000000017941 */ /* 0x000fea0003800200 */
.L_x_439:
        /* <DEDUP_REMOVED lines=24> */
.L_x_442:
[----:B------:R-:W-:Y:S05]  /*4bf0*/  BSYNC.RECONVERGENT B1 ;  /* 0x0000000000017941 */ /* 0x000fea0003800200 */
.L_x_441:
        /* <DEDUP_REMOVED lines=24> */
.L_x_444:
[----:B------:R-:W-:Y:S05]  /*4d80*/  BSYNC.RECONVERGENT B1 ;  /* 0x0000000000017941 */ /* 0x000fea0003800200 */
.L_x_443:
        /* <DEDUP_REMOVED lines=24> */
.L_x_446:
[----:B------:R-:W-:Y:S05]  /*4f10*/  BSYNC.RECONVERGENT B1 ;  /* 0x0000000000017941 */ /* 0x000fea0003800200 */
.L_x_445:
[----:B0-----:R0:W0:Y:S01]  /*4f20*/  SHFL.DOWN PT, R2, R3, 0x10, 0x1f ;  /* 0x0a001f0003027f89 */ /* 0x00102200000e0000 */
[----:B------:R-:W-:Y:S01]  /*4f30*/  BSSY.RECONVERGENT B1, `(.L_x_447) ;  /* 0x0000017000017945 */ /* 0x000fe20003800200 */
[----:B--2---:R-:W-:Y:S02]  /*4f40*/  IMAD.MOV.U32 R6, RZ, RZ, R3 ;  /* 0x000000ffff067224 */ /* 0x004fe400078e0003 */
[----:B------:R2:W0:Y:S01]  /*4f50*/  SHFL.DOWN PT, R9, R4, 0x10, 0x1f ;  /* 0x0a001f0004097f89 */ /* 0x00042200000e0000 */
[----:B------:R-:W-:Y:S02]  /*4f60*/  IMAD.MOV.U32 R7, RZ, RZ, R4 ;  /* 0x000000ffff077224 */ /* 0x000fe400078e0004 */
[----:B----4-:R-:W-:Y:S01]  /*4f70*/  IMAD.MOV.U32 R8, RZ, RZ, R5 ;  /* 0x000000ffff087224 */ /* 0x010fe200078e0005 */
        /* <DEDUP_REMOVED lines=18> */
.L_x_448:
[----:B------:R-:W-:Y:S05]  /*50a0*/  BSYNC.RECONVERGENT B1 ;  /* 0x0000000000017941 */ /* 0x000fea0003800200 */
.L_x_447:
        /* <DEDUP_REMOVED lines=12> */
.L_x_450:
[----:B------:R-:W-:Y:S05]  /*5170*/  BSYNC.RECONVERGENT B1 ;  /* 0x0000000000017941 */ /* 0x000fea0003800200 */
.L_x_449:
[----:B------:R-:W-:Y:S01]  /*5180*/  BAR.SYNC.DEFER_BLOCKING 0x0 ;  /* 0x0000000000007b1d */ /* 0x000fe20000010000 */
[----:B------:R-:W-:-:S13]  /*5190*/  ISETP.NE.AND P2, PT, R11, RZ, PT ;  /* 0x000000ff0b00720c */ /* 0x000fda0003f45270 */
[----:B------:R-:W-:Y:S05]  /*51a0*/  @P2 BRA `(.L_x_380) ;  /* 0x0000000800342947 */ /* 0x000fea0003800000 */
[----:B0---4-:R-:W0:Y:S01]  /*51b0*/  S2R R3, SR_CgaCtaId ;  /* 0x0000000000037919 */ /* 0x011e220000008800 */
[----:B------:R-:W-:Y:S01]  /*51c0*/  MOV R2, 0x400 ;  /* 0x0000040000027802 */ /* 0x000fe20000000f00 */
[----:B------:R-:W-:Y:S03]  /*51d0*/  BSSY.RECONVERGENT B1, `(.L_x_451) ;  /* 0x0000016000017945 */ /* 0x000fe60003800200 */
[----:B0-----:R-:W-:-:S05]  /*51e0*/  LEA R25, R3, R2, 0x18 ;  /* 0x0000000203197211 */ /* 0x001fca00078ec0ff */
[----:B------:R-:W0:Y:S04]  /*51f0*/  LDS R3, [R25+0x18] ;  /* 0x0000180019037984 */ /* 0x000e280000000800 */
[----:B--2---:R-:W2:Y:S04]  /*5200*/  LDS.64 R4, [R25+0x20] ;  /* 0x0000200019047984 */ /* 0x004ea80000000a00 */
        /* <DEDUP_REMOVED lines=18> */
.L_x_452:
[----:B------:R-:W-:Y:S05]  /*5330*/  BSYNC.RECONVERGENT B1 ;  /* 0x0000000000017941 */ /* 0x000fea0003800200 */
.L_x_451:
        /* <DEDUP_REMOVED lines=10> */
[----:B------:R0:W1:Y:S04]  /*53e0*/  LDS.64 R10, [R25+0x60] ;  /* 0x00006000190a7984 */ /* 0x0000680000000a00 */
[----:B---3--:R3:W1:Y:S04]  /*53f0*/  LDS.64 R12, [R25+0x70] ;  /* 0x00007000190c7984 */ /* 0x0086680000000a00 */
        /* <DEDUP_REMOVED lines=15> */
.L_x_454:
[----:B------:R-:W-:Y:S05]  /*54f0*/  BSYNC.RECONVERGENT B1 ;  /* 0x0000000000017941 */ /* 0x000fea0003800200 */
.L_x_453:
        /* <DEDUP_REMOVED lines=17> */
.L_x_456:
[----:B------:R-:W-:Y:S05]  /*5610*/  BSYNC.RECONVERGENT B1 ;  /* 0x0000000000017941 */ /* 0x000fea0003800200 */
.L_x_455:
        /* <DEDUP_REMOVED lines=17> */
.L_x_458:
[----:B------:R-:W-:Y:S05]  /*5730*/  BSYNC.RECONVERGENT B1 ;  /* 0x0000000000017941 */ /* 0x000fea0003800200 */
.L_x_457:
        /* <DEDUP_REMOVED lines=17> */
.L_x_460:
[----:B------:R-:W-:Y:S05]  /*5850*/  BSYNC.RECONVERGENT B1 ;  /* 0x0000000000017941 */ /* 0x000fea0003800200 */
.L_x_459:
        /* <DEDUP_REMOVED lines=17> */
.L_x_462:
[----:B------:R-:W-:Y:S05]  /*5970*/  BSYNC.RECONVERGENT B1 ;  /* 0x0000000000017941 */ /* 0x000fea0003800200 */
.L_x_461:
        /* <DEDUP_REMOVED lines=16> */
.L_x_380:
[----:B------:R-:W-:Y:S05]  /*5a80*/  BSYNC.RECONVERGENT B0 ;  /* 0x0000000000007941 */ /* 0x000fea0003800200 */
.L_x_347:
[----:B------:R-:W-:Y:S05]  /*5a90*/  @P2 EXIT ;  /* 0x000000000000294d */ /* 0x000fea0003800000 */
[----:B0-234-:R-:W0:Y:S01]  /*5aa0*/  LDC.64 R2, c[0x0][0x390] ;  /* 0x0000e400ff027b82 */ /* 0x01de220000000a00 */
[----:B------:R-:W-:Y:S02]  /*5ab0*/  IMAD.MOV.U32 R9, RZ, RZ, R8 ;  /* 0x000000ffff097224 */ /* 0x000fe400078e0008 */
[----:B------:R-:W-:Y:S02]  /*5ac0*/  IMAD.MOV.U32 R8, RZ, RZ, R7 ;  /* 0x000000ffff087224 */ /* 0x000fe400078e0007 */
[----:B0-----:R-:W-:-:S05]  /*5ad0*/  IMAD.WIDE.U32 R2, R0, 0x10, R2 ;  /* 0x0000001000027825 */ /* 0x001fca00078e0002 */
[----:B------:R-:W-:Y:S04]  /*5ae0*/  STG.E.64 desc[UR10][R2.64+0x8], R8 ;  /* 0x0000080802007986 */ /* 0x000fe8000c101b0a */
[----:B------:R-:W-:Y:S01]  /*5af0*/  STG.E desc[UR10][R2.64], R6 ;  /* 0x0000000602007986 */ /* 0x000fe2000c10190a */
[----:B------:R-:W-:Y:S05]  /*5b00*/  EXIT ;  /* 0x000000000000794d */ /* 0x000fea0003800000 */
.L_x_463:
        /* <DEDUP_REMOVED lines=15> */
.L_x_961:


//--------------------- .text._ZN6thrust24THRUST_300001_SM_1000_NS8cuda_cub4core6detail13_kernel_agentINS1_8__reduce11ReduceAgentINS0_12zip_iteratorIN4cuda3std3__45tupleIJNS0_10device_ptrIiEENS0_17counting_iteratorIlNS0_11use_defaultESF_SF_EEEEEEEPNSB_IJilEEESJ_lNS1_9__extrema9arg_max_fIilNSA_4lessIiEEEEEEJSI_SK_lSP_EEEvDpT0_ --------------------------
	.section	.text._ZN6thrust24THRUST_300001_SM_1000_NS8cuda_cub4core6detail13_kernel_agentINS1_8__reduce11ReduceAgentINS0_12zip_iteratorIN4cuda3std3__45tupleIJNS0_10device_ptrIiEENS0_17counting_iteratorIlNS0_11use_defaultESF_SF_EEEEEEEPNSB_IJilEEESJ_lNS1_9__extrema9arg_max_fIilNSA_4lessIiEEEEEEJSI_SK_lSP_EEEvDpT0_,"ax",@progbits
	.align	128
        .global         _ZN6thrust24THRUST_300001_SM_1000_NS8cuda_cub4core6detail13_kernel_agentINS1_8__reduce11ReduceAgentINS0_12zip_iteratorIN4cuda3std3__45tupleIJNS0_10device_ptrIiEENS0_17counting_iteratorIlNS0_11use_defaultESF_SF_EEEEEEEPNSB_IJilEEESJ_lNS1_9__extrema9arg_max_fIilNSA_4lessIiEEEEEEJSI_SK_lSP_EEEvDpT0_
        .type           _ZN6thrust24THRUST_300001_SM_1000_NS8cuda_cub4core6detail13_kernel_agentINS1_8__reduce11ReduceAgentINS0_12zip_iteratorIN4cuda3std3__45tupleIJNS0_10device_ptrIiEENS0_17counting_iteratorIlNS0_11use_defaultESF_SF_EEEEEEEPNSB_IJilEEESJ_lNS1_9__extrema9arg_max_fIilNSA_4lessIiEEEEEEJSI_SK_lSP_EEEvDpT0_,@function
        .size           _ZN6thrust24THRUST_300001_SM_1000_NS8cuda_cub4core6detail13_kernel_agentINS1_8__reduce11ReduceAgentINS0_12zip_iteratorIN4cuda3std3__45tupleIJNS0_10device_ptrIiEENS0_17counting_iteratorIlNS0_11use_defaultESF_SF_EEEEEEEPNSB_IJilEEESJ_lNS1_9__extrema9arg_max_fIilNSA_4lessIiEEEEEEJSI_SK_lSP_EEEvDpT0_,(.L_x_962 - _ZN6thrust24THRUST_300001_SM_1000_NS8cuda_cub4core6detail13_kernel_agentINS1_8__reduce11ReduceAgentINS0_12zip_iteratorIN4cuda3std3__45tupleIJNS0_10device_ptrIiEENS0_17counting_iteratorIlNS0_11use_defaultESF_SF_EEEEEEEPNSB_IJilEEESJ_lNS1_9__extrema9arg_max_fIilNSA_4lessIiEEEEEEJSI_SK_lSP_EEEvDpT0_)
        .other          _ZN6thrust24THRUST_300001_SM_1000_NS8cuda_cub4core6detail13_kernel_agentINS1_8__reduce11ReduceAgentINS0_12zip_iteratorIN4cuda3std3__45tupleIJNS0_10device_ptrIiEENS0_17counting_iteratorIlNS0_11use_defaultESF_SF_EEEEEEEPNSB_IJilEEESJ_lNS1_9__extrema9arg_max_fIilNSA_4lessIiEEEEEEJSI_SK_lSP_EEEvDpT0_,@"STO_CUDA_ENTRY STV_DEFAULT"
_ZN6thrust24THRUST_300001_SM_1000_NS8cuda_cub4core6detail13_kernel_agentINS1_8__reduce11ReduceAgentINS0_12zip_iteratorIN4cuda3std3__45tupleIJNS0_10device_ptrIiEENS0_17counting_iteratorIlNS0_11use_defaultESF_SF_EEEEEEEPNSB_IJilEEESJ_lNS1_9__extrema9arg_max_fIilNSA_4lessIiEEEEEEJSI_SK_lSP_EEEvDpT0_:
.text._ZN6thrust24THRUST_300001_SM_1000_NS8cuda_cub4core6detail13_kernel_agentINS1_8__reduce11ReduceAgentINS0_12zip_iteratorIN4cuda3std3__45tupleIJNS0_10device_ptrIiEENS0_17counting_iteratorIlNS0_11use_defaultESF_SF_EEEEEEEPNSB_IJilEEESJ_lNS1_9__extrema9arg_max_fIilNSA_4lessIiEEEEEEJSI_SK_lSP_EEEvDpT0_:
[----:B------:R-:W-:Y:S01]  /*0000*/  LDC R1, c[0x0][0x37c] ;  /* 0x0000df00ff017b82 */ /* 0x000fe20000000800 */
[----:B------:R-:W0:Y:S02]  /*0010*/  LDCU.64 UR4, c[0x0][0x398] ;  /* 0x00007300ff0477ac */ /* 0x000e240008000a00 */
[----:B0-----:R-:W-:-:S04]  /*0020*/  ISETP.NE.U32.AND P0, PT, RZ, UR4, PT ;  /* 0x00000004ff007c0c */ /* 0x001fc8000bf05070 */
[----:B------:R-:W-:-:S13]  /*0030*/  ISETP.NE.AND.EX P0, PT, RZ, UR5, PT, P0 ;  /* 0x00000005ff007c0c */ /* 0x000fda000bf05300 */
[----:B------:R-:W-:Y:S05]  /*0040*/  @!P0 EXIT ;  /* 0x000000000000894d */ /* 0x000fea0003800000 */
[----:B------:R-:W-:Y:S01]  /*0050*/  UISETP.GT.U32.AND UP0, UPT, UR4, 0x4ff, UPT ;  /* 0x000004ff0400788c */ /* 0x000fe2000bf04070 */
[----:B------:R-:W-:Y:S01]  /*0060*/  BSSY.RECONVERGENT B0, `(.L_x_464) ;  /* 0x0000558000007945 */ /* 0x000fe20003800200 */
[----:B------:R-:W0:Y:S02]  /*0070*/  LDCU.64 UR8, c[0x0][0x358] ;  /* 0x00006b00ff0877ac */ /* 0x000e240008000a00 */
[----:B------:R-:W-:-:S09]  /*0080*/  UISETP.GT.AND.EX UP0, UPT, UR5, URZ, UPT, UP0 ;  /* 0x000000ff0500728c */ /* 0x000fd2000bf04300 */
[----:B------:R-:W-:Y:S05]  /*0090*/  BRA.U UP0, `(.L_x_465) ;  /* 0x0000003100a87547 */ /* 0x000fea000b800000 */
[----:B------:R-:W1:Y:S01]  /*00a0*/  S2R R0, SR_TID.X ;  /* 0x0000000000007919 */ /* 0x000e620000002100 */
[----:B------:R-:W2:Y:S01]  /*00b0*/  LDCU UR5, c[0x0][0x398] ;  /* 0x00007300ff0577ac */ /* 0x000ea20008000800 */
[----:B------:R-:W-:Y:S01]  /*00c0*/  BSSY.RECONVERGENT B1, `(.L_x_466) ;  /* 0x000000d000017945 */ /* 0x000fe20003800200 */
[----:B------:R-:W-:Y:S01]  /*00d0*/  CS2R R6, SRZ ;  /* 0x0000000000067805 */ /* 0x000fe2000001ff00 */
[----:B------:R-:W-:Y:S01]  /*00e0*/  IMAD.MOV.U32 R8, RZ, RZ, RZ ;  /* 0x000000ffff087224 */ /* 0x000fe200078e00ff */
[----:B-1----:R-:W-:Y:S01]  /*00f0*/  ISETP.GE.AND P0, PT, R0, UR4, PT ;  /* 0x0000000400007c0c */ /* 0x002fe2000bf06270 */
[----:B------:R-:W-:-:S12]  /*0100*/  IMAD.MOV.U32 R9, RZ, RZ, R0 ;  /* 0x000000ffff097224 */ /* 0x000fd800078e0000 */
[----:B--2---:R-:W-:Y:S05]  /*0110*/  @P0 BRA `(.L_x_467) ;  /* 0x00000000001c0947 */ /* 0x004fea0003800000 */
[----:B------:R-:W1:Y:S01]  /*0120*/  LDC.64 R2, c[0x0][0x380] ;  /* 0x0000e000ff027b82 */ /* 0x000e620000000a00 */
[----:B------:R-:W2:Y:S01]  /*0130*/  LDCU.64 UR6, c[0x0][0x388] ;  /* 0x00007100ff0677ac */ /* 0x000ea20008000a00 */
[----:B-1----:R-:W-:-:S05]  /*0140*/  IMAD.WIDE.U32 R2, R0, 0x4, R2 ;  /* 0x0000000400027825 */ /* 0x002fca00078e0002 */
[----:B0-----:R1:W5:Y:S01]  /*0150*/  LDG.E R6, desc[UR8][R2.64] ;  /* 0x0000000802067981 */ /* 0x001362000c1e1900 */
[C---:B--2---:R-:W-:Y:S01]  /*0160*/  IADD3 R7, P0, PT, R0.reuse, UR6, RZ ;  /* 0x0000000600077c10 */ /* 0x044fe2000ff1e0ff */
[----:B------:R-:W-:-:S04]  /*0170*/  VIADD R9, R0, 0x100 ;  /* 0x0000010000097836 */ /* 0x000fc80000000000 */
[----:B------:R-:W-:-:S08]  /*0180*/  IMAD.X R8, RZ, RZ, UR7, P0 ;  /* 0x00000007ff087e24 */ /* 0x000fd000080e06ff */
.L_x_467:
[----:B0-----:R-:W-:Y:S05]  /*0190*/  BSYNC.RECONVERGENT B1 ;  /* 0x0000000000017941 */ /* 0x001fea0003800200 */
.L_x_466:
        /* <DEDUP_REMOVED lines=10> */
[----:B------:R-:W1:Y:S01]  /*0240*/  LDCU.64 UR6, c[0x0][0x388] ;  /* 0x00007100ff0677ac */ /* 0x000e620008000a00 */
[----:B------:R-:W-:-:S04]  /*0250*/  LEA.HI R4, R11, 0x1, RZ, 0x18 ;  /* 0x000000010b047811 */ /* 0x000fc800078fc0ff */
[----:B------:R-:W-:-:S05]  /*0260*/  LOP3.LUT R4, R4, 0x3, RZ, 0xc0, !PT ;  /* 0x0000000304047812 */ /* 0x000fca00078ec0ff */
[----:B------:R-:W-:Y:S01]  /*0270*/  IMAD.MOV R4, RZ, RZ, -R4 ;  /* 0x000000ffff047224 */ /* 0x000fe200078e0a04 */
[C---:B-1----:R-:W-:Y:S01]  /*0280*/  IADD3 R5, P0, PT, R9.reuse, UR6, RZ ;  /* 0x0000000609057c10 */ /* 0x042fe2000ff1e0ff */
[----:B0-----:R-:W-:-:S04]  /*0290*/  IMAD.WIDE.U32 R2, R9, 0x4, R2 ;  /* 0x0000000409027825 */ /* 0x001fc800078e0002 */
[----:B------:R-:W-:-:S08]  /*02a0*/  IMAD.X R10, RZ, RZ, UR7, P0 ;  /* 0x00000007ff0a7e24 */ /* 0x000fd000080e06ff */
.L_x_474:
[----:B------:R0:W2:Y:S01]  /*02b0*/  LDG.E R15, desc[UR8][R2.64] ;  /* 0x00000008020f7981 */ /* 0x0000a2000c1e1900 */
[----:B------:R-:W-:Y:S01]  /*02c0*/  VIADD R4, R4, 0x1 ;  /* 0x0000000104047836 */ /* 0x000fe20000000000 */
[----:B------:R-:W-:Y:S01]  /*02d0*/  BSSY.RECONVERGENT B3, `(.L_x_472) ;  /* 0x0000016000037945 */ /* 0x000fe20003800200 */
[----:B------:R-:W-:Y:S02]  /*02e0*/  IMAD.MOV.U32 R14, RZ, RZ, R7 ;  /* 0x000000ffff0e7224 */ /* 0x000fe400078e0007 */
[----:B------:R-:W-:Y:S01]  /*02f0*/  IMAD.MOV.U32 R13, RZ, RZ, R8 ;  /* 0x000000ffff0d7224 */ /* 0x000fe200078e0008 */
[----:B------:R-:W-:Y:S01]  /*0300*/  ISETP.NE.AND P2, PT, R4, RZ, PT ;  /* 0x000000ff0400720c */ /* 0x000fe20003f45270 */
[----:B-----5:R-:W-:Y:S02]  /*0310*/  IMAD.MOV.U32 R12, RZ, RZ, R6 ;  /* 0x000000ffff0c7224 */ /* 0x020fe400078e0006 */
[----:B------:R-:W-:Y:S01]  /*0320*/  IMAD.MOV.U32 R7, RZ, RZ, R5 ;  /* 0x000000ffff077224 */ /* 0x000fe200078e0005 */
[----:B0-----:R-:W-:Y:S01]  /*0330*/  IADD3 R2, P3, PT, R2, 0x400, RZ ;  /* 0x0000040002027810 */ /* 0x001fe20007f7e0ff */
        /* <DEDUP_REMOVED lines=15> */
.L_x_473:
[----:B------:R-:W-:Y:S05]  /*0430*/  BSYNC.RECONVERGENT B3 ;  /* 0x0000000000037941 */ /* 0x000fea0003800200 */
.L_x_472:
[----:B------:R-:W-:Y:S01]  /*0440*/  IADD3 R5, P0, PT, R5, 0x100, RZ ;  /* 0x0000010005057810 */ /* 0x000fe20007f1e0ff */
[----:B------:R-:W-:Y:S02]  /*0450*/  VIADD R9, R9, 0x100 ;  /* 0x0000010009097836 */ /* 0x000fe40000000000 */
[----:B------:R-:W-:Y:S02]  /*0460*/  IMAD.X R3, RZ, RZ, R3, P3 ;  /* 0x000000ffff037224 */ /* 0x000fe400018e0603 */
[----:B------:R-:W-:Y:S01]  /*0470*/  IMAD.X R10, RZ, RZ, R10, P0 ;  /* 0x000000ffff0a7224 */ /* 0x000fe200000e060a */
[----:B------:R-:W-:Y:S07]  /*0480*/  @P2 BRA `(.L_x_474) ;  /* 0xfffffffc00882947 */ /* 0x000fee000383ffff */
.L_x_471:
[----:B------:R-:W-:Y:S05]  /*0490*/  BSYNC.RECONVERGENT B2 ;  /* 0x0000000000027941 */ /* 0x000fea0003800200 */
.L_x_470:
[----:B------:R-:W-:-:S13]  /*04a0*/  ISETP.GE.U32.AND P0, PT, R11, 0x300, PT ;  /* 0x000003000b00780c */ /* 0x000fda0003f06070 */
[----:B------:R-:W-:Y:S05]  /*04b0*/  @!P0 BRA `(.L_x_469) ;  /* 0x00000004007c8947 */ /* 0x000fea0003800000 */
[----:B------:R-:W0:Y:S01]  /*04c0*/  LDC.64 R4, c[0x0][0x380] ;  /* 0x0000e000ff047b82 */ /* 0x000e220000000a00 */
[----:B------:R-:W-:-:S07]  /*04d0*/  VIADD R10, R9, 0x200 ;  /* 0x00000200090a7836 */ /* 0x000fce0000000000 */
[----:B------:R-:W1:Y:S02]  /*04e0*/  LDC.64 R2, c[0x0][0x388] ;  /* 0x0000e200ff027b82 */ /* 0x000e640000000a00 */
.L_x_483:
[----:B------:R-:W-:-:S04]  /*04f0*/  VIADD R15, R10, 0xfffffe00 ;  /* 0xfffffe000a0f7836 */ /* 0x000fc80000000000 */
[----:B0-----:R-:W-:-:S05]  /*0500*/  IMAD.WIDE R12, R15, 0x4, R4 ;  /* 0x000000040f0c7825 */ /* 0x001fca00078e0204 */
[----:B------:R-:W2:Y:S04]  /*0510*/  LDG.E R21, desc[UR8][R12.64] ;  /* 0x000000080c157981 */ /* 0x000ea8000c1e1900 */
[----:B-----5:R0:W5:Y:S04]  /*0520*/  LDG.E R23, desc[UR8][R12.64+0x400] ;  /* 0x000400080c177981 */ /* 0x020168000c1e1900 */
[----:B------:R0:W5:Y:S04]  /*0530*/  LDG.E R9, desc[UR8][R12.64+0x800] ;  /* 0x000800080c097981 */ /* 0x000168000c1e1900 */
[----:B------:R0:W5:Y:S01]  /*0540*/  LDG.E R11, desc[UR8][R12.64+0xc00] ;  /* 0x000c00080c0b7981 */ /* 0x000162000c1e1900 */
[C---:B-1----:R-:W-:Y:S01]  /*0550*/  IADD3 R18, P1, PT, R15.reuse, R2, RZ ;  /* 0x000000020f127210 */ /* 0x042fe20007f3e0ff */
[----:B------:R-:W-:Y:S03]  /*0560*/  BSSY.RECONVERGENT B2, `(.L_x_475) ;  /* 0x0000013000027945 */ /* 0x000fe60003800200 */
[----:B------:R-:W-:Y:S01]  /*0570*/  LEA.HI.X.SX32 R19, R15, R3, 0x1, P1 ;  /* 0x000000030f137211 */ /* 0x000fe200008f0eff */
[----:B------:R-:W-:-:S02]  /*0580*/  VIADD R15, R10, 0xffffff00 ;  /* 0xffffff000a0f7836 */ /* 0x000fc40000000000 */
        /* <DEDUP_REMOVED lines=16> */
.L_x_476:
[----:B------:R-:W-:Y:S05]  /*0690*/  BSYNC.RECONVERGENT B2 ;  /* 0x0000000000027941 */ /* 0x000fea0003800200 */
.L_x_475:
[----:B-----5:R-:W-:Y:S01]  /*06a0*/  ISETP.GE.AND P0, PT, R14, R23, PT ;  /* 0x000000170e00720c */ /* 0x020fe20003f06270 */
[----:B------:R-:W-:Y:S01]  /*06b0*/  BSSY.RECONVERGENT B2, `(.L_x_477) ;  /* 0x0000013000027945 */ /* 0x000fe20003800200 */
[C---:B------:R-:W-:Y:S01]  /*06c0*/  IADD3 R13, P1, PT, R15.reuse, R2, RZ ;  /* 0x000000020f0d7210 */ /* 0x040fe20007f3e0ff */
[----:B------:R-:W-:Y:S02]  /*06d0*/  VIADD R7, R10, 0x100 ;  /* 0x000001000a077836 */ /* 0x000fe40000000000 */
[----:B------:R-:W-:Y:S01]  /*06e0*/  IMAD.MOV.U32 R6, RZ, RZ, R23 ;  /* 0x000000ffff067224 */ /* 0x000fe200078e0017 */
[----:B------:R-:W-:Y:S01]  /*06f0*/  LEA.HI.X.SX32 R12, R15, R3, 0x1, P1 ;  /* 0x000000030f0c7211 */ /* 0x000fe200008f0eff */
        /* <DEDUP_REMOVED lines=14> */
.L_x_478:
[----:B------:R-:W-:Y:S05]  /*07e0*/  BSYNC.RECONVERGENT B2 ;  /* 0x0000000000027941 */ /* 0x000fea0003800200 */
.L_x_477:
[----:B------:R-:W-:Y:S01]  /*07f0*/  ISETP.GE.AND P0, PT, R6, R9, PT ;  /* 0x000000090600720c */ /* 0x000fe20003f06270 */
[----:B------:R-:W-:Y:S01]  /*0800*/  BSSY.RECONVERGENT B2, `(.L_x_479) ;  /* 0x0000013000027945 */ /* 0x000fe20003800200 */
[CC--:B------:R-:W-:Y:S01]  /*0810*/  IADD3 R17, P1, PT, R10.reuse, R2.reuse, RZ ;  /* 0x000000020a117210 */ /* 0x0c0fe20007f3e0ff */
[----:B------:R-:W-:Y:S01]  /*0820*/  IMAD.MOV.U32 R12, RZ, RZ, R9 ;  /* 0x000000ffff0c7224 */ /* 0x000fe200078e0009 */
[----:B------:R-:W-:Y:S02]  /*0830*/  IADD3 R18, P2, PT, R7, R2, RZ ;  /* 0x0000000207127210 */ /* 0x000fe40007f5e0ff */
        /* <DEDUP_REMOVED lines=15> */
.L_x_480:
[----:B------:R-:W-:Y:S05]  /*0930*/  BSYNC.RECONVERGENT B2 ;  /* 0x0000000000027941 */ /* 0x000fea0003800200 */
.L_x_479:
[----:B------:R-:W-:Y:S01]  /*0940*/  ISETP.GE.AND P0, PT, R12, R11, PT ;  /* 0x0000000b0c00720c */ /* 0x000fe20003f06270 */
[----:B------:R-:W-:Y:S01]  /*0950*/  BSSY.RECONVERGENT B2, `(.L_x_481) ;  /* 0x0000011000027945 */ /* 0x000fe20003800200 */
[----:B------:R-:W-:Y:S01]  /*0960*/  LEA.HI.X.SX32 R9, R7, R3, 0x1, P2 ;  /* 0x0000000307097211 */ /* 0x000fe200010f0eff */
        /* <DEDUP_REMOVED lines=15> */
.L_x_482:
[----:B------:R-:W-:Y:S05]  /*0a60*/  BSYNC.RECONVERGENT B2 ;  /* 0x0000000000027941 */ /* 0x000fea0003800200 */
.L_x_481:
[C---:B------:R-:W-:Y:S02]  /*0a70*/  VIADD R9, R10.reuse, 0x200 ;  /* 0x000002000a097836 */ /* 0x040fe40000000000 */
[----:B------:R-:W-:-:S03]  /*0a80*/  VIADD R10, R10, 0x400 ;  /* 0x000004000a0a7836 */ /* 0x000fc60000000000 */
[----:B------:R-:W-:-:S13]  /*0a90*/  ISETP.GE.AND P0, PT, R9, UR5, PT ;  /* 0x0000000509007c0c */ /* 0x000fda000bf06270 */
[----:B------:R-:W-:Y:S05]  /*0aa0*/  @!P0 BRA `(.L_x_483) ;  /* 0xfffffff800908947 */ /* 0x000fea000383ffff */
.L_x_469:
[----:B------:R-:W-:Y:S05]  /*0ab0*/  BSYNC.RECONVERGENT B1 ;  /* 0x0000000000017941 */ /* 0x000fea0003800200 */
.L_x_468:
[----:B------:R-:W0:Y:S02]  /*0ac0*/  LDCU UR6, c[0x0][0x398] ;  /* 0x00007300ff0677ac */ /* 0x000e240008000800 */
[----:B0-----:R-:W-:-:S09]  /*0ad0*/  UISETP.GE.AND UP0, UPT, UR6, 0x100, UPT ;  /* 0x000001000600788c */ /* 0x001fd2000bf06270 */
[----:B------:R-:W-:Y:S05]  /*0ae0*/  BRA.U !UP0, `(.L_x_484) ;  /* 0x00000011088c7547 */ /* 0x000fea000b800000 */
[----:B------:R-:W0:Y:S01]  /*0af0*/  S2R R11, SR_LANEID ;  /* 0x00000000000b7919 */ /* 0x000e220000000000 */
[----:B------:R-:W-:Y:S01]  /*0b00*/  BSSY.RECONVERGENT B1, `(.L_x_485) ;  /* 0x000001b000017945 */ /* 0x000fe20003800200 */
[----:B------:R-:W-:Y:S01]  /*0b10*/  IMAD.MOV.U32 R9, RZ, RZ, R7 ;  /* 0x000000ffff097224 */ /* 0x000fe200078e0007 */
[----:B-1---5:R1:W2:Y:S01]  /*0b20*/  SHFL.DOWN PT, R3, R6, 0x1, 0x1f ;  /* 0x08201f0006037f89 */ /* 0x0222a200000e0000 */
        /* <DEDUP_REMOVED lines=24> */
.L_x_486:
[----:B------:R-:W-:Y:S05]  /*0cb0*/  BSYNC.RECONVERGENT B1 ;  /* 0x0000000000017941 */ /* 0x000fea0003800200 */
.L_x_485:
[C---:B------:R-:W-:Y:S01]  /*0cc0*/  ISETP.GT.AND P5, PT, R11.reuse, 0x17, PT ;  /* 0x000000170b00780c */ /* 0x040fe20003fa4270 */
[----:B------:R0:W1:Y:S01]  /*0cd0*/  SHFL.DOWN PT, R7, R2, 0x2, 0x1f ;  /* 0x08401f0002077f89 */ /* 0x00006200000e0000 */
[C---:B------:R-:W-:Y:S01]  /*0ce0*/  ISETP.GT.AND P4, PT, R11.reuse, 0xf, PT ;  /* 0x0000000f0b00780c */ /* 0x040fe20003f84270 */
[----:B------:R-:W-:Y:S01]  /*0cf0*/  BSSY.RECONVERGENT B1, `(.L_x_487) ;  /* 0x0000018000017945 */ /* 0x000fe20003800200 */
[----:B------:R-:W-:Y:S01]  /*0d00*/  ISETP.NE.AND P2, PT, R11, RZ, PT ;  /* 0x000000ff0b00720c */ /* 0x000fe20003f45270 */
[----:B------:R0:W2:Y:S01]  /*0d10*/  SHFL.DOWN PT, R6, R9, 0x2, 0x1f ;  /* 0x08401f0009067f89 */ /* 0x0000a200000e0000 */
[----:B------:R-:W-:Y:S02]  /*0d20*/  IMAD.MOV.U32 R4, RZ, RZ, R9 ;  /* 0x000000ffff047224 */ /* 0x000fe400078e0009 */
[----:B------:R-:W-:Y:S01]  /*0d30*/  IMAD.MOV.U32 R5, RZ, RZ, R10 ;  /* 0x000000ffff057224 */ /* 0x000fe200078e000a */
[----:B------:R0:W3:Y:S01]  /*0d40*/  SHFL.DOWN PT, R11, R10, 0x2, 0x1f ;  /* 0x08401f000a0b7f89 */ /* 0x0000e200000e0000 */
[----:B------:R-:W-:Y:S01]  /*0d50*/  IMAD.MOV.U32 R3, RZ, RZ, R2 ;  /* 0x000000ffff037224 */ /* 0x000fe200078e0002 */
[----:B------:R-:W-:Y:S06]  /*0d60*/  @P1 BRA `(.L_x_488) ;  /* 0x0000000000401947 */ /* 0x000fec0003800000 */
        /* <DEDUP_REMOVED lines=16> */
.L_x_488:
[----:B------:R-:W-:Y:S05]  /*0e70*/  BSYNC.RECONVERGENT B1 ;  /* 0x0000000000017941 */ /* 0x000fea0003800200 */
.L_x_487:
[----:B------:R4:W3:Y:S01]  /*0e80*/  SHFL.DOWN PT, R8, R3, 0x4, 0x1f ;  /* 0x08801f0003087f89 */ /* 0x0008e200000e0000 */
[----:B------:R-:W-:Y:S01]  /*0e90*/  BSSY.RECONVERGENT B1, `(.L_x_489) ;  /* 0x0000017000017945 */ /* 0x000fe20003800200 */
[----:B--2---:R-:W-:Y:S02]  /*0ea0*/  IMAD.MOV.U32 R6, RZ, RZ, R4 ;  /* 0x000000ffff067224 */ /* 0x004fe400078e0004 */
[----:B0-----:R4:W0:Y:S01]  /*0eb0*/  SHFL.DOWN PT, R9, R4, 0x4, 0x1f ;  /* 0x08801f0004097f89 */ /* 0x00182200000e0000 */
[----:B-1----:R-:W-:Y:S02]  /*0ec0*/  IMAD.MOV.U32 R7, RZ, RZ, R5 ;  /* 0x000000ffff077224 */ /* 0x002fe400078e0005 */
[----:B------:R-:W-:Y:S01]  /*0ed0*/  IMAD.MOV.U32 R2, RZ, RZ, R3 ;  /* 0x000000ffff027224 */ /* 0x000fe200078e0003 */
[----:B------:R4:W1:Y:S01]  /*0ee0*/  SHFL.DOWN PT, R10, R5, 0x4, 0x1f ;  /* 0x08801f00050a7f89 */ /* 0x00086200000e0000 */
[----:B------:R-:W-:Y:S05]  /*0ef0*/  @P3 BRA `(.L_x_490) ;  /* 0x0000000000403947 */ /* 0x000fea0003800000 */
[----:B---3--:R-:W-:Y:S01]  /*0f00*/  ISETP.GE.AND P0, PT, R3, R8, PT ;  /* 0x000000080300720c */ /* 0x008fe20003f06270 */
        /* <DEDUP_REMOVED lines=15> */
.L_x_490:
[----:B------:R-:W-:Y:S05]  /*1000*/  BSYNC.RECONVERGENT B1 ;  /* 0x0000000000017941 */ /* 0x000fea0003800200 */
.L_x_489:
[----:B0-----:R0:W2:Y:S01]  /*1010*/  SHFL.DOWN PT, R9, R2, 0x8, 0x1f ;  /* 0x09001f0002097f89 */ /* 0x0010a200000e0000 */
[----:B------:R-:W-:Y:S01]  /*1020*/  BSSY.RECONVERGENT B1, `(.L_x_491) ;  /* 0x0000017000017945 */ /* 0x000fe20003800200 */
[----:B----4-:R-:W-:Y:S02]  /*1030*/  IMAD.MOV.U32 R4, RZ, RZ, R6 ;  /* 0x000000ffff047224 */ /* 0x010fe400078e0006 */
[----:B---3--:R0:W3:Y:S01]  /*1040*/  SHFL.DOWN PT, R11, R6, 0x8, 0x1f ;  /* 0x09001f00060b7f89 */ /* 0x0080e200000e0000 */
[----:B------:R-:W-:Y:S02]  /*1050*/  IMAD.MOV.U32 R5, RZ, RZ, R7 ;  /* 0x000000ffff057224 */ /* 0x000fe400078e0007 */
[----:B------:R-:W-:Y:S01]  /*1060*/  IMAD.MOV.U32 R3, RZ, RZ, R2 ;  /* 0x000000ffff037224 */ /* 0x000fe200078e0002 */
[----:B------:R0:W4:Y:S01]  /*1070*/  SHFL.DOWN PT, R8, R7, 0x8, 0x1f ;  /* 0x09001f0007087f89 */ /* 0x00012200000e0000 */
[----:B------:R-:W-:Y:S05]  /*1080*/  @P5 BRA `(.L_x_492) ;  /* 0x0000000000405947 */ /* 0x000fea0003800000 */
[----:B--2---:R-:W-:Y:S01]  /*1090*/  ISETP.GE.AND P0, PT, R2, R9, PT ;  /* 0x000000090200720c */ /* 0x004fe20003f06270 */
        /* <DEDUP_REMOVED lines=15> */
.L_x_492:
[----:B------:R-:W-:Y:S05]  /*1190*/  BSYNC.RECONVERGENT B1 ;  /* 0x0000000000017941 */ /* 0x000fea0003800200 */
.L_x_491:
[----:B0-----:R0:W0:Y:S01]  /*11a0*/  SHFL.DOWN PT, R2, R3, 0x10, 0x1f ;  /* 0x0a001f0003027f89 */ /* 0x00102200000e0000 */
[----:B------:R-:W-:Y:S01]  /*11b0*/  BSSY.RECONVERGENT B1, `(.L_x_493) ;  /* 0x0000017000017945 */ /* 0x000fe20003800200 */
[----:B------:R-:W-:Y:S02]  /*11c0*/  IMAD.MOV.U32 R7, RZ, RZ, R4 ;  /* 0x000000ffff077224 */ /* 0x000fe400078e0004 */
[----:B--2---:R2:W0:Y:S01]  /*11d0*/  SHFL.DOWN PT, R9, R4, 0x10, 0x1f ;  /* 0x0a001f0004097f89 */ /* 0x00442200000e0000 */
[----:B------:R-:W-:Y:S02]  /*11e0*/  IMAD.MOV.U32 R6, RZ, RZ, R5 ;  /* 0x000000ffff067224 */ /* 0x000fe400078e0005 */
[----:B----4-:R-:W-:Y:S01]  /*11f0*/  IMAD.MOV.U32 R8, RZ, RZ, R3 ;  /* 0x000000ffff087224 */ /* 0x010fe200078e0003 */
        /* <DEDUP_REMOVED lines=18> */
.L_x_494:
[----:B------:R-:W-:Y:S05]  /*1320*/  BSYNC.RECONVERGENT B1 ;  /* 0x0000000000017941 */ /* 0x000fea0003800200 */
.L_x_493:
        /* <DEDUP_REMOVED lines=12> */
.L_x_496:
[----:B------:R-:W-:Y:S05]  /*13f0*/  BSYNC.RECONVERGENT B1 ;  /* 0x0000000000017941 */ /* 0x000fea0003800200 */
.L_x_495:
        /* <DEDUP_REMOVED lines=27> */
.L_x_499:
[----:B------:R-:W-:Y:S05]  /*15b0*/  BSYNC.RECONVERGENT B1 ;  /* 0x0000000000017941 */ /* 0x000fea0003800200 */
.L_x_498:
        /* <DEDUP_REMOVED lines=9> */
[----:B---3--:R3:W1:Y:S04]  /*1650*/  LDS.64 R10, [R24+0x50] ;  /* 0x00005000180a7984 */ /* 0x0086680000000a00 */
        /* <DEDUP_REMOVED lines=17> */
.L_x_501:
[----:B------:R-:W-:Y:S05]  /*1770*/  BSYNC.RECONVERGENT B1 ;  /* 0x0000000000017941 */ /* 0x000fea0003800200 */
.L_x_500:
        /* <DEDUP_REMOVED lines=17> */
.L_x_503:
[----:B------:R-:W-:Y:S05]  /*1890*/  BSYNC.RECONVERGENT B1 ;  /* 0x0000000000017941 */ /* 0x000fea0003800200 */
.L_x_502:
        /* <DEDUP_REMOVED lines=17> */
.L_x_505:
[----:B------:R-:W-:Y:S05]  /*19b0*/  BSYNC.RECONVERGENT B1 ;  /* 0x0000000000017941 */ /* 0x000fea0003800200 */
.L_x_504:
        /* <DEDUP_REMOVED lines=17> */
.L_x_507:
[----:B------:R-:W-:Y:S05]  /*1ad0*/  BSYNC.RECONVERGENT B1 ;  /* 0x0000000000017941 */ /* 0x000fea0003800200 */
.L_x_506:
        /* <DEDUP_REMOVED lines=17> */
.L_x_509:
[----:B------:R-:W-:Y:S05]  /*1bf0*/  BSYNC.RECONVERGENT B1 ;  /* 0x0000000000017941 */ /* 0x000fea0003800200 */
.L_x_508:
        /* <DEDUP_REMOVED lines=18> */
.L_x_484:
[----:B------:R-:W0:Y:S01]  /*1d20*/  S2R R12, SR_LANEID ;  /* 0x00000000000c7919 */ /* 0x000e220000000000 */
[----:B-1----:R-:W-:Y:S01]  /*1d30*/  LOP3.LUT R2, R0, 0x3e0, RZ, 0xc0, !PT ;  /* 0x000003e000027812 */ /* 0x002fe200078ec0ff */
[----:B------:R-:W-:Y:S01]  /*1d40*/  BSSY.RECONVERGENT B1, `(.L_x_510) ;  /* 0x0000027000017945 */ /* 0x000fe20003800200 */
[----:B------:R-:W-:Y:S02]  /*1d50*/  IMAD.MOV.U32 R14, RZ, RZ, R7 ;  /* 0x000000ffff0e7224 */ /* 0x000fe400078e0007 */
[----:B------:R-:W-:Y:S02]  /*1d60*/  IMAD.MOV.U32 R16, RZ, RZ, R8 ;  /* 0x000000ffff107224 */ /* 0x000fe400078e0008 */
[----:B------:R-:W-:Y:S01]  /*1d70*/  VIADD R3, R2, 0x20 ;  /* 0x0000002002037836 */ /* 0x000fe20000000000 */
[----:B------:R-:W-:-:S04]  /*1d80*/  LOP3.LUT R2, RZ, R2, RZ, 0x33, !PT ;  /* 0x00000002ff027212 */ /* 0x000fc800078e33ff */
[----:B------:R-:W-:Y:S01]  /*1d90*/  ISETP.GT.AND P0, PT, R3, UR6, PT ;  /* 0x0000000603007c0c */ /* 0x000fe2000bf04270 */
[----:B------:R-:W-:-:S05]  /*1da0*/  VIADD R2, R2, UR6 ;  /* 0x0000000602027c36 */ /* 0x000fca0008000000 */
[----:B------:R-:W-:-:S05]  /*1db0*/  SEL R3, R2, 0x1f, P0 ;  /* 0x0000001f02037807 */ /* 0x000fca0000000000 */
[----:B-----5:R1:W2:Y:S04]  /*1dc0*/  SHFL.DOWN PT, R5, R6, 0x1, R3 ;  /* 0x0820000006057989 */ /* 0x0202a800000e0003 */
[----:B------:R1:W3:Y:S01]  /*1dd0*/  SHFL.DOWN PT, R9, R8, 0x1, R3 ;  /* 0x0820000008097989 */ /* 0x0002e200000e0003 */
[CC--:B0-----:R-:W-:Y:S01]  /*1de0*/  ISETP.GE.AND P0, PT, R12.reuse, R3.reuse, PT ;  /* 0x000000030c00720c */ /* 0x0c1fe20003f06270 */
[C---:B------:R-:W-:Y:S01]  /*1df0*/  VIADD R4, R12.reuse, 0x4 ;  /* 0x000000040c047836 */ /* 0x040fe20000000000 */
[C---:B------:R-:W-:Y:S01]  /*1e00*/  ISETP.NE.AND P2, PT, R12.reuse, RZ, PT ;  /* 0x000000ff0c00720c */ /* 0x040fe20003f45270 */
[C---:B------:R-:W-:Y:S02]  /*1e10*/  VIADD R2, R12.reuse, 0x2 ;  /* 0x000000020c027836 */ /* 0x040fe40000000000 */
[----:B------:R-:W-:Y:S01]  /*1e20*/  VIADD R10, R12, 0x8 ;  /* 0x000000080c0a7836 */ /* 0x000fe20000000000 */
[-C--:B------:R-:W-:Y:S01]  /*1e30*/  ISETP.GT.AND P5, PT, R4, R3.reuse, PT ;  /* 0x000000030400720c */ /* 0x080fe20003fa4270 */
[----:B------:R-:W-:Y:S01]  /*1e40*/  VIADD R12, R12, 0x10 ;  /* 0x000000100c0c7836 */ /* 0x000fe20000000000 */
[----:B------:R1:W0:Y:S01]  /*1e50*/  SHFL.DOWN PT, R4, R7, 0x1, R3 ;  /* 0x0820000007047989 */ /* 0x00022200000e0003 */
[-C--:B------:R-:W-:Y:S01]  /*1e60*/  ISETP.GT.AND P1, PT, R2, R3.reuse, PT ;  /* 0x000000030200720c */ /* 0x080fe20003f24270 */
[----:B------:R-:W-:Y:S01]  /*1e70*/  IMAD.MOV.U32 R2, RZ, RZ, R6 ;  /* 0x000000ffff027224 */ /* 0x000fe200078e0006 */
[----:B------:R-:W-:-:S02]  /*1e80*/  ISETP.GT.AND P4, PT, R10, R3, PT ;  /* 0x000000030a00720c */ /* 0x000fc40003f84270 */
[----:B------:R-:W-:Y:S01]  /*1e90*/  ISETP.GT.AND P3, PT, R12, R3, PT ;  /* 0x000000030c00720c */ /* 0x000fe20003f64270 */
[----:B------:R-:W-:-:S12]  /*1ea0*/  @P0 BRA `(.L_x_511) ;  /* 0x0000000000400947 */ /* 0x000fd80003800000 */
[----:B--2---:R-:W-:Y:S01]  /*1eb0*/  ISETP.GE.AND P0, PT, R6, R5, PT ;  /* 0x000000050600720c */ /* 0x004fe20003f06270 */
[----:B------:R-:W-:Y:S02]  /*1ec0*/  IMAD.MOV.U32 R2, RZ, RZ, R5 ;  /* 0x000000ffff027224 */ /* 0x000fe400078e0005 */
[----:B0-----:R-:W-:Y:S02]  /*1ed0*/  IMAD.MOV.U32 R14, RZ, RZ, R4 ;  /* 0x000000ffff0e7224 */ /* 0x001fe400078e0004 */
        /* <DEDUP_REMOVED lines=13> */
.L_x_511:
[----:B------:R-:W-:Y:S05]  /*1fb0*/  BSYNC.RECONVERGENT B1 ;  /* 0x0000000000017941 */ /* 0x000fea0003800200 */
.L_x_510:
[----:B--2---:R2:W4:Y:S01]  /*1fc0*/  SHFL.DOWN PT, R5, R2, 0x2, R3 ;  /* 0x0840000002057989 */ /* 0x00452200000e0003 */
[----:B------:R-:W-:Y:S01]  /*1fd0*/  BSSY.RECONVERGENT B1, `(.L_x_512) ;  /* 0x0000017000017945 */ /* 0x000fe20003800200 */
[----:B0-----:R-:W-:Y:S02]  /*1fe0*/  IMAD.MOV.U32 R4, RZ, RZ, R2 ;  /* 0x000000ffff047224 */ /* 0x001fe400078e0002 */
[----:B-1----:R2:W0:Y:S01]  /*1ff0*/  SHFL.DOWN PT, R7, R14, 0x2, R3 ;  /* 0x084000000e077989 */ /* 0x00242200000e0003 */
[----:B------:R-:W-:Y:S02]  /*2000*/  IMAD.MOV.U32 R10, RZ, RZ, R14 ;  /* 0x000000ffff0a7224 */ /* 0x000fe400078e000e */
[----:B------:R-:W-:Y:S01]  /*2010*/  IMAD.MOV.U32 R12, RZ, RZ, R16 ;  /* 0x000000ffff0c7224 */ /* 0x000fe200078e0010 */
[----:B---3--:R2:W1:Y:S01]  /*2020*/  SHFL.DOWN PT, R9, R16, 0x2, R3 ;  /* 0x0840000010097989 */ /* 0x00846200000e0003 */
        /* <DEDUP_REMOVED lines=17> */
.L_x_513:
[----:B------:R-:W-:Y:S05]  /*2140*/  BSYNC.RECONVERGENT B1 ;  /* 0x0000000000017941 */ /* 0x000fea0003800200 */
.L_x_512:
[----:B----4-:R3:W4:Y:S01]  /*2150*/  SHFL.DOWN PT, R5, R4, 0x4, R3 ;  /* 0x0880000004057989 */ /* 0x01072200000e0003 */
[----:B------:R-:W-:Y:S01]  /*2160*/  BSSY.RECONVERGENT B1, `(.L_x_514) ;  /* 0x0000017000017945 */ /* 0x000fe20003800200 */
[----:B--2---:R-:W-:Y:S02]  /*2170*/  IMAD.MOV.U32 R2, RZ, RZ, R4 ;  /* 0x000000ffff027224 */ /* 0x004fe400078e0004 */
[----:B0-----:R3:W0:Y:S01]  /*2180*/  SHFL.DOWN PT, R7, R10, 0x4, R3 ;  /* 0x088000000a077989 */ /* 0x00162200000e0003 */
[----:B------:R-:W-:Y:S02]  /*2190*/  IMAD.MOV.U32 R6, RZ, RZ, R10 ;  /* 0x000000ffff067224 */ /* 0x000fe400078e000a */
[----:B------:R-:W-:Y:S01]  /*21a0*/  IMAD.MOV.U32 R8, RZ, RZ, R12 ;  /* 0x000000ffff087224 */ /* 0x000fe200078e000c */
[----:B-1----:R3:W1:Y:S01]  /*21b0*/  SHFL.DOWN PT, R9, R12, 0x4, R3 ;  /* 0x088000000c097989 */ /* 0x00266200000e0003 */
        /* <DEDUP_REMOVED lines=17> */
.L_x_515:
[----:B------:R-:W-:Y:S05]  /*22d0*/  BSYNC.RECONVERGENT B1 ;  /* 0x0000000000017941 */ /* 0x000fea0003800200 */
.L_x_514:
[----:B----4-:R2:W4:Y:S01]  /*22e0*/  SHFL.DOWN PT, R5, R2, 0x8, R3 ;  /* 0x0900000002057989 */ /* 0x01052200000e0003 */
[----:B------:R-:W-:Y:S01]  /*22f0*/  BSSY.RECONVERGENT B1, `(.L_x_516) ;  /* 0x0000017000017945 */ /* 0x000fe20003800200 */
[----:B---3--:R-:W-:Y:S02]  /*2300*/  IMAD.MOV.U32 R4, RZ, RZ, R2 ;  /* 0x000000ffff047224 */ /* 0x008fe400078e0002 */
        /* <DEDUP_REMOVED lines=21> */
.L_x_517:
[----:B------:R-:W-:Y:S05]  /*2460*/  BSYNC.RECONVERGENT B1 ;  /* 0x0000000000017941 */ /* 0x000fea0003800200 */
.L_x_516:
[----:B----4-:R3:W4:Y:S01]  /*2470*/  SHFL.DOWN PT, R5, R4, 0x10, R3 ;  /* 0x0a00000004057989 */ /* 0x01072200000e0003 */
[----:B------:R-:W-:Y:S01]  /*2480*/  BSSY.RECONVERGENT B1, `(.L_x_518) ;  /* 0x0000017000017945 */ /* 0x000fe20003800200 */
[----:B--2---:R-:W-:Y:S02]  /*2490*/  IMAD.MOV.U32 R8, RZ, RZ, R4 ;  /* 0x000000ffff087224 */ /* 0x004fe400078e0004 */
[----:B-1----:R3:W1:Y:S01]  /*24a0*/  SHFL.DOWN PT, R9, R10, 0x10, R3 ;  /* 0x0a0000000a097989 */ /* 0x00266200000e0003 */
        /* <DEDUP_REMOVED lines=20> */
.L_x_519:
[----:B------:R-:W-:Y:S05]  /*25f0*/  BSYNC.RECONVERGENT B1 ;  /* 0x0000000000017941 */ /* 0x000fea0003800200 */
.L_x_518:
        /* <DEDUP_REMOVED lines=12> */
.L_x_521:
[----:B------:R-:W-:Y:S05]  /*26c0*/  BSYNC.RECONVERGENT B1 ;  /* 0x0000000000017941 */ /* 0x000fea0003800200 */
.L_x_520:
[----:B------:R-:W-:Y:S01]  /*26d0*/  BAR.SYNC.DEFER_BLOCKING 0x0 ;  /* 0x0000000000007b1d */ /* 0x000fe20000010000 */
[----:B------:R-:W-:-:S13]  /*26e0*/  ISETP.NE.AND P1, PT, R0, RZ, PT ;  /* 0x000000ff0000720c */ /* 0x000fda0003f25270 */
[----:B------:R-:W-:Y:S05]  /*26f0*/  @P1 BRA `(.L_x_497) ;  /* 0x0000002c00b81947 */ /* 0x000fea0003800000 */
[----:B------:R-:W-:Y:S01]  /*2700*/  UISETP.GE.AND UP0, UPT, UR6, 0x21, UPT ;  /* 0x000000210600788c */ /* 0x000fe2000bf06270 */
[----:B------:R-:W-:Y:S02]  /*2710*/  IMAD.MOV.U32 R0, RZ, RZ, R8 ;  /* 0x000000ffff007224 */ /* 0x000fe400078e0008 */
[----:B-1----:R-:W-:Y:S02]  /*2720*/  IMAD.MOV.U32 R9, RZ, RZ, R7 ;  /* 0x000000ffff097224 */ /* 0x002fe400078e0007 */
[----:B---3--:R-:W-:-:S04]  /*2730*/  IMAD.MOV.U32 R10, RZ, RZ, R6 ;  /* 0x000000ffff0a7224 */ /* 0x008fc800078e0006 */
[----:B------:R-:W-:Y:S05]  /*2740*/  BRA.U !UP0, `(.L_x_522) ;  /* 0x00000001085c7547 */ /* 0x000fea000b800000 */
[----:B------:R-:W1:Y:S01]  /*2750*/  S2UR UR5, SR_CgaCtaId ;  /* 0x00000000000579c3 */ /* 0x000e620000008800 */
[----:B------:R-:W-:Y:S01]  /*2760*/  UMOV UR4, 0x400 ;  /* 0x0000040000047882 */ /* 0x000fe20000000000 */
[----:B------:R-:W-:Y:S01]  /*2770*/  BSSY.RECONVERGENT B1, `(.L_x_522) ;  /* 0x0000014000017945 */ /* 0x000fe20003800200 */
[----:B-1----:R-:W-:-:S09]  /*2780*/  ULEA UR4, UR5, UR4, 0x18 ;  /* 0x0000000405047291 */ /* 0x002fd2000f8ec0ff */
[----:B--2---:R-:W1:Y:S04]  /*2790*/  LDS R3, [UR4+0x18] ;  /* 0x00001804ff037984 */ /* 0x004e680008000800 */
[----:B----4-:R-:W2:Y:S01]  /*27a0*/  LDS.64 R4, [UR4+0x20] ;  /* 0x00002004ff047984 */ /* 0x010ea20008000a00 */
[----:B-1----:R-:W-:Y:S01]  /*27b0*/  ISETP.GE.AND P0, PT, R8, R3, PT ;  /* 0x000000030800720c */ /* 0x002fe20003f06270 */
        /* <DEDUP_REMOVED lines=15> */
.L_x_523:
[----:B------:R-:W-:Y:S05]  /*28b0*/  BSYNC.RECONVERGENT B1 ;  /* 0x0000000000017941 */ /* 0x000fea0003800200 */
.L_x_522:
[----:B------:R-:W-:Y:S01]  /*28c0*/  UISETP.GE.AND UP0, UPT, UR6, 0x41, UPT ;  /* 0x000000410600788c */ /* 0x000fe2000bf06270 */
[----:B--2---:R-:W-:Y:S02]  /*28d0*/  IMAD.MOV.U32 R2, RZ, RZ, R0 ;  /* 0x000000ffff027224 */ /* 0x004fe400078e0000 */
[----:B----4-:R-:W-:Y:S02]  /*28e0*/  IMAD.MOV.U32 R5, RZ, RZ, R9 ;  /* 0x000000ffff057224 */ /* 0x010fe400078e0009 */
[----:B------:R-:W-:-:S04]  /*28f0*/  IMAD.MOV.U32 R4, RZ, RZ, R10 ;  /* 0x000000ffff047224 */ /* 0x000fc800078e000a */
[----:B------:R-:W-:Y:S05]  /*2900*/  BRA.U !UP0, `(.L_x_524) ;  /* 0x00000001085c7547 */ /* 0x000fea000b800000 */
[----:B------:R-:W1:Y:S01]  /*2910*/  S2UR UR5, SR_CgaCtaId ;  /* 0x00000000000579c3 */ /* 0x000e620000008800 */
[----:B------:R-:W-:Y:S01]  /*2920*/  UMOV UR4, 0x400 ;  /* 0x0000040000047882 */ /* 0x000fe20000000000 */
[----:B------:R-:W-:Y:S01]  /*2930*/  BSSY.RECONVERGENT B1, `(.L_x_524) ;  /* 0x0000014000017945 */ /* 0x000fe20003800200 */
[----:B-1----:R-:W-:-:S09]  /*2940*/  ULEA UR4, UR5, UR4, 0x18 ;  /* 0x0000000405047291 */ /* 0x002fd2000f8ec0ff */
[----:B------:R-:W1:Y:S04]  /*2950*/  LDS R3, [UR4+0x28] ;  /* 0x00002804ff037984 */ /* 0x000e680008000800 */
[----:B------:R-:W2:Y:S01]  /*2960*/  LDS.64 R6, [UR4+0x30] ;  /* 0x00003004ff067984 */ /* 0x000ea20008000a00 */
        /* <DEDUP_REMOVED lines=16> */
.L_x_525:
[----:B------:R-:W-:Y:S05]  /*2a70*/  BSYNC.RECONVERGENT B1 ;  /* 0x0000000000017941 */ /* 0x000fea0003800200 */
.L_x_524:
[----:B------:R-:W-:Y:S01]  /*2a80*/  UISETP.GE.AND UP0, UPT, UR6, 0x61, UPT ;  /* 0x000000610600788c */ /* 0x000fe2000bf06270 */
[----:B------:R-:W-:Y:S02]  /*2a90*/  IMAD.MOV.U32 R0, RZ, RZ, R2 ;  /* 0x000000ffff007224 */ /* 0x000fe400078e0002 */
[----:B------:R-:W-:Y:S02]  /*2aa0*/  IMAD.MOV.U32 R7, RZ, RZ, R5 ;  /* 0x000000ffff077224 */ /* 0x000fe400078e0005 */
        /* <DEDUP_REMOVED lines=24> */
.L_x_527:
[----:B------:R-:W-:Y:S05]  /*2c30*/  BSYNC.RECONVERGENT B1 ;  /* 0x0000000000017941 */ /* 0x000fea0003800200 */
.L_x_526:
        /* <DEDUP_REMOVED lines=27> */
.L_x_529:
[----:B------:R-:W-:Y:S05]  /*2df0*/  BSYNC.RECONVERGENT B1 ;  /* 0x0000000000017941 */ /* 0x000fea0003800200 */
.L_x_528:
        /* <DEDUP_REMOVED lines=27> */
.L_x_531:
[----:B------:R-:W-:Y:S05]  /*2fb0*/  BSYNC.RECONVERGENT B1 ;  /* 0x0000000000017941 */ /* 0x000fea0003800200 */
.L_x_530:
        /* <DEDUP_REMOVED lines=27> */
.L_x_533:
[----:B------:R-:W-:Y:S05]  /*3170*/  BSYNC.RECONVERGENT B1 ;  /* 0x0000000000017941 */ /* 0x000fea0003800200 */
.L_x_532:
[----:B------:R-:W-:Y:S01]  /*3180*/  UISETP.GE.AND UP0, UPT, UR6, 0xe1, UPT ;  /* 0x000000e10600788c */ /* 0x000fe2000bf06270 */
[----:B------:R-:W-:Y:S02]  /*3190*/  IMAD.MOV.U32 R8, RZ, RZ, R2 ;  /* 0x000000ffff087224 */ /* 0x000fe400078e0002 */
[----:B------:R-:W-:Y:S02]  /*31a0*/  IMAD.MOV.U32 R7, RZ, RZ, R5 ;  /* 0x000000ffff077224 */ /* 0x000fe400078e0005 */
[----:B------:R-:W-:-:S04]  /*31b0*/  IMAD.MOV.U32 R6, RZ, RZ, R4 ;  /* 0x000000ffff067224 */ /* 0x000fc800078e0004 */
[----:B------:R-:W-:Y:S05]  /*31c0*/  BRA.U !UP0, `(.L_x_497) ;  /* 0x0000002508047547 */ /* 0x000fea000b800000 */
[----:B------:R-:W1:Y:S01]  /*31d0*/  S2UR UR5, SR_CgaCtaId ;  /* 0x00000000000579c3 */ /* 0x000e620000008800 */
[----:B------:R-:W-:Y:S02]  /*31e0*/  UMOV UR4, 0x400 ;  /* 0x0000040000047882 */ /* 0x000fe40000000000 */
[----:B-1----:R-:W-:-:S09]  /*31f0*/  ULEA UR4, UR5, UR4, 0x18 ;  /* 0x0000000405047291 */ /* 0x002fd2000f8ec0ff */
[----:B------:R-:W1:Y:S04]  /*3200*/  LDS R3, [UR4+0x78] ;  /* 0x00007804ff037984 */ /* 0x000e680008000800 */
[----:B0-----:R-:W0:Y:S01]  /*3210*/  LDS.64 R10, [UR4+0x80] ;  /* 0x00008004ff0a7984 */ /* 0x001e220008000a00 */
[----:B-1----:R-:W-:Y:S01]  /*3220*/  ISETP.GE.AND P0, PT, R2, R3, PT ;  /* 0x000000030200720c */ /* 0x002fe20003f06270 */
[----:B------:R-:W-:Y:S02]  /*3230*/  IMAD.MOV.U32 R8, RZ, RZ, R3 ;  /* 0x000000ffff087224 */ /* 0x000fe400078e0003 */
[----:B0-----:R-:W-:Y:S02]  /*3240*/  IMAD.MOV.U32 R7, RZ, RZ, R10 ;  /* 0x000000ffff077224 */ /* 0x001fe400078e000a */
        /* <DEDUP_REMOVED lines=15> */
.L_x_465:
[----:B------:R-:W1:Y:S01]  /*3340*/  S2R R0, SR_TID.X ;  /* 0x0000000000007919 */ /* 0x000e620000002100 */
[----:B------:R-:W1:Y:S01]  /*3350*/  LDC.64 R2, c[0x0][0x380] ;  /* 0x0000e000ff027b82 */ /* 0x000e620000000a00 */
[----:B------:R-:W2:Y:S01]  /*3360*/  LDCU.64 UR6, c[0x0][0x388] ;  /* 0x00007100ff0677ac */ /* 0x000ea20008000a00 */
[----:B-1----:R-:W-:-:S05]  /*3370*/  IMAD.WIDE.U32 R2, R0, 0x4, R2 ;  /* 0x0000000400027825 */ /* 0x002fca00078e0002 */
[----:B0-----:R-:W3:Y:S04]  /*3380*/  LDG.E R5, desc[UR8][R2.64] ;  /* 0x0000000802057981 */ /* 0x001ee8000c1e1900 */
[----:B------:R-:W3:Y:S04]  /*3390*/  LDG.E R6, desc[UR8][R2.64+0x400] ;  /* 0x0004000802067981 */ /* 0x000ee8000c1e1900 */
[----:B------:R-:W4:Y:S04]  /*33a0*/  LDG.E R7, desc[UR8][R2.64+0x800] ;  /* 0x0008000802077981 */ /* 0x000f28000c1e1900 */
[----:B------:R-:W5:Y:S04]  /*33b0*/  LDG.E R8, desc[UR8][R2.64+0xc00] ;  /* 0x000c000802087981 */ /* 0x000f68000c1e1900 */
[----:B------:R-:W2:Y:S01]  /*33c0*/  LDG.E R4, desc[UR8][R2.64+0x1000] ;  /* 0x0010000802047981 */ /* 0x000ea2000c1e1900 */
[----:B------:R-:W-:-:S04]  /*33d0*/  UISETP.GE.U32.AND UP0, UPT, UR4, 0xa00, UPT ;  /* 0x00000a000400788c */ /* 0x000fc8000bf06070 */
[----:B------:R-:W-:Y:S01]  /*33e0*/  UISETP.GE.U32.AND.EX UP0, UPT, UR5, URZ, UPT, UP0 ;  /* 0x000000ff0500728c */ /* 0x000fe2000bf06100 */
[CC--:B---3--:R-:W-:Y:S02]  /*33f0*/  VIMNMX R10, PT, PT, R5.reuse, R6.reuse, !PT ;  /* 0x00000006050a7248 */ /* 0x0c8fe40007fe0100 */
[----:B------:R-:W-:Y:S01]  /*3400*/  ISETP.GE.AND P0, PT, R5, R6, PT ;  /* 0x000000060500720c */ /* 0x000fe20003f06270 */
[----:B------:R-:W-:Y:S01]  /*3410*/  VIADD R5, R0, 0x100 ;  /* 0x0000010000057836 */ /* 0x000fe20000000000 */
[----:B----4-:R-:W-:Y:S02]  /*3420*/  VIMNMX R9, PT, PT, R7, R10, !PT ;  /* 0x0000000a07097248 */ /* 0x010fe40007fe0100 */
[----:B------:R-:W-:Y:S01]  /*3430*/  ISETP.GE.AND P2, PT, R10, R7, PT ;  /* 0x000000070a00720c */ /* 0x000fe20003f46270 */
[----:B------:R-:W-:Y:S01]  /*3440*/  IMAD.MOV.U32 R10, RZ, RZ, RZ ;  /* 0x000000ffff0a7224 */ /* 0x000fe200078e00ff */
[----:B-----5:R-:W-:Y:S02]  /*3450*/  ISETP.GE.AND P3, PT, R9, R8, PT ;  /* 0x000000080900720c */ /* 0x020fe40003f66270 */
[----:B------:R-:W-:Y:S01]  /*3460*/  VIMNMX R9, PT, PT, R8, R9, !PT ;  /* 0x0000000908097248 */ /* 0x000fe20007fe0100 */
[----:B------:R-:W-:-:S03]  /*3470*/  VIADD R8, R0, 0x200 ;  /* 0x0000020000087836 */ /* 0x000fc60000000000 */
[----:B--2---:R-:W-:-:S05]  /*3480*/  ISETP.GE.AND P1, PT, R9, R4, PT ;  /* 0x000000040900720c */ /* 0x004fca0003f26270 */
[----:B------:R-:W-:Y:S02]  /*3490*/  @P2 SEL R8, R5, R0, !P0 ;  /* 0x0000000005082207 */ /* 0x000fe40004000000 */
[C---:B------:R-:W-:Y:S01]  /*34a0*/  @!P3 VIADD R8, R0.reuse, 0x300 ;  /* 0x000003000008b836 */ /* 0x040fe20000000000 */
[----:B------:R-:W-:-:S05]  /*34b0*/  LOP3.LUT R5, R0, 0x400, RZ, 0xfc, !PT ;  /* 0x0000040000057812 */ /* 0x000fca00078efcff */
[C---:B------:R-:W-:Y:S02]  /*34c0*/  @P1 ISETP.GE.U32.AND P0, PT, R8.reuse, R5, PT ;  /* 0x000000050800120c */ /* 0x040fe40003f06070 */
[----:B------:R-:W-:Y:S02]  /*34d0*/  IADD3 R5, P2, PT, R5, UR6, RZ ;  /* 0x0000000605057c10 */ /* 0x000fe4000ff5e0ff */
[----:B------:R-:W-:Y:S02]  /*34e0*/  @P1 IADD3 R8, P3, PT, R8, UR6, RZ ;  /* 0x0000000608081c10 */ /* 0x000fe4000ff7e0ff */
[----:B------:R-:W-:Y:S01]  /*34f0*/  @P1 ISETP.GE.U32.AND.EX P0, PT, RZ, RZ, PT, P0 ;  /* 0x000000ffff00120c */ /* 0x000fe20003f06100 */
[----:B------:R-:W-:Y:S02]  /*3500*/  IMAD.X R6, RZ, RZ, UR7, P2 ;  /* 0x00000007ff067e24 */ /* 0x000fe400090e06ff */
[----:B------:R-:W-:Y:S01]  /*3510*/  @P1 IMAD.X R7, RZ, RZ, UR7, P3 ;  /* 0x00000007ff071e24 */ /* 0x000fe200098e06ff */
[----:B------:R-:W-:-:S04]  /*3520*/  @P1 ISETP.LT.OR P0, PT, R4, R9, !P0 ;  /* 0x000000090400120c */ /* 0x000fc80004701670 */
[----:B------:R-:W-:Y:S01]  /*3530*/  @P1 SEL R6, R7, R6, P0 ;  /* 0x0000000607061207 */ /* 0x000fe20000000000 */
[----:B------:R-:W-:Y:S01]  /*3540*/  IMAD.MOV.U32 R7, RZ, RZ, 0x500 ;  /* 0x00000500ff077424 */ /* 0x000fe200078e00ff */
[----:B------:R-:W-:Y:S02]  /*3550*/  @P1 SEL R4, R9, R4, P0 ;  /* 0x0000000409041207 */ /* 0x000fe40000000000 */
[----:B------:R-:W-:Y:S01]  /*3560*/  @P1 SEL R5, R8, R5, P0 ;  /* 0x0000000508051207 */ /* 0x000fe20000000000 */
[----:B------:R-:W-:Y:S06]  /*3570*/  BRA.U !UP0, `(.L_x_534) ;  /* 0x00000005081c7547 */ /* 0x000fec000b800000 */
[----:B------:R-:W-:Y:S01]  /*3580*/  IMAD.MOV.U32 R7, RZ, RZ, R4 ;  /* 0x000000ffff077224 */ /* 0x000fe200078e0004 */
[----:B------:R-:W0:Y:S01]  /*3590*/  LDCU.64 UR6, c[0x0][0x388] ;  /* 0x00007100ff0677ac */ /* 0x000e220008000a00 */
[----:B------:R-:W-:Y:S02]  /*35a0*/  IMAD.MOV.U32 R15, RZ, RZ, 0x500 ;  /* 0x00000500ff0f7424 */ /* 0x000fe400078e00ff */
[----:B------:R-:W-:Y:S01]  /*35b0*/  IMAD.MOV.U32 R16, RZ, RZ, RZ ;  /* 0x000000ffff107224 */ /* 0x000fe200078e00ff */
[----:B------:R-:W1:Y:S01]  /*35c0*/  LDCU.64 UR4, c[0x0][0x398] ;  /* 0x00007300ff0477ac */ /* 0x000e620008000a00 */
[----:B------:R-:W-:-:S05]  /*35d0*/  NOP ;  /* 0x0000000000007918 */ /* 0x000fca0000000000 */
.L_x_535:
[----:B------:R-:W-:-:S04]  /*35e0*/  LEA R8, P0, R15, R2, 0x2 ;  /* 0x000000020f087211 */ /* 0x000fc800078010ff */
[----:B------:R-:W-:-:S05]  /*35f0*/  LEA.HI.X R9, R15, R3, R16, 0x2, P0 ;  /* 0x000000030f097211 */ /* 0x000fca00000f1410 */
[----:B------:R-:W2:Y:S04]  /*3600*/  LDG.E R10, desc[UR8][R8.64] ;  /* 0x00000008080a7981 */ /* 0x000ea8000c1e1900 */
[----:B------:R-:W3:Y:S04]  /*3610*/  LDG.E R11, desc[UR8][R8.64+0x400] ;  /* 0x00040008080b7981 */ /* 0x000ee8000c1e1900 */
[----:B------:R-:W4:Y:S04]  /*3620*/  LDG.E R12, desc[UR8][R8.64+0x800] ;  /* 0x00080008080c7981 */ /* 0x000f28000c1e1900 */
[----:B------:R-:W5:Y:S04]  /*3630*/  LDG.E R13, desc[UR8][R8.64+0xc00] ;  /* 0x000c0008080d7981 */ /* 0x000f68000c1e1900 */
[----:B------:R1:W5:Y:S01]  /*3640*/  LDG.E R4, desc[UR8][R8.64+0x1000] ;  /* 0x0010000808047981 */ /* 0x000362000c1e1900 */
[----:B0-----:R-:W-:-:S04]  /*3650*/  IADD3 R18, P0, P2, R15, UR6, R0 ;  /* 0x000000060f127c10 */ /* 0x001fc8000fa1e000 */
[----:B------:R-:W-:Y:S01]  /*3660*/  IADD3.X R17, PT, PT, R16, UR7, RZ, P0, P2 ;  /* 0x0000000710117c10 */ /* 0x000fe200087e44ff */
[----:B-1----:R-:W-:Y:S01]  /*3670*/  IMAD.MOV.U32 R8, RZ, RZ, R18 ;  /* 0x000000ffff087224 */ /* 0x002fe200078e0012 */
[----:B------:R-:W-:-:S03]  /*3680*/  IADD3 R9, P4, PT, R15, 0xa00, RZ ;  /* 0x00000a000f097810 */ /* 0x000fc60007f9e0ff */
[----:B------:R-:W-:Y:S01]  /*3690*/  IMAD.MOV.U32 R14, RZ, RZ, R17 ;  /* 0x000000ffff0e7224 */ /* 0x000fe200078e0011 */
        /* <DEDUP_REMOVED lines=9> */
[----:B------:R-:W-:Y:S02]  /*3730*/  @P1 SEL R14, R6, R17, P0 ;  /* 0x00000011060e1207 */ /* 0x000fe40000000000 */
[----:B------:R-:W-:-:S07]  /*3740*/  IADD3 R6, P3, PT, R18, 0x200, RZ ;  /* 0x0000020012067810 */ /* 0x000fce0007f7e0ff */
[----:B------:R-:W-:-:S04]  /*3750*/  @P2 ISETP.GE.U32.AND P0, PT, R8, R7, PT ;  /* 0x000000070800220c */ /* 0x000fc80003f06070 */
[----:B------:R-:W-:-:S04]  /*3760*/  @P2 ISETP.GE.AND.EX P0, PT, R14, R5, PT, P0 ;  /* 0x000000050e00220c */ /* 0x000fc80003f06300 */
[----:B------:R-:W-:-:S04]  /*3770*/  @P2 ISETP.LT.OR P0, PT, R11, R10, !P0 ;  /* 0x0000000a0b00220c */ /* 0x000fc80004701670 */
[----:B------:R-:W-:Y:S02]  /*3780*/  @P2 SEL R11, R10, R11, P0 ;  /* 0x0000000b0a0b2207 */ /* 0x000fe40000000000 */
[----:B------:R-:W-:Y:S01]  /*3790*/  @P2 SEL R7, R8, R7, P0 ;  /* 0x0000000708072207 */ /* 0x000fe20000000000 */
[----:B------:R-:W-:Y:S01]  /*37a0*/  IMAD.X R8, RZ, RZ, R17, P3 ;  /* 0x000000ffff087224 */ /* 0x000fe200018e0611 */
[----:B----4-:R-:W-:Y:S02]  /*37b0*/  ISETP.GE.AND P1, PT, R11, R12, PT ;  /* 0x0000000c0b00720c */ /* 0x010fe40003f26270 */
[----:B------:R-:W-:Y:S02]  /*37c0*/  @P2 SEL R5, R14, R5, P0 ;  /* 0x000000050e052207 */ /* 0x000fe40000000000 */
[----:B------:R-:W-:-:S09]  /*37d0*/  IADD3 R14, P2, PT, R18, 0x300, RZ ;  /* 0x00000300120e7810 */ /* 0x000fd20007f5e0ff */
[----:B------:R-:W-:-:S04]  /*37e0*/  @P1 ISETP.GE.U32.AND P0, PT, R7, R6, PT ;  /* 0x000000060700120c */ /* 0x000fc80003f06070 */
[----:B------:R-:W-:-:S04]  /*37f0*/  @P1 ISETP.GE.AND.EX P0, PT, R5, R8, PT, P0 ;  /* 0x000000080500120c */ /* 0x000fc80003f06300 */
[----:B------:R-:W-:-:S04]  /*3800*/  @P1 ISETP.LT.OR P0, PT, R12, R11, !P0 ;  /* 0x0000000b0c00120c */ /* 0x000fc80004701670 */
[----:B------:R-:W-:Y:S02]  /*3810*/  @P1 SEL R12, R11, R12, P0 ;  /* 0x0000000c0b0c1207 */ /* 0x000fe40000000000 */
[----:B------:R-:W-:Y:S01]  /*3820*/  @P1 SEL R6, R7, R6, P0 ;  /* 0x0000000607061207 */ /* 0x000fe20000000000 */
[----:B------:R-:W-:Y:S01]  /*3830*/  IMAD.X R7, RZ, RZ, R17, P2 ;  /* 0x000000ffff077224 */ /* 0x000fe200010e0611 */
[----:B-----5:R-:W-:Y:S02]  /*3840*/  ISETP.GE.AND P3, PT, R12, R13, PT ;  /* 0x0000000d0c00720c */ /* 0x020fe40003f66270 */
        /* <DEDUP_REMOVED lines=8> */
[----:B------:R-:W-:Y:S02]  /*38d0*/  ISETP.GE.AND P2, PT, R13, R4, PT ;  /* 0x000000040d00720c */ /* 0x000fe40003f46270 */
[----:B------:R-:W-:Y:S01]  /*38e0*/  ISETP.GT.U32.AND P1, PT, R9, UR4, PT ;  /* 0x0000000409007c0c */ /* 0x000fe2000bf24070 */
[----:B------:R-:W-:Y:S01]  /*38f0*/  IMAD.X R9, RZ, RZ, R16, P4 ;  /* 0x000000ffff097224 */ /* 0x000fe200020e0610 */
[----:B------:R-:W-:Y:S02]  /*3900*/  @P3 SEL R7, R8, R7, P0 ;  /* 0x0000000708073207 */ /* 0x000fe40000000000 */
[----:B------:R-:W-:-:S02]  /*3910*/  IADD3 R8, P3, PT, R15, 0x500, RZ ;  /* 0x000005000f087810 */ /* 0x000fc40007f7e0ff */
[----:B------:R-:W-:-:S03]  /*3920*/  ISETP.GT.AND.EX P1, PT, R9, UR5, PT, P1 ;  /* 0x0000000509007c0c */ /* 0x000fc6000bf24310 */
[----:B------:R-:W-:Y:S02]  /*3930*/  IMAD.X R10, RZ, RZ, R16, P3 ;  /* 0x000000ffff0a7224 */ /* 0x000fe400018e0610 */
[----:B------:R-:W-:Y:S01]  /*3940*/  @P2 ISETP.GE.U32.AND P0, PT, R14, R5, PT ;  /* 0x000000050e00220c */ /* 0x000fe20003f06070 */
[----:B------:R-:W-:Y:S02]  /*3950*/  IMAD.MOV.U32 R15, RZ, RZ, R8 ;  /* 0x000000ffff0f7224 */ /* 0x000fe400078e0008 */
[----:B------:R-:W-:Y:S01]  /*3960*/  IMAD.MOV.U32 R16, RZ, RZ, R10 ;  /* 0x000000ffff107224 */ /* 0x000fe200078e000a */
[----:B------:R-:W-:-:S04]  /*3970*/  @P2 ISETP.GE.AND.EX P0, PT, R7, R6, PT, P0 ;  /* 0x000000060700220c */ /* 0x000fc80003f06300 */
[----:B------:R-:W-:-:S04]  /*3980*/  @P2 ISETP.LT.OR P0, PT, R4, R13, !P0 ;  /* 0x0000000d0400220c */ /* 0x000fc80004701670 */
[----:B------:R-:W-:Y:S02]  /*3990*/  @P2 SEL R4, R13, R4, P0 ;  /* 0x000000040d042207 */ /* 0x000fe40000000000 */
[----:B------:R-:W-:Y:S02]  /*39a0*/  @P2 SEL R6, R7, R6, P0 ;  /* 0x0000000607062207 */ /* 0x000fe40000000000 */
[----:B------:R-:W-:Y:S01]  /*39b0*/  @P2 SEL R5, R14, R5, P0 ;  /* 0x000000050e052207 */ /* 0x000fe20000000000 */
[----:B------:R-:W-:Y:S01]  /*39c0*/  IMAD.MOV.U32 R7, RZ, RZ, R4 ;  /* 0x000000ffff077224 */ /* 0x000fe200078e0004 */
[----:B------:R-:W-:Y:S06]  /*39d0*/  @!P1 BRA `(.L_x_535) ;  /* 0xfffffffc00009947 */ /* 0x000fec000383ffff */
[----:B------:R-:W-:-:S07]  /*39e0*/  IMAD.MOV.U32 R7, RZ, RZ, R8 ;  /* 0x000000ffff077224 */ /* 0x000fce00078e0008 */
.L_x_534:
        /* <DEDUP_REMOVED lines=8> */
[----:B------:R-:W-:Y:S01]  /*3a70*/  BSSY.RECONVERGENT B2, `(.L_x_538) ;  /* 0x0000030000027945 */ /* 0x000fe20003800200 */
[----:B------:R-:W-:Y:S02]  /*3a80*/  IMAD.MOV.U32 R12, RZ, RZ, R0 ;  /* 0x000000ffff0c7224 */ /* 0x000fe400078e0000 */
[----:B------:R-:W-:-:S04]  /*3a90*/  IADD3 R15, PT, PT, -R7, UR4, R2 ;  /* 0x00000004070f7c10 */ /* 0x000fc8000fffe102 */
[----:B------:R-:W-:-:S04]  /*3aa0*/  LOP3.LUT R2, R15, 0x300, RZ, 0xc0, !PT ;  /* 0x000003000f027812 */ /* 0x000fc800078ec0ff */
[----:B------:R-:W-:-:S13]  /*3ab0*/  ISETP.NE.AND P0, PT, R2, 0x300, PT ;  /* 0x000003000200780c */ /* 0x000fda0003f05270 */
[----:B------:R-:W-:Y:S05]  /*3ac0*/  @!P0 BRA `(.L_x_539) ;  /* 0x0000000000a88947 */ /* 0x000fea0003800000 */
[----:B------:R-:W0:Y:S01]  /*3ad0*/  LDCU.64 UR10, c[0x0][0x380] ;  /* 0x00007000ff0a77ac */ /* 0x000e220008000a00 */
[----:B------:R-:W-:Y:S01]  /*3ae0*/  IADD3 R3, P0, PT, R0, R7, RZ ;  /* 0x0000000700037210 */ /* 0x000fe20007f1e0ff */
[----:B------:R-:W-:Y:S01]  /*3af0*/  IMAD.MOV.U32 R12, RZ, RZ, R0 ;  /* 0x000000ffff0c7224 */ /* 0x000fe200078e0000 */
[----:B------:R-:W-:-:S03]  /*3b00*/  LEA.HI R2, R15, 0x1, RZ, 0x18 ;  /* 0x000000010f027811 */ /* 0x000fc600078fc0ff */
[----:B------:R-:W-:Y:S01]  /*3b10*/  IMAD.X R14, RZ, RZ, R10, P0 ;  /* 0x000000ffff0e7224 */ /* 0x000fe200000e060a */
[----:B------:R-:W-:Y:S02]  /*3b20*/  LOP3.LUT R2, R2, 0x3, RZ, 0xc0, !PT ;  /* 0x0000000302027812 */ /* 0x000fe400078ec0ff */
[----:B------:R-:W-:-:S03]  /*3b30*/  IADD3 R13, P0, PT, R3, UR6, RZ ;  /* 0x00000006030d7c10 */ /* 0x000fc6000ff1e0ff */
[----:B------:R-:W-:Y:S01]  /*3b40*/  IMAD.MOV R8, RZ, RZ, -R2 ;  /* 0x000000ffff087224 */ /* 0x000fe200078e0a02 */
[----:B0-----:R-:W-:-:S04]  /*3b50*/  LEA R9, P1, R3, UR10, 0x2 ;  /* 0x0000000a03097c11 */ /* 0x001fc8000f8210ff */
[----:B------:R-:W-:Y:S02]  /*3b60*/  LEA.HI.X R3, R3, UR11, R14, 0x2, P1 ;  /* 0x0000000b03037c11 */ /* 0x000fe400088f140e */
[----:B------:R-:W-:-:S07]  /*3b70*/  IADD3.X R14, PT, PT, R14, UR7, RZ, P0, !PT ;  /* 0x000000070e0e7c10 */ /* 0x000fce00087fe4ff */
.L_x_542:
        /* <DEDUP_REMOVED lines=25> */
.L_x_541:
[----:B------:R-:W-:Y:S05]  /*3d10*/  BSYNC.RECONVERGENT B3 ;  /* 0x0000000000037941 */ /* 0x000fea0003800200 */
.L_x_540:
[----:B------:R-:W-:Y:S01]  /*3d20*/  IADD3 R13, P0, PT, R13, 0x100, RZ ;  /* 0x000001000d0d7810 */ /* 0x000fe20007f1e0ff */
[----:B------:R-:W-:Y:S02]  /*3d30*/  VIADD R12, R12, 0x100 ;  /* 0x000001000c0c7836 */ /* 0x000fe40000000000 */
[----:B------:R-:W-:Y:S02]  /*3d40*/  IMAD.X R3, RZ, RZ, R3, P3 ;  /* 0x000000ffff037224 */ /* 0x000fe400018e0603 */
[----:B------:R-:W-:Y:S01]  /*3d50*/  IMAD.X R14, RZ, RZ, R14, P0 ;  /* 0x000000ffff0e7224 */ /* 0x000fe200000e060e */
[----:B------:R-:W-:Y:S07]  /*3d60*/  @P2 BRA `(.L_x_542) ;  /* 0xfffffffc00842947 */ /* 0x000fee000383ffff */
.L_x_539:
[----:B------:R-:W-:Y:S05]  /*3d70*/  BSYNC.RECONVERGENT B2 ;  /* 0x0000000000027941 */ /* 0x000fea0003800200 */
.L_x_538:
[----:B------:R-:W-:-:S13]  /*3d80*/  ISETP.GE.U32.AND P0, PT, R15, 0x300, PT ;  /* 0x000003000f00780c */ /* 0x000fda0003f06070 */
[----:B------:R-:W-:Y:S05]  /*3d90*/  @!P0 BRA `(.L_x_537) ;  /* 0x0000000400888947 */ /* 0x000fea0003800000 */
[----:B------:R-:W0:Y:S01]  /*3da0*/  LDC.64 R2, c[0x0][0x380] ;  /* 0x0000e000ff027b82 */ /* 0x000e220000000a00 */
[----:B------:R-:W-:-:S07]  /*3db0*/  VIADD R12, R12, 0x200 ;  /* 0x000002000c0c7836 */ /* 0x000fce0000000000 */
[----:B------:R-:W1:Y:S02]  /*3dc0*/  LDC.64 R8, c[0x0][0x388] ;  /* 0x0000e200ff087b82 */ /* 0x000e640000000a00 */
.L_x_551:
        /* <DEDUP_REMOVED lines=29> */
.L_x_544:
[----:B------:R-:W-:Y:S05]  /*3fa0*/  BSYNC.RECONVERGENT B2 ;  /* 0x0000000000027941 */ /* 0x000fea0003800200 */
.L_x_543:
        /* <DEDUP_REMOVED lines=20> */
.L_x_546:
[----:B------:R-:W-:Y:S05]  /*40f0*/  BSYNC.RECONVERGENT B2 ;  /* 0x0000000000027941 */ /* 0x000fea0003800200 */
.L_x_545:
        /* <DEDUP_REMOVED lines=20> */
.L_x_548:
[----:B------:R-:W-:Y:S05]  /*4240*/  BSYNC.RECONVERGENT B2 ;  /* 0x0000000000027941 */ /* 0x000fea0003800200 */
.L_x_547:
        /* <DEDUP_REMOVED lines=18> */
.L_x_550:
[----:B------:R-:W-:Y:S05]  /*4370*/  BSYNC.RECONVERGENT B2 ;  /* 0x0000000000027941 */ /* 0x000fea0003800200 */
.L_x_549:
[C---:B------:R-:W-:Y:S02]  /*4380*/  VIADD R14, R12.reuse, 0x200 ;  /* 0x000002000c0e7836 */ /* 0x040fe40000000000 */
[----:B------:R-:W-:-:S03]  /*4390*/  VIADD R12, R12, 0x400 ;  /* 0x000004000c0c7836 */ /* 0x000fc60000000000 */
[----:B------:R-:W-:-:S13]  /*43a0*/  ISETP.GE.AND P0, PT, R14, R11, PT ;  /* 0x0000000b0e00720c */ /* 0x000fda0003f06270 */
[----:B------:R-:W-:Y:S05]  /*43b0*/  @!P0 BRA `(.L_x_551) ;  /* 0xfffffff800848947 */ /* 0x000fea000383ffff */
.L_x_537:
[----:B------:R-:W-:Y:S05]  /*43c0*/  BSYNC.RECONVERGENT B1 ;  /* 0x0000000000017941 */ /* 0x000fea0003800200 */
.L_x_536:
        /* <DEDUP_REMOVED lines=31> */
.L_x_553:
[----:B------:R-:W-:Y:S05]  /*45c0*/  BSYNC.RECONVERGENT B1 ;  /* 0x0000000000017941 */ /* 0x000fea0003800200 */
.L_x_552:
        /* <DEDUP_REMOVED lines=24> */
.L_x_555:
[----:B------:R-:W-:Y:S05]  /*4750*/  BSYNC.RECONVERGENT B1 ;  /* 0x0000000000017941 */ /* 0x000fea0003800200 */
.L_x_554:
[----:B0-----:R0:W4:Y:S01]  /*4760*/  SHFL.DOWN PT, R8, R3, 0x4, 0x1f ;  /* 0x08801f0003087f89 */ /* 0x00112200000e0000 */
[----:B------:R-:W-:Y:S01]  /*4770*/  BSSY.RECONVERGENT B1, `(.L_x_556) ;  /* 0x0000017000017945 */ /* 0x000fe20003800200 */
[----:B------:R-:W-:Y:S02]  /*4780*/  IMAD.MOV.U32 R2, RZ, RZ, R3 ;  /* 0x000000ffff027224 */ /* 0x000fe400078e0003 */
[----:B-1----:R0:W1:Y:S01]  /*4790*/  SHFL.DOWN PT, R9, R4, 0x4, 0x1f ;  /* 0x08801f0004097f89 */ /* 0x00206200000e0000 */
[----:B--2---:R-:W-:Y:S02]  /*47a0*/  IMAD.MOV.U32 R6, RZ, RZ, R4 ;  /* 0x000000ffff067224 */ /* 0x004fe400078e0004 */
[----:B------:R-:W-:Y:S01]  /*47b0*/  IMAD.MOV.U32 R7, RZ, RZ, R5 ;  /* 0x000000ffff077224 */ /* 0x000fe200078e0005 */
[----:B------:R0:W2:Y:S01]  /*47c0*/  SHFL.DOWN PT, R10, R5, 0x4, 0x1f ;  /* 0x08801f00050a7f89 */ /* 0x0000a200000e0000 */
[----:B------:R-:W-:Y:S05]  /*47d0*/  @P5 BRA `(.L_x_557) ;  /* 0x0000000000405947 */ /* 0x000fea0003800000 */
[----:B----4-:R-:W-:Y:S01]  /*47e0*/  ISETP.GE.AND P0, PT, R3, R8, PT ;  /* 0x000000080300720c */ /* 0x010fe20003f06270 */
[----:B------:R-:W-:Y:S02]  /*47f0*/  IMAD.MOV.U32 R2, RZ, RZ, R8 ;  /* 0x000000ffff027224 */ /* 0x000fe400078e0008 */
[----:B-1----:R-:W-:Y:S02]  /*4800*/  IMAD.MOV.U32 R6, RZ, RZ, R9 ;  /* 0x000000ffff067224 */ /* 0x002fe400078e0009 */
[----:B--2---:R-:W-:-:S08]  /*4810*/  IMAD.MOV.U32 R7, RZ, RZ, R10 ;  /* 0x000000ffff077224 */ /* 0x004fd000078e000a */
        /* <DEDUP_REMOVED lines=12> */
.L_x_557:
[----:B------:R-:W-:Y:S05]  /*48e0*/  BSYNC.RECONVERGENT B1 ;  /* 0x0000000000017941 */ /* 0x000fea0003800200 */
.L_x_556:
[----:B-1----:R1:W1:Y:S01]  /*48f0*/  SHFL.DOWN PT, R9, R2, 0x8, 0x1f ;  /* 0x09001f0002097f89 */ /* 0x00226200000e0000 */
[----:B------:R-:W-:Y:S01]  /*4900*/  BSSY.RECONVERGENT B1, `(.L_x_558) ;  /* 0x0000017000017945 */ /* 0x000fe20003800200 */
[----:B0-----:R-:W-:Y:S02]  /*4910*/  IMAD.MOV.U32 R3, RZ, RZ, R2 ;  /* 0x000000ffff037224 */ /* 0x001fe400078e0002 */
[----:B---3--:R0:W3:Y:S01]  /*4920*/  SHFL.DOWN PT, R11, R6, 0x8, 0x1f ;  /* 0x09001f00060b7f89 */ /* 0x0080e200000e0000 */
[----:B------:R-:W-:Y:S02]  /*4930*/  IMAD.MOV.U32 R4, RZ, RZ, R6 ;  /* 0x000000ffff047224 */ /* 0x000fe400078e0006 */
[----:B------:R-:W-:Y:S01]  /*4940*/  IMAD.MOV.U32 R5, RZ, RZ, R7 ;  /* 0x000000ffff057224 */ /* 0x000fe200078e0007 */
[----:B----4-:R0:W4:Y:S01]  /*4950*/  SHFL.DOWN PT, R8, R7, 0x8, 0x1f ;  /* 0x09001f0007087f89 */ /* 0x01012200000e0000 */
[----:B------:R-:W-:Y:S05]  /*4960*/  @P4 BRA `(.L_x_559) ;  /* 0x0000000000404947 */ /* 0x000fea0003800000 */
[----:B-1----:R-:W-:Y:S01]  /*4970*/  ISETP.GE.AND P0, PT, R2, R9, PT ;  /* 0x000000090200720c */ /* 0x002fe20003f06270 */
        /* <DEDUP_REMOVED lines=15> */
.L_x_559:
[----:B------:R-:W-:Y:S05]  /*4a70*/  BSYNC.RECONVERGENT B1 ;  /* 0x0000000000017941 */ /* 0x000fea0003800200 */
.L_x_558:
[----:B-1----:R1:W1:Y:S01]  /*4a80*/  SHFL.DOWN PT, R2, R3, 0x10, 0x1f ;  /* 0x0a001f0003027f89 */ /* 0x00226200000e0000 */
[----:B------:R-:W-:Y:S01]  /*4a90*/  BSSY.RECONVERGENT B1, `(.L_x_560) ;  /* 0x0000017000017945 */ /* 0x000fe20003800200 */
[----:B----4-:R-:W-:Y:S02]  /*4aa0*/  IMAD.MOV.U32 R8, RZ, RZ, R3 ;  /* 0x000000ffff087224 */ /* 0x010fe400078e0003 */
[----:B------:R4:W1:Y:S01]  /*4ab0*/  SHFL.DOWN PT, R9, R4, 0x10, 0x1f ;  /* 0x0a001f0004097f89 */ /* 0x00086200000e0000 */
[----:B0-----:R-:W-:Y:S02]  /*4ac0*/  IMAD.MOV.U32 R7, RZ, RZ, R4 ;  /* 0x000000ffff077224 */ /* 0x001fe400078e0004 */
[----:B------:R-:W-:Y:S01]  /*4ad0*/  IMAD.MOV.U32 R6, RZ, RZ, R5 ;  /* 0x000000ffff067224 */ /* 0x000fe200078e0005 */
[----:B--2---:R4:W0:Y:S01]  /*4ae0*/  SHFL.DOWN PT, R10, R5, 0x10, 0x1f ;  /* 0x0a001f00050a7f89 */ /* 0x00482200000e0000 */
[----:B------:R-:W-:Y:S05]  /*4af0*/  @P3 BRA `(.L_x_561) ;  /* 0x0000000000403947 */ /* 0x000fea0003800000 */
[----:B-1----:R-:W-:Y:S01]  /*4b00*/  ISETP.GE.AND P0, PT, R3, R2, PT ;  /* 0x000000020300720c */ /* 0x002fe20003f06270 */
        /* <DEDUP_REMOVED lines=15> */
.L_x_561:
[----:B------:R-:W-:Y:S05]  /*4c00*/  BSYNC.RECONVERGENT B1 ;  /* 0x0000000000017941 */ /* 0x000fea0003800200 */
.L_x_560:
[----:B------:R-:W-:Y:S04]  /*4c10*/  BSSY.RECONVERGENT B1, `(.L_x_562) ;  /* 0x000000c000017945 */ /* 0x000fe80003800200 */
[----:B------:R-:W-:Y:S05]  /*4c20*/  @P2 BRA `(.L_x_563) ;  /* 0x0000000000282947 */ /* 0x000fea0003800000 */
[----:B----4-:R-:W2:Y:S01]  /*4c30*/  S2R R4, SR_CgaCtaId ;  /* 0x0000000000047919 */ /* 0x010ea20000008800 */
[----:B-1----:R-:W-:Y:S02]  /*4c40*/  MOV R3, 0x400 ;  /* 0x0000040000037802 */ /* 0x002fe40000000f00 */
        /* <DEDUP_REMOVED lines=8> */
.L_x_563:
[----:B------:R-:W-:Y:S05]  /*4cd0*/  BSYNC.RECONVERGENT B1 ;  /* 0x0000000000017941 */ /* 0x000fea0003800200 */
.L_x_562:
[----:B------:R-:W-:Y:S01]  /*4ce0*/  BAR.SYNC.DEFER_BLOCKING 0x0 ;  /* 0x0000000000007b1d */ /* 0x000fe20000010000 */
[----:B------:R-:W-:-:S13]  /*4cf0*/  ISETP.NE.AND P1, PT, R0, RZ, PT ;  /* 0x000000ff0000720c */ /* 0x000fda0003f25270 */
[----:B------:R-:W-:Y:S05]  /*4d00*/  @P1 BRA `(.L_x_497) ;  /* 0x0000000800341947 */ /* 0x000fea0003800000 */
[----:B-12---:R-:W1:Y:S01]  /*4d10*/  S2R R3, SR_CgaCtaId ;  /* 0x0000000000037919 */ /* 0x006e620000008800 */
[----:B------:R-:W-:Y:S01]  /*4d20*/  MOV R0, 0x400 ;  /* 0x0000040000007802 */ /* 0x000fe20000000f00 */
[----:B------:R-:W-:Y:S03]  /*4d30*/  BSSY.RECONVERGENT B1, `(.L_x_564) ;  /* 0x0000016000017945 */ /* 0x000fe60003800200 */
[----:B-1----:R-:W-:-:S05]  /*4d40*/  LEA R24, R3, R0, 0x18 ;  /* 0x0000000003187211 */ /* 0x002fca00078ec0ff */
[----:B------:R-:W1:Y:S04]  /*4d50*/  LDS R3, [R24+0x18] ;  /* 0x0000180018037984 */ /* 0x000e680000000800 */
[----:B----4-:R-:W2:Y:S04]  /*4d60*/  LDS.64 R4, [R24+0x20] ;  /* 0x0000200018047984 */ /* 0x010ea80000000a00 */
[----:B------:R4:W0:Y:S04]  /*4d70*/  LDS R18, [R24+0x28] ;  /* 0x0000280018127984 */ /* 0x0008280000000800 */
[----:B------:R4:W0:Y:S01]  /*4d80*/  LDS R16, [R24+0x38] ;  /* 0x0000380018107984 */ /* 0x0008220000000800 */
[----:B-1----:R-:W-:Y:S01]  /*4d90*/  ISETP.GE.AND P0, PT, R8, R3, PT ;  /* 0x000000030800720c */ /* 0x002fe20003f06270 */
[----:B------:R-:W-:-:S02]  /*4da0*/  IMAD.MOV.U32 R19, RZ, RZ, R3 ;  /* 0x000000ffff137224 */ /* 0x000fc400078e0003 */
[----:B--2---:R-:W-:Y:S02]  /*4db0*/  IMAD.MOV.U32 R21, RZ, RZ, R4 ;  /* 0x000000ffff157224 */ /* 0x004fe400078e0004 */
[----:B------:R-:W-:-:S08]  /*4dc0*/  IMAD.MOV.U32 R20, RZ, RZ, R5 ;  /* 0x000000ffff147224 */ /* 0x000fd000078e0005 */
[----:B0---4-:R-:W-:Y:S05]  /*4dd0*/  @!P0 BRA `(.L_x_565) ;  /* 0x00000000002c8947 */ /* 0x011fea0003800000 */
        /* <DEDUP_REMOVED lines=11> */
.L_x_565:
[----:B------:R-:W-:Y:S05]  /*4e90*/  BSYNC.RECONVERGENT B1 ;  /* 0x0000000000017941 */ /* 0x000fea0003800200 */
.L_x_564:
        /* <DEDUP_REMOVED lines=27> */
.L_x_567:
[----:B------:R-:W-:Y:S05]  /*5050*/  BSYNC.RECONVERGENT B1 ;  /* 0x0000000000017941 */ /* 0x000fea0003800200 */
.L_x_566:
        /* <DEDUP_REMOVED lines=17> */
.L_x_569:
[----:B------:R-:W-:Y:S05]  /*5170*/  BSYNC.RECONVERGENT B1 ;  /* 0x0000000000017941 */ /* 0x000fea0003800200 */
.L_x_568:
        /* <DEDUP_REMOVED lines=17> */
.L_x_571:
[----:B------:R-:W-:Y:S05]  /*5290*/  BSYNC.RECONVERGENT B1 ;  /* 0x0000000000017941 */ /* 0x000fea0003800200 */
.L_x_570:
        /* <DEDUP_REMOVED lines=17> */
.L_x_573:
[----:B------:R-:W-:Y:S05]  /*53b0*/  BSYNC.RECONVERGENT B1 ;  /* 0x0000000000017941 */ /* 0x000fea0003800200 */
.L_x_572:
        /* <DEDUP_REMOVED lines=17> */
.L_x_575:
[----:B------:R-:W-:Y:S05]  /*54d0*/  BSYNC.RECONVERGENT B1 ;  /* 0x0000000000017941 */ /* 0x000fea0003800200 */
.L_x_574:
        /* <DEDUP_REMOVED lines=16> */
.L_x_497:
[----:B------:R-:W-:Y:S05]  /*55e0*/  BSYNC.RECONVERGENT B0 ;  /* 0x0000000000007941 */ /* 0x000fea0003800200 */
.L_x_464:
[----:B------:R-:W-:Y:S05]  /*55f0*/  @P1 EXIT ;  /* 0x000000000000194d */ /* 0x000fea0003800000 */
[----:B01234-:R-:W0:Y:S01]  /*5600*/  LDC.64 R2, c[0x0][0x390] ;  /* 0x0000e400ff027b82 */ /* 0x01fe220000000a00 */
[----:B------:R-:W-:-:S04]  /*5610*/  LOP3.LUT R7, R7, R6, RZ, 0x3c, !PT ;  /* 0x0000000607077212 */ /* 0x000fc800078e3cff */
[----:B------:R-:W-:-:S04]  /*5620*/  LOP3.LUT R6, R7, R6, RZ, 0x3c, !PT ;  /* 0x0000000607067212 */ /* 0x000fc800078e3cff */
[----:B------:R-:W-:-:S05]  /*5630*/  LOP3.LUT R7, R7, R6, RZ, 0x3c, !PT ;  /* 0x0000000607077212 */ /* 0x000fca00078e3cff */
[----:B0-----:R-:W-:Y:S04]  /*5640*/  STG.E.64 desc[UR8][R2.64+0x8], R6 ;  /* 0x0000080602007986 */ /* 0x001fe8000c101b08 */
[----:B------:R-:W-:Y:S01]  /*5650*/  STG.E desc[UR8][R2.64], R8 ;  /* 0x0000000802007986 */ /* 0x000fe2000c101908 */
[----:B------:R-:W-:Y:S05]  /*5660*/  EXIT ;  /* 0x000000000000794d */ /* 0x000fea0003800000 */
.L_x_576:
        /* <DEDUP_REMOVED lines=9> */
.L_x_962:


//--------------------- .text._ZN6thrust24THRUST_300001_SM_1000_NS8cuda_cub4core6detail13_kernel_agentINS1_8__reduce11ReduceAgentIPN4cuda3std3__45tupleIJilEEESC_SB_iNS1_9__extrema9arg_max_fIilNS9_4lessIiEEEEEEJSC_SC_iSH_EEEvDpT0_ --------------------------
	.section	.text._ZN6thrust24THRUST_300001_SM_1000_NS8cuda_cub4core6detail13_kernel_agentINS1_8__reduce11ReduceAgentIPN4cuda3std3__45tupleIJilEEESC_SB_iNS1_9__extrema9arg_max_fIilNS9_4lessIiEEEEEEJSC_SC_iSH_EEEvDpT0_,"ax",@progbits
	.align	128
        .global         _ZN6thrust24THRUST_300001_SM_1000_NS8cuda_cub4core6detail13_kernel_agentINS1_8__reduce11ReduceAgentIPN4cuda3std3__45tupleIJilEEESC_SB_iNS1_9__extrema9arg_max_fIilNS9_4lessIiEEEEEEJSC_SC_iSH_EEEvDpT0_
        .type           _ZN6thrust24THRUST_300001_SM_1000_NS8cuda_cub4core6detail13_kernel_agentINS1_8__reduce11ReduceAgentIPN4cuda3std3__45tupleIJilEEESC_SB_iNS1_9__extrema9arg_max_fIilNS9_4lessIiEEEEEEJSC_SC_iSH_EEEvDpT0_,@function
        .size           _ZN6thrust24THRUST_300001_SM_1000_NS8cuda_cub4core6detail13_kernel_agentINS1_8__reduce11ReduceAgentIPN4cuda3std3__45tupleIJilEEESC_SB_iNS1_9__extrema9arg_max_fIilNS9_4lessIiEEEEEEJSC_SC_iSH_EEEvDpT0_,(.L_x_963 - _ZN6thrust24THRUST_300001_SM_1000_NS8cuda_cub4core6detail13_kernel_agentINS1_8__reduce11ReduceAgentIPN4cuda3std3__45tupleIJilEEESC_SB_iNS1_9__extrema9arg_max_fIilNS9_4lessIiEEEEEEJSC_SC_iSH_EEEvDpT0_)
        .other          _ZN6thrust24THRUST_300001_SM_1000_NS8cuda_cub4core6detail13_kernel_agentINS1_8__reduce11ReduceAgentIPN4cuda3std3__45tupleIJilEEESC_SB_iNS1_9__extrema9arg_max_fIilNS9_4lessIiEEEEEEJSC_SC_iSH_EEEvDpT0_,@"STO_CUDA_ENTRY STV_DEFAULT"
_ZN6thrust24THRUST_300001_SM_1000_NS8cuda_cub4core6detail13_kernel_agentINS1_8__reduce11ReduceAgentIPN4cuda3std3__45tupleIJilEEESC_SB_iNS1_9__extrema9arg_max_fIilNS9_4lessIiEEEEEEJSC_SC_iSH_EEEvDpT0_:
.text._ZN6thrust24THRUST_300001_SM_1000_NS8cuda_cub4core6detail13_kernel_agentINS1_8__reduce11ReduceAgentIPN4cuda3std3__45tupleIJilEEESC_SB_iNS1_9__extrema9arg_max_fIilNS9_4lessIiEEEEEEJSC_SC_iSH_EEEvDpT0_:
        /* <DEDUP_REMOVED lines=21> */
.L_x_580:
[----:B0-----:R-:W-:Y:S05]  /*0150*/  BSYNC.RECONVERGENT B1 ;  /* 0x0000000000017941 */ /* 0x001fea0003800200 */
.L_x_579:
        /* <DEDUP_REMOVED lines=15> */
.L_x_587:
        /* <DEDUP_REMOVED lines=28> */
.L_x_586:
[----:B------:R-:W-:Y:S05]  /*0410*/  BSYNC.RECONVERGENT B3 ;  /* 0x0000000000037941 */ /* 0x000fea0003800200 */
.L_x_585:
[----:B------:R-:W-:Y:S02]  /*0420*/  IMAD.X R7, RZ, RZ, R7, P3 ;  /* 0x000000ffff077224 */ /* 0x000fe400018e0607 */
[----:B------:R-:W-:Y:S01]  /*0430*/  VIADD R5, R5, 0x100 ;  /* 0x0000010005057836 */ /* 0x000fe20000000000 */
[----:B------:R-:W-:Y:S06]  /*0440*/  @P2 BRA `(.L_x_587) ;  /* 0xfffffffc00802947 */ /* 0x000fec000383ffff */
.L_x_584:
[----:B------:R-:W-:Y:S05]  /*0450*/  BSYNC.RECONVERGENT B2 ;  /* 0x0000000000027941 */ /* 0x000fea0003800200 */
.L_x_583:
[----:B------:R-:W0:Y:S01]  /*0460*/  LDC.64 R8, c[0x0][0x380] ;  /* 0x0000e000ff087b82 */ /* 0x000e220000000a00 */
[----:B------:R-:W-:-:S13]  /*0470*/  ISETP.GE.U32.AND P0, PT, R12, 0x300, PT ;  /* 0x000003000c00780c */ /* 0x000fda0003f06070 */
[----:B------:R-:W-:Y:S05]  /*0480*/  @!P0 BRA `(.L_x_582) ;  /* 0x0000000400588947 */ /* 0x000fea0003800000 */
.L_x_596:
        /* <DEDUP_REMOVED lines=26> */
.L_x_589:
[----:B------:R-:W-:Y:S05]  /*0630*/  BSYNC.RECONVERGENT B2 ;  /* 0x0000000000027941 */ /* 0x000fea0003800200 */
.L_x_588:
        /* <DEDUP_REMOVED lines=17> */
.L_x_591:
[----:B------:R-:W-:Y:S05]  /*0750*/  BSYNC.RECONVERGENT B2 ;  /* 0x0000000000027941 */ /* 0x000fea0003800200 */
.L_x_590:
        /* <DEDUP_REMOVED lines=17> */
.L_x_593:
[----:B------:R-:W-:Y:S05]  /*0870*/  BSYNC.RECONVERGENT B2 ;  /* 0x0000000000027941 */ /* 0x000fea0003800200 */
.L_x_592:
        /* <DEDUP_REMOVED lines=19> */
.L_x_595:
[----:B------:R-:W-:Y:S05]  /*09b0*/  BSYNC.RECONVERGENT B2 ;  /* 0x0000000000027941 */ /* 0x000fea0003800200 */
.L_x_594:
[----:B------:R-:W-:-:S05]  /*09c0*/  VIADD R5, R5, 0x400 ;  /* 0x0000040005057836 */ /* 0x000fca0000000000 */
[----:B------:R-:W-:-:S13]  /*09d0*/  ISETP.GE.AND P0, PT, R5, UR5, PT ;  /* 0x0000000505007c0c */ /* 0x000fda000bf06270 */
[----:B------:R-:W-:Y:S05]  /*09e0*/  @!P0 BRA `(.L_x_596) ;  /* 0xfffffff800a88947 */ /* 0x000fea000383ffff */
.L_x_582:
[----:B------:R-:W-:Y:S05]  /*09f0*/  BSYNC.RECONVERGENT B1 ;  /* 0x0000000000017941 */ /* 0x000fea0003800200 */
.L_x_581:
        /* <DEDUP_REMOVED lines=31> */
.L_x_599:
[----:B------:R-:W-:Y:S05]  /*0bf0*/  BSYNC.RECONVERGENT B1 ;  /* 0x0000000000017941 */ /* 0x000fea0003800200 */
.L_x_598:
        /* <DEDUP_REMOVED lines=27> */
.L_x_601:
[----:B------:R-:W-:Y:S05]  /*0db0*/  BSYNC.RECONVERGENT B1 ;  /* 0x0000000000017941 */ /* 0x000fea0003800200 */
.L_x_600:
        /* <DEDUP_REMOVED lines=24> */
.L_x_603:
[----:B------:R-:W-:Y:S05]  /*0f40*/  BSYNC.RECONVERGENT B1 ;  /* 0x0000000000017941 */ /* 0x000fea0003800200 */
.L_x_602:
        /* <DEDUP_REMOVED lines=24> */
.L_x_605:
[----:B------:R-:W-:Y:S05]  /*10d0*/  BSYNC.RECONVERGENT B1 ;  /* 0x0000000000017941 */ /* 0x000fea0003800200 */
.L_x_604:
        /* <DEDUP_REMOVED lines=24> */
.L_x_607:
[----:B------:R-:W-:Y:S05]  /*1260*/  BSYNC.RECONVERGENT B1 ;  /* 0x0000000000017941 */ /* 0x000fea0003800200 */
.L_x_606:
        /* <DEDUP_REMOVED lines=12> */
.L_x_609:
[----:B------:R-:W-:Y:S05]  /*1330*/  BSYNC.RECONVERGENT B1 ;  /* 0x0000000000017941 */ /* 0x000fea0003800200 */
.L_x_608:
        /* <DEDUP_REMOVED lines=27> */
.L_x_612:
[----:B------:R-:W-:Y:S05]  /*14f0*/  BSYNC.RECONVERGENT B1 ;  /* 0x0000000000017941 */ /* 0x000fea0003800200 */
.L_x_611:
        /* <DEDUP_REMOVED lines=27> */
.L_x_614:
[----:B------:R-:W-:Y:S05]  /*16b0*/  BSYNC.RECONVERGENT B1 ;  /* 0x0000000000017941 */ /* 0x000fea0003800200 */
.L_x_613:
        /* <DEDUP_REMOVED lines=17> */
.L_x_616:
[----:B------:R-:W-:Y:S05]  /*17d0*/  BSYNC.RECONVERGENT B1 ;  /* 0x0000000000017941 */ /* 0x000fea0003800200 */
.L_x_615:
        /* <DEDUP_REMOVED lines=17> */
.L_x_618:
[----:B------:R-:W-:Y:S05]  /*18f0*/  BSYNC.RECONVERGENT B1 ;  /* 0x0000000000017941 */ /* 0x000fea0003800200 */
.L_x_617:
        /* <DEDUP_REMOVED lines=17> */
.L_x_620:
[----:B------:R-:W-:Y:S05]  /*1a10*/  BSYNC.RECONVERGENT B1 ;  /* 0x0000000000017941 */ /* 0x000fea0003800200 */
.L_x_619:
        /* <DEDUP_REMOVED lines=17> */
.L_x_622:
[----:B------:R-:W-:Y:S05]  /*1b30*/  BSYNC.RECONVERGENT B1 ;  /* 0x0000000000017941 */ /* 0x000fea0003800200 */
.L_x_621:
        /* <DEDUP_REMOVED lines=18> */
.L_x_597:
        /* <DEDUP_REMOVED lines=40> */
.L_x_624:
[----:B------:R-:W-:Y:S05]  /*1ee0*/  BSYNC.RECONVERGENT B1 ;  /* 0x0000000000017941 */ /* 0x000fea0003800200 */
.L_x_623:
        /* <DEDUP_REMOVED lines=25> */
.L_x_626:
[----:B------:R-:W-:Y:S05]  /*2080*/  BSYNC.RECONVERGENT B1 ;  /* 0x0000000000017941 */ /* 0x000fea0003800200 */
.L_x_625:
        /* <DEDUP_REMOVED lines=24> */
.L_x_628:
[----:B------:R-:W-:Y:S05]  /*2210*/  BSYNC.RECONVERGENT B1 ;  /* 0x0000000000017941 */ /* 0x000fea0003800200 */
.L_x_627:
        /* <DEDUP_REMOVED lines=24> */
.L_x_630:
[----:B------:R-:W-:Y:S05]  /*23a0*/  BSYNC.RECONVERGENT B1 ;  /* 0x0000000000017941 */ /* 0x000fea0003800200 */
.L_x_629:
        /* <DEDUP_REMOVED lines=24> */
.L_x_632:
[----:B------:R-:W-:Y:S05]  /*2530*/  BSYNC.RECONVERGENT B1 ;  /* 0x0000000000017941 */ /* 0x000fea0003800200 */
.L_x_631:
        /* <DEDUP_REMOVED lines=12> */
.L_x_634:
[----:B------:R-:W-:Y:S05]  /*2600*/  BSYNC.RECONVERGENT B1 ;  /* 0x0000000000017941 */ /* 0x000fea0003800200 */
.L_x_633:
        /* <DEDUP_REMOVED lines=30> */
.L_x_636:
[----:B------:R-:W-:Y:S05]  /*27f0*/  BSYNC.RECONVERGENT B1 ;  /* 0x0000000000017941 */ /* 0x000fea0003800200 */
.L_x_635:
        /* <DEDUP_REMOVED lines=27> */
.L_x_638:
[----:B------:R-:W-:Y:S05]  /*29b0*/  BSYNC.RECONVERGENT B1 ;  /* 0x0000000000017941 */ /* 0x000fea0003800200 */
.L_x_637:
        /* <DEDUP_REMOVED lines=27> */
.L_x_640:
[----:B------:R-:W-:Y:S05]  /*2b70*/  BSYNC.RECONVERGENT B1 ;  /* 0x0000000000017941 */ /* 0x000fea0003800200 */
.L_x_639:
        /* <DEDUP_REMOVED lines=27> */
.L_x_642:
[----:B------:R-:W-:Y:S05]  /*2d30*/  BSYNC.RECONVERGENT B1 ;  /* 0x0000000000017941 */ /* 0x000fea0003800200 */
.L_x_641:
        /* <DEDUP_REMOVED lines=27> */
.L_x_644:
[----:B------:R-:W-:Y:S05]  /*2ef0*/  BSYNC.RECONVERGENT B1 ;  /* 0x0000000000017941 */ /* 0x000fea0003800200 */
.L_x_643:
        /* <DEDUP_REMOVED lines=27> */
.L_x_646:
[----:B------:R-:W-:Y:S05]  /*30b0*/  BSYNC.RECONVERGENT B1 ;  /* 0x0000000000017941 */ /* 0x000fea0003800200 */
.L_x_645:
        /* <DEDUP_REMOVED lines=28> */
.L_x_578:
        /* <DEDUP_REMOVED lines=12> */
[----:B------:R-:W5:Y:S01]  /*3340*/  LDG.E.64.CONSTANT R2, desc[UR6][R6.64+0x4008] ;  /* 0x0040080606027981 */ /* 0x000f62000c1e9b00 */
[----:B------:R-:W-:Y:S01]  /*3350*/  UISETP.GE.U32.AND UP0, UPT, UR4, 0xa00, UPT ;  /* 0x00000a000400788c */ /* 0x000fe2000bf06070 */
[----:B------:R-:W-:Y:S01]  /*3360*/  IMAD.MOV.U32 R19, RZ, RZ, 0x500 ;  /* 0x00000500ff137424 */ /* 0x000fe200078e00ff */
        /* <DEDUP_REMOVED lines=29> */
[----:B------:R-:W0:Y:S01]  /*3540*/  LDC.64 R6, c[0x0][0x380] ;  /* 0x0000e000ff067b82 */ /* 0x000e220000000a00 */
[----:B------:R-:W-:Y:S01]  /*3550*/  IMAD.MOV.U32 R23, RZ, RZ, R2 ;  /* 0x000000ffff177224 */ /* 0x000fe200078e0002 */
[----:B------:R-:W1:Y:S01]  /*3560*/  LDCU UR4, c[0x0][0x390] ;  /* 0x00007200ff0477ac */ /* 0x000e620008000800 */
[----:B------:R-:W-:Y:S02]  /*3570*/  IMAD.MOV.U32 R24, RZ, RZ, R3 ;  /* 0x000000ffff187224 */ /* 0x000fe400078e0003 */
[----:B------:R-:W-:Y:S02]  /*3580*/  IMAD.MOV.U32 R18, RZ, RZ, R4 ;  /* 0x000000ffff127224 */ /* 0x000fe400078e0004 */
[----:B------:R-:W-:-:S07]  /*3590*/  IMAD.MOV.U32 R5, RZ, RZ, 0x500 ;  /* 0x00000500ff057424 */ /* 0x000fce00078e00ff */
.L_x_648:
[----:B------:R-:W-:-:S04]  /*35a0*/  IMAD.IADD R17, R0, 0x1, R5 ;  /* 0x0000000100117824 */ /* 0x000fc800078e0205 */
[----:B0-----:R-:W-:-:S05]  /*35b0*/  IMAD.WIDE.U32 R16, R17, 0x10, R6 ;  /* 0x0000001011107825 */ /* 0x001fca00078e0006 */
        /* <DEDUP_REMOVED lines=36> */
[----:B------:R-:W-:Y:S01]  /*3800*/  @P2 SEL R14, R8, R14, P0 ;  /* 0x0000000e080e2207 */ /* 0x000fe20000000000 */
[C---:B------:R-:W-:Y:S01]  /*3810*/  VIADD R8, R5.reuse, 0xa00 ;  /* 0x00000a0005087836 */ /* 0x040fe20000000000 */
[----:B------:R-:W-:Y:S01]  /*3820*/  ISETP.GE.AND P1, PT, R22, R4, PT ;  /* 0x000000041600720c */ /* 0x000fe20003f26270 */
[----:B------:R-:W-:Y:S01]  /*3830*/  VIADD R5, R5, 0x500 ;  /* 0x0000050005057836 */ /* 0x000fe20000000000 */
[----:B------:R-:W-:Y:S02]  /*3840*/  @P2 SEL R15, R9, R15, P0 ;  /* 0x0000000f090f2207 */ /* 0x000fe40000000000 */
[----:B-1----:R-:W-:-:S09]  /*3850*/  ISETP.GT.AND P2, PT, R8, UR4, PT ;  /* 0x0000000408007c0c */ /* 0x002fd2000bf44270 */
        /* <DEDUP_REMOVED lines=8> */
[----:B------:R-:W-:Y:S01]  /*38e0*/  IMAD.MOV.U32 R24, RZ, RZ, R3 ;  /* 0x000000ffff187224 */ /* 0x000fe200078e0003 */
[----:B------:R-:W-:Y:S06]  /*38f0*/  @!P2 BRA `(.L_x_648) ;  /* 0xfffffffc0028a947 */ /* 0x000fec000383ffff */
[----:B------:R-:W-:-:S07]  /*3900*/  IMAD.MOV.U32 R19, RZ, RZ, R5 ;  /* 0x000000ffff137224 */ /* 0x000fce00078e0005 */
.L_x_647:
[----:B------:R-:W-:-:S13]  /*3910*/  ISETP.GE.AND P0, PT, R19, UR4, PT ;  /* 0x0000000413007c0c */ /* 0x000fda000bf06270 */
        /* <DEDUP_REMOVED lines=12> */
[----:B------:R-:W0:Y:S01]  /*39e0*/  LDC.64 R6, c[0x0][0x380] ;  /* 0x0000e000ff067b82 */ /* 0x000e220000000a00 */
[----:B------:R-:W-:Y:S01]  /*39f0*/  LEA.HI R8, R14, 0x1, RZ, 0x18 ;  /* 0x000000010e087811 */ /* 0x000fe200078fc0ff */
[----:B------:R-:W-:Y:S02]  /*3a00*/  IMAD.IADD R13, R0, 0x1, R19 ;  /* 0x00000001000d7824 */ /* 0x000fe400078e0213 */
[----:B------:R-:W-:Y:S01]  /*3a10*/  IMAD.MOV.U32 R18, RZ, RZ, R0 ;  /* 0x000000ffff127224 */ /* 0x000fe200078e0000 */
[----:B------:R-:W-:-:S05]  /*3a20*/  LOP3.LUT R8, R8, 0x3, RZ, 0xc0, !PT ;  /* 0x0000000308087812 */ /* 0x000fca00078ec0ff */
[----:B------:R-:W-:-:S07]  /*3a30*/  IMAD.MOV R12, RZ, RZ, -R8 ;  /* 0x000000ffff0c7224 */ /* 0x000fce00078e0a08 */
.L_x_655:
[----:B0-----:R-:W-:-:S05]  /*3a40*/  IMAD.WIDE.U32 R10, R13, 0x10, R6 ;  /* 0x000000100d0a7825 */ /* 0x001fca00078e0006 */
[----:B------:R-:W2:Y:S04]  /*3a50*/  LDG.E.CONSTANT R21, desc[UR6][R10.64] ;  /* 0x000000060a157981 */ /* 0x000ea8000c1e9900 */
[----:B------:R-:W3:Y:S01]  /*3a60*/  LDG.E.64.CONSTANT R8, desc[UR6][R10.64+0x8] ;  /* 0x000008060a087981 */ /* 0x000ee2000c1e9b00 */
[----:B------:R-:W-:Y:S01]  /*3a70*/  VIADD R12, R12, 0x1 ;  /* 0x000000010c0c7836 */ /* 0x000fe20000000000 */
[----:B------:R-:W-:Y:S01]  /*3a80*/  BSSY.RECONVERGENT B3, `(.L_x_653) ;  /* 0x0000015000037945 */ /* 0x000fe20003800200 */
[----:B------:R-:W-:Y:S02]  /*3a90*/  IMAD.MOV.U32 R15, RZ, RZ, R2 ;  /* 0x000000ffff0f7224 */ /* 0x000fe400078e0002 */
        /* <DEDUP_REMOVED lines=19> */
.L_x_654:
[----:B------:R-:W-:Y:S05]  /*3bd0*/  BSYNC.RECONVERGENT B3 ;  /* 0x0000000000037941 */ /* 0x000fea0003800200 */
.L_x_653:
[----:B------:R-:W-:Y:S02]  /*3be0*/  VIADD R18, R18, 0x100 ;  /* 0x0000010012127836 */ /* 0x000fe40000000000 */
[----:B------:R-:W-:Y:S01]  /*3bf0*/  VIADD R13, R13, 0x100 ;  /* 0x000001000d0d7836 */ /* 0x000fe20000000000 */
[----:B------:R-:W-:Y:S06]  /*3c00*/  @P3 BRA `(.L_x_655) ;  /* 0xfffffffc008c3947 */ /* 0x000fec000383ffff */
.L_x_652:
[----:B------:R-:W-:Y:S05]  /*3c10*/  BSYNC.RECONVERGENT B2 ;  /* 0x0000000000027941 */ /* 0x000fea0003800200 */
.L_x_651:
[----:B------:R-:W-:-:S13]  /*3c20*/  ISETP.GE.U32.AND P0, PT, R14, 0x300, PT ;  /* 0x000003000e00780c */ /* 0x000fda0003f06070 */
[----:B------:R-:W-:Y:S05]  /*3c30*/  @!P0 BRA `(.L_x_650) ;  /* 0x0000000400888947 */ /* 0x000fea0003800000 */
[----:B------:R-:W0:Y:S01]  /*3c40*/  LDCU.64 UR8, c[0x0][0x380] ;  /* 0x00007000ff0877ac */ /* 0x000e220008000a00 */
[----:B------:R-:W1:Y:S01]  /*3c50*/  LDC.64 R6, c[0x0][0x380] ;  /* 0x0000e000ff067b82 */ /* 0x000e620000000a00 */
[C---:B------:R-:W-:Y:S01]  /*3c60*/  IADD3 R13, P0, PT, R18.reuse, R19, RZ ;  /* 0x00000013120d7210 */ /* 0x040fe20007f1e0ff */
[----:B------:R-:W-:-:S04]  /*3c70*/  IMAD.IADD R19, R18, 0x1, R19 ;  /* 0x0000000112137824 */ /* 0x000fc800078e0213 */
[----:B------:R-:W-:Y:S01]  /*3c80*/  IMAD.X R8, RZ, RZ, RZ, P0 ;  /* 0x000000ffff087224 */ /* 0x000fe200000e06ff */
[----:B0-----:R-:W-:-:S04]  /*3c90*/  LEA R12, P1, R13, UR8, 0x4 ;  /* 0x000000080d0c7c11 */ /* 0x001fc8000f8220ff */
[----:B------:R-:W-:Y:S02]  /*3ca0*/  IADD3 R12, P0, PT, R12, 0x3008, RZ ;  /* 0x000030080c0c7810 */ /* 0x000fe40007f1e0ff */
[----:B------:R-:W-:-:S05]  /*3cb0*/  LEA.HI.X R13, R13, UR9, R8, 0x4, P1 ;  /* 0x000000090d0d7c11 */ /* 0x000fca00088f2408 */
[----:B------:R-:W-:-:S07]  /*3cc0*/  IMAD.X R13, RZ, RZ, R13, P0 ;  /* 0x000000ffff0d7224 */ /* 0x000fce00000e060d */
.L_x_664:
[----:B-1----:R-:W-:-:S05]  /*3cd0*/  IMAD.WIDE.U32 R10, R19, 0x10, R6 ;  /* 0x00000010130a7825 */ /* 0x002fca00078e0006 */
[----:B------:R-:W2:Y:S04]  /*3ce0*/  LDG.E.CONSTANT R23, desc[UR6][R10.64] ;  /* 0x000000060a177981 */ /* 0x000ea8000c1e9900 */
[----:B------:R0:W3:Y:S02]  /*3cf0*/  LDG.E.64.CONSTANT R8, desc[UR6][R10.64+0x8] ;  /* 0x000008060a087981 */ /* 0x0000e4000c1e9b00 */
[----:B0-----:R-:W-:Y:S02]  /*3d00*/  IMAD.MOV.U32 R10, RZ, RZ, R12 ;  /* 0x000000ffff0a7224 */ /* 0x001fe400078e000c */
[----:B------:R-:W-:-:S05]  /*3d10*/  IMAD.MOV.U32 R11, RZ, RZ, R13 ;  /* 0x000000ffff0b7224 */ /* 0x000fca00078e000d */
        /* <DEDUP_REMOVED lines=16> */
[CC--:B------:R-:W-:Y:S02]  /*3e20*/  @P2 ISETP.LT.U32.AND P1, PT, R2.reuse, R8.reuse, PT ;  /* 0x000000080200220c */ /* 0x0c0fe40003f21070 */
[CC--:B------:R-:W-:Y:S02]  /*3e30*/  @P2 ISETP.GE.U32.AND P0, PT, R2.reuse, R8.reuse, PT ;  /* 0x000000080200220c */ /* 0x0c0fe40003f06070 */
[CC--:B------:R-:W-:Y:S02]  /*3e40*/  @P2 ISETP.LT.AND.EX P1, PT, R3.reuse, R9.reuse, PT, P1 ;  /* 0x000000090300220c */ /* 0x0c0fe40003f21310 */
[CC--:B------:R-:W-:Y:S02]  /*3e50*/  @P2 ISETP.GE.AND.EX P0, PT, R3.reuse, R9.reuse, PT, P0 ;  /* 0x000000090300220c */ /* 0x0c0fe40003f06300 */
[----:B------:R-:W-:Y:S02]  /*3e60*/  @P2 SEL R27, R2, R8, P1 ;  /* 0x00000008021b2207 */ /* 0x000fe40000800000 */
[----:B------:R-:W-:-:S02]  /*3e70*/  @P2 SEL R29, R3, R9, P1 ;  /* 0x00000009031d2207 */ /* 0x000fc40000800000 */
[----:B------:R-:W-:-:S07]  /*3e80*/  @P2 SEL R22, R4, R23, !P0 ;  /* 0x0000001704162207 */ /* 0x000fce0004000000 */
.L_x_657:
[----:B------:R-:W-:Y:S05]  /*3e90*/  BSYNC.RECONVERGENT B2 ;  /* 0x0000000000027941 */ /* 0x000fea0003800200 */
.L_x_656:
        /* <DEDUP_REMOVED lines=17> */
.L_x_659:
[----:B------:R-:W-:Y:S05]  /*3fb0*/  BSYNC.RECONVERGENT B2 ;  /* 0x0000000000027941 */ /* 0x000fea0003800200 */
.L_x_658:
        /* <DEDUP_REMOVED lines=17> */
.L_x_661:
[----:B------:R-:W-:Y:S05]  /*40d0*/  BSYNC.RECONVERGENT B2 ;  /* 0x0000000000027941 */ /* 0x000fea0003800200 */
.L_x_660:
        /* <DEDUP_REMOVED lines=17> */
.L_x_663:
[----:B------:R-:W-:Y:S05]  /*41f0*/  BSYNC.RECONVERGENT B2 ;  /* 0x0000000000027941 */ /* 0x000fea0003800200 */
.L_x_662:
[----:B------:R-:W-:Y:S01]  /*4200*/  VIADD R18, R18, 0x400 ;  /* 0x0000040012127836 */ /* 0x000fe20000000000 */
[----:B------:R-:W-:Y:S01]  /*4210*/  IADD3 R12, P1, PT, R10, 0x4000, RZ ;  /* 0x000040000a0c7810 */ /* 0x000fe20007f3e0ff */
[----:B------:R-:W-:-:S03]  /*4220*/  VIADD R19, R19, 0x400 ;  /* 0x0000040013137836 */ /* 0x000fc60000000000 */
[----:B------:R-:W-:Y:S01]  /*4230*/  ISETP.GE.AND P0, PT, R18, R5, PT ;  /* 0x000000051200720c */ /* 0x000fe20003f06270 */
[----:B------:R-:W-:-:S12]  /*4240*/  IMAD.X R13, RZ, RZ, R11, P1 ;  /* 0x000000ffff0d7224 */ /* 0x000fd800008e060b */
[----:B------:R-:W-:Y:S05]  /*4250*/  @!P0 BRA `(.L_x_664) ;  /* 0xfffffff8009c8947 */ /* 0x000fea000383ffff */
.L_x_650:
[----:B------:R-:W-:Y:S05]  /*4260*/  BSYNC.RECONVERGENT B1 ;  /* 0x0000000000017941 */ /* 0x000fea0003800200 */
.L_x_649:
        /* <DEDUP_REMOVED lines=31> */
.L_x_666:
[----:B------:R-:W-:Y:S05]  /*4460*/  BSYNC.RECONVERGENT B1 ;  /* 0x0000000000017941 */ /* 0x000fea0003800200 */
.L_x_665:
        /* <DEDUP_REMOVED lines=24> */
.L_x_668:
[----:B------:R-:W-:Y:S05]  /*45f0*/  BSYNC.RECONVERGENT B1 ;  /* 0x0000000000017941 */ /* 0x000fea0003800200 */
.L_x_667:
[----:B0-----:R0:W4:Y:S01]  /*4600*/  SHFL.DOWN PT, R5, R2, 0x4, 0x1f ;  /* 0x08801f0002057f89 */ /* 0x00112200000e0000 */
[----:B------:R-:W-:Y:S01]  /*4610*/  BSSY.RECONVERGENT B1, `(.L_x_669) ;  /* 0x0000017000017945 */ /* 0x000fe20003800200 */
[----:B--2---:R-:W-:Y:S02]  /*4620*/  IMAD.MOV.U32 R3, RZ, RZ, R2 ;  /* 0x000000ffff037224 */ /* 0x004fe400078e0002 */
[----:B------:R0:W2:Y:S01]  /*4630*/  SHFL.DOWN PT, R9, R4, 0x4, 0x1f ;  /* 0x08801f0004097f89 */ /* 0x0000a200000e0000 */
[----:B------:R-:W-:Y:S02]  /*4640*/  IMAD.MOV.U32 R6, RZ, RZ, R4 ;  /* 0x000000ffff067224 */ /* 0x000fe400078e0004 */
[----:B------:R-:W-:Y:S01]  /*4650*/  IMAD.MOV.U32 R7, RZ, RZ, R8 ;  /* 0x000000ffff077224 */ /* 0x000fe200078e0008 */
[----:B------:R0:W0:Y:S01]  /*4660*/  SHFL.DOWN PT, R11, R8, 0x4, 0x1f ;  /* 0x08801f00080b7f89 */ /* 0x00002200000e0000 */
[----:B------:R-:W-:Y:S05]  /*4670*/  @P5 BRA `(.L_x_670) ;  /* 0x0000000000405947 */ /* 0x000fea0003800000 */
[----:B----4-:R-:W-:Y:S01]  /*4680*/  ISETP.GE.AND P0, PT, R2, R5, PT ;  /* 0x000000050200720c */ /* 0x010fe20003f06270 */
[----:B------:R-:W-:Y:S02]  /*4690*/  IMAD.MOV.U32 R3, RZ, RZ, R5 ;  /* 0x000000ffff037224 */ /* 0x000fe400078e0005 */
[----:B--2---:R-:W-:Y:S02]  /*46a0*/  IMAD.MOV.U32 R6, RZ, RZ, R9 ;  /* 0x000000ffff067224 */ /* 0x004fe400078e0009 */
        /* <DEDUP_REMOVED lines=13> */
.L_x_670:
[----:B------:R-:W-:Y:S05]  /*4780*/  BSYNC.RECONVERGENT B1 ;  /* 0x0000000000017941 */ /* 0x000fea0003800200 */
.L_x_669:
        /* <DEDUP_REMOVED lines=24> */
.L_x_672:
[----:B------:R-:W-:Y:S05]  /*4910*/  BSYNC.RECONVERGENT B1 ;  /* 0x0000000000017941 */ /* 0x000fea0003800200 */
.L_x_671:
[----:B0-----:R0:W4:Y:S01]  /*4920*/  SHFL.DOWN PT, R3, R2, 0x10, 0x1f ;  /* 0x0a001f0002037f89 */ /* 0x00112200000e0000 */
[----:B------:R-:W-:Y:S01]  /*4930*/  BSSY.RECONVERGENT B1, `(.L_x_673) ;  /* 0x0000017000017945 */ /* 0x000fe20003800200 */
[----:B------:R-:W-:Y:S02]  /*4940*/  IMAD.MOV.U32 R8, RZ, RZ, R2 ;  /* 0x000000ffff087224 */ /* 0x000fe400078e0002 */
[----:B------:R0:W0:Y:S01]  /*4950*/  SHFL.DOWN PT, R9, R4, 0x10, 0x1f ;  /* 0x0a001f0004097f89 */ /* 0x00002200000e0000 */
[----:B--2---:R-:W-:Y:S02]  /*4960*/  IMAD.MOV.U32 R7, RZ, RZ, R4 ;  /* 0x000000ffff077224 */ /* 0x004fe400078e0004 */
[----:B------:R-:W-:Y:S01]  /*4970*/  IMAD.MOV.U32 R6, RZ, RZ, R5 ;  /* 0x000000ffff067224 */ /* 0x000fe200078e0005 */
[----:B-1----:R1:W2:Y:S01]  /*4980*/  SHFL.DOWN PT, R10, R5, 0x10, 0x1f ;  /* 0x0a001f00050a7f89 */ /* 0x0022a200000e0000 */
[----:B------:R-:W-:Y:S05]  /*4990*/  @P3 BRA `(.L_x_674) ;  /* 0x0000000000403947 */ /* 0x000fea0003800000 */
[----:B----4-:R-:W-:Y:S01]  /*49a0*/  ISETP.GE.AND P0, PT, R2, R3, PT ;  /* 0x000000030200720c */ /* 0x010fe20003f06270 */
[----:B------:R-:W-:Y:S02]  /*49b0*/  IMAD.MOV.U32 R8, RZ, RZ, R3 ;  /* 0x000000ffff087224 */ /* 0x000fe400078e0003 */
[----:B0-----:R-:W-:Y:S02]  /*49c0*/  IMAD.MOV.U32 R7, RZ, RZ, R9 ;  /* 0x000000ffff077224 */ /* 0x001fe400078e0009 */
[----:B--2---:R-:W-:-:S08]  /*49d0*/  IMAD.MOV.U32 R6, RZ, RZ, R10 ;  /* 0x000000ffff067224 */ /* 0x004fd000078e000a */
        /* <DEDUP_REMOVED lines=12> */
.L_x_674:
[----:B------:R-:W-:Y:S05]  /*4aa0*/  BSYNC.RECONVERGENT B1 ;  /* 0x0000000000017941 */ /* 0x000fea0003800200 */
.L_x_673:
[----:B------:R-:W-:Y:S04]  /*4ab0*/  BSSY.RECONVERGENT B1, `(.L_x_675) ;  /* 0x000000c000017945 */ /* 0x000fe80003800200 */
[----:B------:R-:W-:Y:S05]  /*4ac0*/  @P2 BRA `(.L_x_676) ;  /* 0x0000000000282947 */ /* 0x000fea0003800000 */
[----:B0-----:R-:W0:Y:S01]  /*4ad0*/  S2R R4, SR_CgaCtaId ;  /* 0x0000000000047919 */ /* 0x001e220000008800 */
[----:B----4-:R-:W-:Y:S02]  /*4ae0*/  MOV R3, 0x400 ;  /* 0x0000040000037802 */ /* 0x010fe40000000f00 */
[----:B------:R-:W-:-:S04]  /*4af0*/  SHF.R.U32.HI R2, RZ, 0x1, R0 ;  /* 0x00000001ff027819 */ /* 0x000fc80000011600 */
[----:B------:R-:W-:Y:S02]  /*4b00*/  LOP3.LUT R2, R2, 0x1f0, RZ, 0xc0, !PT ;  /* 0x000001f002027812 */ /* 0x000fe400078ec0ff */
[----:B0-----:R-:W-:-:S05]  /*4b10*/  LEA R3, R4, R3, 0x18 ;  /* 0x0000000304037211 */ /* 0x001fca00078ec0ff */
[----:B-1----:R-:W-:Y:S02]  /*4b20*/  IMAD.IADD R5, R2, 0x1, R3 ;  /* 0x0000000102057824 */ /* 0x002fe400078e0203 */
[----:B------:R-:W-:Y:S02]  /*4b30*/  IMAD.MOV.U32 R2, RZ, RZ, R7 ;  /* 0x000000ffff027224 */ /* 0x000fe400078e0007 */
[----:B------:R-:W-:Y:S01]  /*4b40*/  IMAD.MOV.U32 R3, RZ, RZ, R6 ;  /* 0x000000ffff037224 */ /* 0x000fe200078e0006 */
[----:B------:R0:W-:Y:S04]  /*4b50*/  STS [R5+0x8], R8 ;  /* 0x0000080805007388 */ /* 0x0001e80000000800 */
[----:B------:R0:W-:Y:S02]  /*4b60*/  STS.64 [R5+0x10], R2 ;  /* 0x0000100205007388 */ /* 0x0001e40000000a00 */
.L_x_676:
[----:B------:R-:W-:Y:S05]  /*4b70*/  BSYNC.RECONVERGENT B1 ;  /* 0x0000000000017941 */ /* 0x000fea0003800200 */
.L_x_675:
        /* <DEDUP_REMOVED lines=8> */
[----:B-1----:R-:W1:Y:S04]  /*4c00*/  LDS.64 R4, [R24+0x20] ;  /* 0x0000200018047984 */ /* 0x002e680000000a00 */
[----:B------:R4:W2:Y:S04]  /*4c10*/  LDS R18, [R24+0x28] ;  /* 0x0000280018127984 */ /* 0x0008a80000000800 */
[----:B------:R4:W2:Y:S01]  /*4c20*/  LDS R16, [R24+0x38] ;  /* 0x0000380018107984 */ /* 0x0008a20000000800 */
[----:B0-----:R-:W-:Y:S01]  /*4c30*/  ISETP.GE.AND P0, PT, R8, R3, PT ;  /* 0x000000030800720c */ /* 0x001fe20003f06270 */
[----:B------:R-:W-:-:S02]  /*4c40*/  IMAD.MOV.U32 R19, RZ, RZ, R3 ;  /* 0x000000ffff137224 */ /* 0x000fc400078e0003 */
[----:B-1----:R-:W-:Y:S02]  /*4c50*/  IMAD.MOV.U32 R21, RZ, RZ, R4 ;  /* 0x000000ffff157224 */ /* 0x002fe400078e0004 */
[----:B------:R-:W-:-:S08]  /*4c60*/  IMAD.MOV.U32 R20, RZ, RZ, R5 ;  /* 0x000000ffff147224 */ /* 0x000fd000078e0005 */
[----:B--2-4-:R-:W-:Y:S05]  /*4c70*/  @!P0 BRA `(.L_x_678) ;  /* 0x00000000002c8947 */ /* 0x014fea0003800000 */
        /* <DEDUP_REMOVED lines=11> */
.L_x_678:
[----:B------:R-:W-:Y:S05]  /*4d30*/  BSYNC.RECONVERGENT B1 ;  /* 0x0000000000017941 */ /* 0x000fea0003800200 */
.L_x_677:
        /* <DEDUP_REMOVED lines=27> */
.L_x_680:
[----:B------:R-:W-:Y:S05]  /*4ef0*/  BSYNC.RECONVERGENT B1 ;  /* 0x0000000000017941 */ /* 0x000fea0003800200 */
.L_x_679:
        /* <DEDUP_REMOVED lines=17> */
.L_x_682:
[----:B------:R-:W-:Y:S05]  /*5010*/  BSYNC.RECONVERGENT B1 ;  /* 0x0000000000017941 */ /* 0x000fea0003800200 */
.L_x_681:
        /* <DEDUP_REMOVED lines=17> */
.L_x_684:
[----:B------:R-:W-:Y:S05]  /*5130*/  BSYNC.RECONVERGENT B1 ;  /* 0x0000000000017941 */ /* 0x000fea0003800200 */
.L_x_683:
        /* <DEDUP_REMOVED lines=17> */
.L_x_686:
[----:B------:R-:W-:Y:S05]  /*5250*/  BSYNC.RECONVERGENT B1 ;  /* 0x0000000000017941 */ /* 0x000fea0003800200 */
.L_x_685:
        /* <DEDUP_REMOVED lines=17> */
.L_x_688:
[----:B------:R-:W-:Y:S05]  /*5370*/  BSYNC.RECONVERGENT B1 ;  /* 0x0000000000017941 */ /* 0x000fea0003800200 */
.L_x_687:
        /* <DEDUP_REMOVED lines=16> */
.L_x_610:
[----:B------:R-:W-:Y:S05]  /*5480*/  BSYNC.RECONVERGENT B0 ;  /* 0x0000000000007941 */ /* 0x000fea0003800200 */
.L_x_577:
        /* <DEDUP_REMOVED lines=8> */
.L_x_689:
        /* <DEDUP_REMOVED lines=15> */
.L_x_963:


//--------------------- .text._ZN6thrust24THRUST_300001_SM_1000_NS8cuda_cub4core6detail13_kernel_agentINS1_8__reduce10DrainAgentIiEEJN3cub18CUB_300001_SM_10009GridQueueIjEEiEEEvDpT0_ --------------------------
	.section	.text._ZN6thrust24THRUST_300001_SM_1000_NS8cuda_cub4core6detail13_kernel_agentINS1_8__reduce10DrainAgentIiEEJN3cub18CUB_300001_SM_10009GridQueueIjEEiEEEvDpT0_,"ax",@progbits
	.align	128
        .global         _ZN6thrust24THRUST_300001_SM_1000_NS8cuda_cub4core6detail13_kernel_agentINS1_8__reduce10DrainAgentIiEEJN3cub18CUB_300001_SM_10009GridQueueIjEEiEEEvDpT0_
        .type           _ZN6thrust24THRUST_300001_SM_1000_NS8cuda_cub4core6detail13_kernel_agentINS1_8__reduce10DrainAgentIiEEJN3cub18CUB_300001_SM_10009GridQueueIjEEiEEEvDpT0_,@function
        .size           _ZN6thrust24THRUST_300001_SM_1000_NS8cuda_cub4core6detail13_kernel_agentINS1_8__reduce10DrainAgentIiEEJN3cub18CUB_300001_SM_10009GridQueueIjEEiEEEvDpT0_,(.L_x_964 - _ZN6thrust24THRUST_300001_SM_1000_NS8cuda_cub4core6detail13_kernel_agentINS1_8__reduce10DrainAgentIiEEJN3cub18CUB_300001_SM_10009GridQueueIjEEiEEEvDpT0_)
        .other          _ZN6thrust24THRUST_300001_SM_1000_NS8cuda_cub4core6detail13_kernel_agentINS1_8__reduce10DrainAgentIiEEJN3cub18CUB_300001_SM_10009GridQueueIjEEiEEEvDpT0_,@"STO_CUDA_ENTRY STV_DEFAULT"
_ZN6thrust24THRUST_300001_SM_1000_NS8cuda_cub4core6detail13_kernel_agentINS1_8__reduce10DrainAgentIiEEJN3cub18CUB_300001_SM_10009GridQueueIjEEiEEEvDpT0_:
.text._ZN6thrust24THRUST_300001_SM_1000_NS8cuda_cub4core6detail13_kernel_agentINS1_8__reduce10DrainAgentIiEEJN3cub18CUB_300001_SM_10009GridQueueIjEEiEEEvDpT0_:
[----:B------:R-:W-:Y:S08]  /*0000*/  LDC R1, c[0x0][0x37c] ;  /* 0x0000df00ff017b82 */ /* 0x000ff00000000800 */
[----:B------:R-:W0:Y:S01]  /*0010*/  LDC.64 R2, c[0x0][0x380] ;  /* 0x0000e000ff027b82 */ /* 0x000e220000000a00 */
[----:B------:R-:W0:Y:S07]  /*0020*/  LDCU.64 UR4, c[0x0][0x358] ;  /* 0x00006b00ff0477ac */ /* 0x000e2e0008000a00 */
[----:B------:R-:W1:Y:S01]  /*0030*/  LDC R5, c[0x0][0x388] ;  /* 0x0000e200ff057b82 */ /* 0x000e620000000800 */
[----:B0-----:R-:W-:Y:S04]  /*0040*/  STG.E desc[UR4][R2.64+0x4], RZ ;  /* 0x000004ff02007986 */ /* 0x001fe8000c101904 */
[----:B-1----:R-:W-:Y:S01]  /*0050*/  STG.E desc[UR4][R2.64], R5 ;  /* 0x0000000502007986 */ /* 0x002fe2000c101904 */
[----:B------:R-:W-:Y:S05]  /*0060*/  EXIT ;  /* 0x000000000000794d */ /* 0x000fea0003800000 */
.L_x_690:
        /* <DEDUP_REMOVED lines=9> */
.L_x_964:


//--------------------- .text._ZN6thrust24THRUST_300001_SM_1000_NS8cuda_cub4core6detail13_kernel_agentINS1_8__reduce11ReduceAgentINS0_12zip_iteratorIN4cuda3std3__45tupleIJNS0_10device_ptrIiEENS0_17counting_iteratorIlNS0_11use_defaultESF_SF_EEEEEEEPNSB_IJilEEESJ_iNS1_9__extrema9arg_max_fIilNSA_4lessIiEEEEEEJSI_SK_iN3cub18CUB_300001_SM_100013GridEvenShareIiEENSS_9GridQueueIjEESP_EEEvDpT0_ --------------------------
	.section	.text._ZN6thrust24THRUST_300001_SM_1000_NS8cuda_cub4core6detail13_kernel_agentINS1_8__reduce11ReduceAgentINS0_12zip_iteratorIN4cuda3std3__45tupleIJNS0_10device_ptrIiEENS0_17counting_iteratorIlNS0_11use_defaultESF_SF_EEEEEEEPNSB_IJilEEESJ_iNS1_9__extrema9arg_max_fIilNSA_4lessIiEEEEEEJSI_SK_iN3cub18CUB_300001_SM_100013GridEvenShareIiEENSS_9GridQueueIjEESP_EEEvDpT0_,"ax",@progbits
	.align	128
        .global         _ZN6thrust24THRUST_300001_SM_1000_NS8cuda_cub4core6detail13_kernel_agentINS1_8__reduce11ReduceAgentINS0_12zip_iteratorIN4cuda3std3__45tupleIJNS0_10device_ptrIiEENS0_17counting_iteratorIlNS0_11use_defaultESF_SF_EEEEEEEPNSB_IJilEEESJ_iNS1_9__extrema9arg_max_fIilNSA_4lessIiEEEEEEJSI_SK_iN3cub18CUB_300001_SM_100013GridEvenShareIiEENSS_9GridQueueIjEESP_EEEvDpT0_
        .type           _ZN6thrust24THRUST_300001_SM_1000_NS8cuda_cub4core6detail13_kernel_agentINS1_8__reduce11ReduceAgentINS0_12zip_iteratorIN4cuda3std3__45tupleIJNS0_10device_ptrIiEENS0_17counting_iteratorIlNS0_11use_defaultESF_SF_EEEEEEEPNSB_IJilEEESJ_iNS1_9__extrema9arg_max_fIilNSA_4lessIiEEEEEEJSI_SK_iN3cub18CUB_300001_SM_100013GridEvenShareIiEENSS_9GridQueueIjEESP_EEEvDpT0_,@function
        .size           _ZN6thrust24THRUST_300001_SM_1000_NS8cuda_cub4core6detail13_kernel_agentINS1_8__reduce11ReduceAgentINS0_12zip_iteratorIN4cuda3std3__45tupleIJNS0_10device_ptrIiEENS0_17counting_iteratorIlNS0_11use_defaultESF_SF_EEEEEEEPNSB_IJilEEESJ_iNS1_9__extrema9arg_max_fIilNSA_4lessIiEEEEEEJSI_SK_iN3cub18CUB_300001_SM_100013GridEvenShareIiEENSS_9GridQueueIjEESP_EEEvDpT0_,(.L_x_965 - _ZN6thrust24THRUST_300001_SM_1000_NS8cuda_cub4core6detail13_kernel_agentINS1_8__reduce11ReduceAgentINS0_12zip_iteratorIN4cuda3std3__45tupleIJNS0_10device_ptrIiEENS0_17counting_iteratorIlNS0_11use_defaultESF_SF_EEEEEEEPNSB_IJilEEESJ_iNS1_9__extrema9arg_max_fIilNSA_4lessIiEEEEEEJSI_SK_iN3cub18CUB_300001_SM_100013GridEvenShareIiEENSS_9GridQueueIjEESP_EEEvDpT0_)
        .other          _ZN6thrust24THRUST_300001_SM_1000_NS8cuda_cub4core6detail13_kernel_agentINS1_8__reduce11ReduceAgentINS0_12zip_iteratorIN4cuda3std3__45tupleIJNS0_10device_ptrIiEENS0_17counting_iteratorIlNS0_11use_defaultESF_SF_EEEEEEEPNSB_IJilEEESJ_iNS1_9__extrema9arg_max_fIilNSA_4lessIiEEEEEEJSI_SK_iN3cub18CUB_300001_SM_100013GridEvenShareIiEENSS_9GridQueueIjEESP_EEEvDpT0_,@"STO_CUDA_ENTRY STV_DEFAULT"
_ZN6thrust24THRUST_300001_SM_1000_NS8cuda_cub4core6detail13_kernel_agentINS1_8__reduce11ReduceAgentINS0_12zip_iteratorIN4cuda3std3__45tupleIJNS0_10device_ptrIiEENS0_17counting_iteratorIlNS0_11use_defaultESF_SF_EEEEEEEPNSB_IJilEEESJ_iNS1_9__extrema9arg_max_fIilNSA_4lessIiEEEEEEJSI_SK_iN3cub18CUB_300001_SM_100013GridEvenShareIiEENSS_9GridQueueIjEESP_EEEvDpT0_:
.text._ZN6thrust24THRUST_300001_SM_1000_NS8cuda_cub4core6detail13_kernel_agentINS1_8__reduce11ReduceAgentINS0_12zip_iteratorIN4cuda3std3__45tupleIJNS0_10device_ptrIiEENS0_17counting_iteratorIlNS0_11use_defaultESF_SF_EEEEEEEPNSB_IJilEEESJ_iNS1_9__extrema9arg_max_fIilNSA_4lessIiEEEEEEJSI_SK_iN3cub18CUB_300001_SM_100013GridEvenShareIiEENSS_9GridQueueIjEESP_EEEvDpT0_:
[----:B------:R-:W-:Y:S01]  /*0000*/  LDC R1, c[0x0][0x37c] ;  /* 0x0000df00ff017b82 */ /* 0x000fe20000000800 */
[----:B------:R-:W0:Y:S01]  /*0010*/  S2R R0, SR_CTAID.X ;  /* 0x0000000000007919 */ /* 0x000e220000002500 */
[----:B------:R-:W1:Y:S01]  /*0020*/  LDCU UR4, c[0x0][0x398] ;  /* 0x00007300ff0477ac */ /* 0x000e620008000800 */
[----:B------:R-:W-:Y:S01]  /*0030*/  BSSY.RECONVERGENT B0, `(.L_x_691) ;  /* 0x0000586000007945 */ /* 0x000fe20003800200 */
[----:B------:R-:W2:Y:S01]  /*0040*/  LDCU UR6, c[0x0][0x370] ;  /* 0x00006e00ff0677ac */ /* 0x000ea20008000800 */
[----:B------:R-:W3:Y:S01]  /*0050*/  LDCU.64 UR10, c[0x0][0x358] ;  /* 0x00006b00ff0a77ac */ /* 0x000ee20008000a00 */
[----:B-1----:R-:W-:Y:S01]  /*0060*/  IMAD.U32 R4, RZ, RZ, UR4 ;  /* 0x00000004ff047e24 */ /* 0x002fe2000f8e00ff */
[----:B--2---:R-:W-:Y:S01]  /*0070*/  UIMAD UR6, UR6, 0x500, URZ ;  /* 0x00000500060678a4 */ /* 0x004fe2000f8e02ff */
[----:B0-----:R-:W-:-:S04]  /*0080*/  IMAD R5, R0, 0x500, RZ ;  /* 0x0000050000057824 */ /* 0x001fc800078e02ff */
[----:B------:R-:W-:-:S05]  /*0090*/  VIADD R3, R5, 0x500 ;  /* 0x0000050005037836 */ /* 0x000fca0000000000 */
[----:B------:R-:W-:-:S13]  /*00a0*/  ISETP.GT.AND P0, PT, R3, R4, PT ;  /* 0x000000040300720c */ /* 0x000fda0003f04270 */
[----:B---3--:R-:W-:Y:S05]  /*00b0*/  @!P0 BRA `(.L_x_692) ;  /* 0x0000003000b48947 */ /* 0x008fea0003800000 */
[----:B------:R-:W0:Y:S01]  /*00c0*/  S2R R2, SR_TID.X ;  /* 0x0000000000027919 */ /* 0x000e220000002100 */
[----:B------:R-:W-:Y:S01]  /*00d0*/  IMAD.IADD R3, R4, 0x1, -R5 ;  /* 0x0000000104037824 */ /* 0x000fe200078e0a05 */
[----:B------:R-:W1:Y:S01]  /*00e0*/  LDCU.64 UR6, c[0x0][0x388] ;  /* 0x00007100ff0677ac */ /* 0x000e620008000a00 */
[----:B------:R-:W-:Y:S01]  /*00f0*/  BSSY.RECONVERGENT B1, `(.L_x_693) ;  /* 0x000000f000017945 */ /* 0x000fe20003800200 */
[----:B------:R-:W-:Y:S01]  /*0100*/  CS2R R6, SRZ ;  /* 0x0000000000067805 */ /* 0x000fe2000001ff00 */
[----:B------:R-:W-:Y:S01]  /*0110*/  IMAD.MOV.U32 R8, RZ, RZ, RZ ;  /* 0x000000ffff087224 */ /* 0x000fe200078e00ff */
[----:B------:R-:W2:Y:S01]  /*0120*/  LDCU.64 UR8, c[0x0][0x388] ;  /* 0x00007100ff0877ac */ /* 0x000ea20008000a00 */
[----:B0-----:R-:W-:Y:S01]  /*0130*/  ISETP.GE.AND P0, PT, R2, R3, PT ;  /* 0x000000030200720c */ /* 0x001fe20003f06270 */
[----:B------:R-:W-:-:S12]  /*0140*/  IMAD.MOV.U32 R10, RZ, RZ, R2 ;  /* 0x000000ffff0a7224 */ /* 0x000fd800078e0002 */
[----:B-12---:R-:W-:Y:S05]  /*0150*/  @P0 BRA `(.L_x_694) ;  /* 0x0000000000200947 */ /* 0x006fea0003800000 */
[----:B------:R-:W0:Y:S01]  /*0160*/  LDC.64 R12, c[0x0][0x380] ;  /* 0x0000e000ff0c7b82 */ /* 0x000e220000000a00 */
[----:B------:R-:W-:Y:S01]  /*0170*/  IMAD.IADD R9, R5, 0x1, R2 ;  /* 0x0000000105097824 */ /* 0x000fe200078e0202 */
[----:B------:R-:W1:Y:S03]  /*0180*/  LDCU.64 UR4, c[0x0][0x388] ;  /* 0x00007100ff0477ac */ /* 0x000e660008000a00 */
[----:B0-----:R-:W-:-:S05]  /*0190*/  IMAD.WIDE R12, R9, 0x4, R12 ;  /* 0x00000004090c7825 */ /* 0x001fca00078e020c */
[----:B------:R0:W5:Y:S01]  /*01a0*/  LDG.E R7, desc[UR10][R12.64] ;  /* 0x0000000a0c077981 */ /* 0x000162000c1e1900 */
[----:B-1----:R-:W-:Y:S01]  /*01b0*/  IADD3 R6, P0, PT, R9, UR4, RZ ;  /* 0x0000000409067c10 */ /* 0x002fe2000ff1e0ff */
[----:B------:R-:W-:-:S03]  /*01c0*/  VIADD R10, R2, 0x100 ;  /* 0x00000100020a7836 */ /* 0x000fc60000000000 */
[----:B------:R-:W-:-:S09]  /*01d0*/  LEA.HI.X.SX32 R8, R9, UR5, 0x1, P0 ;  /* 0x0000000509087c11 */ /* 0x000fd200080f0eff */
.L_x_694:
[----:B------:R-:W-:Y:S05]  /*01e0*/  BSYNC.RECONVERGENT B1 ;  /* 0x0000000000017941 */ /* 0x000fea0003800200 */
.L_x_693:
[----:B------:R-:W-:Y:S01]  /*01f0*/  ISETP.GE.AND P0, PT, R10, R3, PT ;  /* 0x000000030a00720c */ /* 0x000fe20003f06270 */
[----:B------:R-:W-:-:S12]  /*0200*/  BSSY.RECONVERGENT B1, `(.L_x_695) ;  /* 0x0000091000017945 */ /* 0x000fd80003800200 */
[----:B------:R-:W-:Y:S05]  /*0210*/  @P0 BRA `(.L_x_696) ;  /* 0x00000008003c0947 */ /* 0x000fea0003800000 */
[----:B------:R-:W-:Y:S01]  /*0220*/  LOP3.LUT R9, RZ, R10, RZ, 0x33, !PT ;  /* 0x0000000aff097212 */ /* 0x000fe200078e33ff */
[----:B------:R-:W-:Y:S03]  /*0230*/  BSSY.RECONVERGENT B2, `(.L_x_697) ;  /* 0x0000028000027945 */ /* 0x000fe60003800200 */
[----:B------:R-:W-:-:S04]  /*0240*/  IADD3 R11, PT, PT, -R5, R4, R9 ;  /* 0x00000004050b7210 */ /* 0x000fc80007ffe109 */
[----:B------:R-:W-:-:S04]  /*0250*/  LOP3.LUT R4, R11, 0x300, RZ, 0xc0, !PT ;  /* 0x000003000b047812 */ /* 0x000fc800078ec0ff */
[----:B------:R-:W-:-:S13]  /*0260*/  ISETP.NE.AND P0, PT, R4, 0x300, PT ;  /* 0x000003000400780c */ /* 0x000fda0003f05270 */
[----:B------:R-:W-:Y:S05]  /*0270*/  @!P0 BRA `(.L_x_698) ;  /* 0x00000000008c8947 */ /* 0x000fea0003800000 */
[----:B0-----:R-:W0:Y:S01]  /*0280*/  LDC.64 R12, c[0x0][0x380] ;  /* 0x0000e000ff0c7b82 */ /* 0x001e220000000a00 */
[----:B------:R-:W-:Y:S01]  /*0290*/  LEA.HI R4, R11, 0x1, RZ, 0x18 ;  /* 0x000000010b047811 */ /* 0x000fe200078fc0ff */
[----:B------:R-:W-:-:S03]  /*02a0*/  IMAD.IADD R9, R5, 0x1, R10 ;  /* 0x0000000105097824 */ /* 0x000fc600078e020a */
[----:B------:R-:W-:-:S05]  /*02b0*/  LOP3.LUT R4, R4, 0x3, RZ, 0xc0, !PT ;  /* 0x0000000304047812 */ /* 0x000fca00078ec0ff */
[----:B------:R-:W-:-:S07]  /*02c0*/  IMAD.MOV R4, RZ, RZ, -R4 ;  /* 0x000000ffff047224 */ /* 0x000fce00078e0a04 */
.L_x_701:
[----:B0-----:R-:W-:-:S06]  /*02d0*/  IMAD.WIDE R14, R9, 0x4, R12 ;  /* 0x00000004090e7825 */ /* 0x001fcc00078e020c */
[----:B------:R-:W2:Y:S01]  /*02e0*/  LDG.E R15, desc[UR10][R14.64] ;  /* 0x0000000a0e0f7981 */ /* 0x000ea2000c1e1900 */
[C---:B------:R-:W-:Y:S01]  /*02f0*/  IADD3 R20, P1, PT, R9.reuse, UR6, RZ ;  /* 0x0000000609147c10 */ /* 0x040fe2000ff3e0ff */
[----:B------:R-:W-:Y:S01]  /*0300*/  VIADD R4, R4, 0x1 ;  /* 0x0000000104047836 */ /* 0x000fe20000000000 */
[----:B------:R-:W-:Y:S01]  /*0310*/  BSSY.RECONVERGENT B3, `(.L_x_699) ;  /* 0x0000016000037945 */ /* 0x000fe20003800200 */
[----:B------:R-:W-:Y:S01]  /*0320*/  IMAD.MOV.U32 R17, RZ, RZ, R6 ;  /* 0x000000ffff117224 */ /* 0x000fe200078e0006 */
[----:B------:R-:W-:Y:S01]  /*0330*/  LEA.HI.X.SX32 R19, R9, UR7, 0x1, P1 ;  /* 0x0000000709137c11 */ /* 0x000fe200088f0eff */
[----:B------:R-:W-:Y:S01]  /*0340*/  IMAD.MOV.U32 R18, RZ, RZ, R8 ;  /* 0x000000ffff127224 */ /* 0x000fe200078e0008 */
[----:B------:R-:W-:Y:S01]  /*0350*/  ISETP.NE.AND P2, PT, R4, RZ, PT ;  /* 0x000000ff0400720c */ /* 0x000fe20003f45270 */
[----:B-----5:R-:W-:Y:S02]  /*0360*/  IMAD.MOV.U32 R16, RZ, RZ, R7 ;  /* 0x000000ffff107224 */ /* 0x020fe400078e0007 */
[----:B------:R-:W-:-:S02]  /*0370*/  IMAD.MOV.U32 R6, RZ, RZ, R20 ;  /* 0x000000ffff067224 */ /* 0x000fc400078e0014 */
        /* <DEDUP_REMOVED lines=15> */
.L_x_700:
[----:B------:R-:W-:Y:S05]  /*0470*/  BSYNC.RECONVERGENT B3 ;  /* 0x0000000000037941 */ /* 0x000fea0003800200 */
.L_x_699:
[----:B------:R-:W-:Y:S02]  /*0480*/  VIADD R10, R10, 0x100 ;  /* 0x000001000a0a7836 */ /* 0x000fe40000000000 */
[----:B------:R-:W-:Y:S01]  /*0490*/  VIADD R9, R9, 0x100 ;  /* 0x0000010009097836 */ /* 0x000fe20000000000 */
[----:B------:R-:W-:Y:S06]  /*04a0*/  @P2 BRA `(.L_x_701) ;  /* 0xfffffffc00882947 */ /* 0x000fec000383ffff */
.L_x_698:
[----:B------:R-:W-:Y:S05]  /*04b0*/  BSYNC.RECONVERGENT B2 ;  /* 0x0000000000027941 */ /* 0x000fea0003800200 */
.L_x_697:
[----:B------:R-:W-:-:S13]  /*04c0*/  ISETP.GE.U32.AND P0, PT, R11, 0x300, PT ;  /* 0x000003000b00780c */ /* 0x000fda0003f06070 */
[----:B------:R-:W-:Y:S05]  /*04d0*/  @!P0 BRA `(.L_x_696) ;  /* 0x00000004008c8947 */ /* 0x000fea0003800000 */
[----:B0-----:R-:W0:Y:S01]  /*04e0*/  LDC.64 R12, c[0x0][0x380] ;  /* 0x0000e000ff0c7b82 */ /* 0x001e220000000a00 */
[----:B------:R-:W-:-:S04]  /*04f0*/  IMAD.IADD R9, R5, 0x1, R10 ;  /* 0x0000000105097824 */ /* 0x000fc800078e020a */
[C---:B------:R-:W-:Y:S02]  /*0500*/  VIADD R19, R9.reuse, 0x100 ;  /* 0x0000010009137836 */ /* 0x040fe40000000000 */
[C---:B------:R-:W-:Y:S02]  /*0510*/  VIADD R18, R9.reuse, 0x200 ;  /* 0x0000020009127836 */ /* 0x040fe40000000000 */
[----:B------:R-:W-:Y:S01]  /*0520*/  VIADD R20, R9, 0x300 ;  /* 0x0000030009147836 */ /* 0x000fe20000000000 */
[----:B0-----:R-:W-:-:S05]  /*0530*/  IADD3 R4, P0, PT, R12, 0x800, RZ ;  /* 0x000008000c047810 */ /* 0x001fca0007f1e0ff */
[----:B------:R-:W-:-:S08]  /*0540*/  IMAD.X R5, RZ, RZ, R13, P0 ;  /* 0x000000ffff057224 */ /* 0x000fd000000e060d */
.L_x_710:
[----:B------:R-:W-:-:S05]  /*0550*/  IMAD.WIDE R14, R9, 0x4, R4 ;  /* 0x00000004090e7825 */ /* 0x000fca00078e0204 */
[----:B------:R-:W2:Y:S04]  /*0560*/  LDG.E R22, desc[UR10][R14.64+-0x800] ;  /* 0xfff8000a0e167981 */ /* 0x000ea8000c1e1900 */
[----:B-----5:R0:W5:Y:S04]  /*0570*/  LDG.E R24, desc[UR10][R14.64+-0x400] ;  /* 0xfffc000a0e187981 */ /* 0x020168000c1e1900 */
[----:B------:R0:W5:Y:S04]  /*0580*/  LDG.E R11, desc[UR10][R14.64] ;  /* 0x0000000a0e0b7981 */ /* 0x000168000c1e1900 */
[----:B------:R0:W5:Y:S01]  /*0590*/  LDG.E R12, desc[UR10][R14.64+0x400] ;  /* 0x0004000a0e0c7981 */ /* 0x000162000c1e1900 */
[C---:B------:R-:W-:Y:S01]  /*05a0*/  IADD3 R21, P1, PT, R9.reuse, UR8, RZ ;  /* 0x0000000809157c10 */ /* 0x040fe2000ff3e0ff */
[----:B------:R-:W-:Y:S03]  /*05b0*/  BSSY.RECONVERGENT B2, `(.L_x_702) ;  /* 0x0000012000027945 */ /* 0x000fe60003800200 */
[----:B------:R-:W-:Y:S01]  /*05c0*/  LEA.HI.X.SX32 R23, R9, UR9, 0x1, P1 ;  /* 0x0000000909177c11 */ /* 0x000fe200088f0eff */
[----:B------:R-:W-:-:S04]  /*05d0*/  IMAD.MOV.U32 R16, RZ, RZ, R21 ;  /* 0x000000ffff107224 */ /* 0x000fc800078e0015 */
        /* <DEDUP_REMOVED lines=15> */
.L_x_703:
[----:B------:R-:W-:Y:S05]  /*06d0*/  BSYNC.RECONVERGENT B2 ;  /* 0x0000000000027941 */ /* 0x000fea0003800200 */
.L_x_702:
[----:B-----5:R-:W-:Y:S01]  /*06e0*/  ISETP.GE.AND P0, PT, R13, R24, PT ;  /* 0x000000180d00720c */ /* 0x020fe20003f06270 */
[----:B------:R-:W-:Y:S01]  /*06f0*/  BSSY.RECONVERGENT B2, `(.L_x_704) ;  /* 0x0000012000027945 */ /* 0x000fe20003800200 */
[----:B------:R-:W-:Y:S01]  /*0700*/  IADD3 R15, P1, PT, R19, UR8, RZ ;  /* 0x00000008130f7c10 */ /* 0x000fe2000ff3e0ff */
[----:B------:R-:W-:-:S03]  /*0710*/  IMAD.MOV.U32 R6, RZ, RZ, R24 ;  /* 0x000000ffff067224 */ /* 0x000fc600078e0018 */
[----:B------:R-:W-:Y:S01]  /*0720*/  LEA.HI.X.SX32 R14, R19, UR9, 0x1, P1 ;  /* 0x00000009130e7c11 */ /* 0x000fe200088f0eff */
        /* <DEDUP_REMOVED lines=14> */
.L_x_705:
[----:B------:R-:W-:Y:S05]  /*0810*/  BSYNC.RECONVERGENT B2 ;  /* 0x0000000000027941 */ /* 0x000fea0003800200 */
.L_x_704:
[----:B------:R-:W-:Y:S01]  /*0820*/  ISETP.GE.AND P0, PT, R6, R11, PT ;  /* 0x0000000b0600720c */ /* 0x000fe20003f06270 */
[----:B------:R-:W-:Y:S01]  /*0830*/  BSSY.RECONVERGENT B2, `(.L_x_706) ;  /* 0x0000013000027945 */ /* 0x000fe20003800200 */
[----:B------:R-:W-:Y:S01]  /*0840*/  IADD3 R16, P1, PT, R18, UR8, RZ ;  /* 0x0000000812107c10 */ /* 0x000fe2000ff3e0ff */
[----:B------:R-:W-:Y:S01]  /*0850*/  IMAD.MOV.U32 R13, RZ, RZ, R11 ;  /* 0x000000ffff0d7224 */ /* 0x000fe200078e000b */
[----:B------:R-:W-:Y:S02]  /*0860*/  IADD3 R21, P2, PT, R20, UR8, RZ ;  /* 0x0000000814157c10 */ /* 0x000fe4000ff5e0ff */
        /* <DEDUP_REMOVED lines=15> */
.L_x_707:
[----:B------:R-:W-:Y:S05]  /*0960*/  BSYNC.RECONVERGENT B2 ;  /* 0x0000000000027941 */ /* 0x000fea0003800200 */
.L_x_706:
[----:B------:R-:W-:Y:S01]  /*0970*/  ISETP.GE.AND P0, PT, R13, R12, PT ;  /* 0x0000000c0d00720c */ /* 0x000fe20003f06270 */
[----:B------:R-:W-:Y:S01]  /*0980*/  BSSY.RECONVERGENT B2, `(.L_x_708) ;  /* 0x0000011000027945 */ /* 0x000fe20003800200 */
[----:B------:R-:W-:Y:S01]  /*0990*/  LEA.HI.X.SX32 R16, R20, UR9, 0x1, P2 ;  /* 0x0000000914107c11 */ /* 0x000fe200090f0eff */
        /* <DEDUP_REMOVED lines=15> */
.L_x_709:
[----:B------:R-:W-:Y:S05]  /*0a90*/  BSYNC.RECONVERGENT B2 ;  /* 0x0000000000027941 */ /* 0x000fea0003800200 */
.L_x_708:
[----:B------:R-:W-:Y:S02]  /*0aa0*/  VIADD R10, R10, 0x400 ;  /* 0x000004000a0a7836 */ /* 0x000fe40000000000 */
[----:B------:R-:W-:Y:S02]  /*0ab0*/  VIADD R19, R19, 0x400 ;  /* 0x0000040013137836 */ /* 0x000fe40000000000 */
[----:B------:R-:W-:Y:S01]  /*0ac0*/  VIADD R18, R18, 0x400 ;  /* 0x0000040012127836 */ /* 0x000fe20000000000 */
[----:B------:R-:W-:Y:S01]  /*0ad0*/  ISETP.GE.AND P0, PT, R10, R3, PT ;  /* 0x000000030a00720c */ /* 0x000fe20003f06270 */
[----:B------:R-:W-:Y:S02]  /*0ae0*/  VIADD R20, R20, 0x400 ;  /* 0x0000040014147836 */ /* 0x000fe40000000000 */
[----:B------:R-:W-:-:S10]  /*0af0*/  VIADD R9, R9, 0x400 ;  /* 0x0000040009097836 */ /* 0x000fd40000000000 */
[----:B------:R-:W-:Y:S05]  /*0b00*/  @!P0 BRA `(.L_x_710) ;  /* 0xfffffff800908947 */ /* 0x000fea000383ffff */
.L_x_696:
[----:B------:R-:W-:Y:S05]  /*0b10*/  BSYNC.RECONVERGENT B1 ;  /* 0x0000000000017941 */ /* 0x000fea0003800200 */
.L_x_695:
[----:B------:R-:W-:-:S13]  /*0b20*/  ISETP.GE.AND P0, PT, R3, 0x100, PT ;  /* 0x000001000300780c */ /* 0x000fda0003f06270 */
[----:B------:R-:W-:Y:S05]  /*0b30*/  @!P0 BRA `(.L_x_711) ;  /* 0x00000010008c8947 */ /* 0x000fea0003800000 */
[----:B0-----:R-:W0:Y:S01]  /*0b40*/  S2R R12, SR_LANEID ;  /* 0x00000000000c7919 */ /* 0x001e220000000000 */
[----:B------:R-:W-:Y:S01]  /*0b50*/  BSSY.RECONVERGENT B1, `(.L_x_712) ;  /* 0x000001b000017945 */ /* 0x000fe20003800200 */
[----:B------:R-:W-:Y:S01]  /*0b60*/  IMAD.MOV.U32 R9, RZ, RZ, R6 ;  /* 0x000000ffff097224 */ /* 0x000fe200078e0006 */
[----:B-----5:R1:W2:Y:S01]  /*0b70*/  SHFL.DOWN PT, R4, R7, 0x1, 0x1f ;  /* 0x08201f0007047f89 */ /* 0x0202a200000e0000 */
        /* <DEDUP_REMOVED lines=24> */
.L_x_713:
[----:B------:R-:W-:Y:S05]  /*0d00*/  BSYNC.RECONVERGENT B1 ;  /* 0x0000000000017941 */ /* 0x000fea0003800200 */
.L_x_712:
        /* <DEDUP_REMOVED lines=12> */
[----:B---3--:R-:W-:Y:S02]  /*0dd0*/  IMAD.MOV.U32 R5, RZ, RZ, R12 ;  /* 0x000000ffff057224 */ /* 0x008fe400078e000c */
        /* <DEDUP_REMOVED lines=14> */
.L_x_715:
[----:B------:R-:W-:Y:S05]  /*0ec0*/  BSYNC.RECONVERGENT B1 ;  /* 0x0000000000017941 */ /* 0x000fea0003800200 */
.L_x_714:
[----:B0-----:R0:W4:Y:S01]  /*0ed0*/  SHFL.DOWN PT, R9, R4, 0x4, 0x1f ;  /* 0x08801f0004097f89 */ /* 0x00112200000e0000 */
[----:B------:R-:W-:Y:S01]  /*0ee0*/  BSSY.RECONVERGENT B1, `(.L_x_716) ;  /* 0x0000017000017945 */ /* 0x000fe20003800200 */
[----:B-1----:R-:W-:Y:S02]  /*0ef0*/  IMAD.MOV.U32 R6, RZ, RZ, R5 ;  /* 0x000000ffff067224 */ /* 0x002fe400078e0005 */
[----:B------:R0:W1:Y:S01]  /*0f00*/  SHFL.DOWN PT, R10, R5, 0x4, 0x1f ;  /* 0x08801f00050a7f89 */ /* 0x00006200000e0000 */
[----:B--2---:R-:W-:Y:S02]  /*0f10*/  IMAD.MOV.U32 R7, RZ, RZ, R8 ;  /* 0x000000ffff077224 */ /* 0x004fe400078e0008 */
[----:B------:R-:W-:Y:S01]  /*0f20*/  IMAD.MOV.U32 R3, RZ, RZ, R4 ;  /* 0x000000ffff037224 */ /* 0x000fe200078e0004 */
[----:B------:R0:W2:Y:S01]  /*0f30*/  SHFL.DOWN PT, R11, R8, 0x4, 0x1f ;  /* 0x08801f00080b7f89 */ /* 0x0000a200000e0000 */
[----:B------:R-:W-:Y:S05]  /*0f40*/  @P3 BRA `(.L_x_717) ;  /* 0x0000000000403947 */ /* 0x000fea0003800000 */
[----:B----4-:R-:W-:Y:S01]  /*0f50*/  ISETP.GE.AND P0, PT, R4, R9, PT ;  /* 0x000000090400720c */ /* 0x010fe20003f06270 */
[----:B-1----:R-:W-:Y:S02]  /*0f60*/  IMAD.MOV.U32 R6, RZ, RZ, R10 ;  /* 0x000000ffff067224 */ /* 0x002fe400078e000a */
        /* <DEDUP_REMOVED lines=14> */
.L_x_717:
[----:B------:R-:W-:Y:S05]  /*1050*/  BSYNC.RECONVERGENT B1 ;  /* 0x0000000000017941 */ /* 0x000fea0003800200 */
.L_x_716:
[----:B0-----:R0:W0:Y:S01]  /*1060*/  SHFL.DOWN PT, R8, R3, 0x8, 0x1f ;  /* 0x09001f0003087f89 */ /* 0x00102200000e0000 */
[----:B------:R-:W-:Y:S01]  /*1070*/  BSSY.RECONVERGENT B1, `(.L_x_718) ;  /* 0x0000017000017945 */ /* 0x000fe20003800200 */
[----:B------:R-:W-:Y:S02]  /*1080*/  IMAD.MOV.U32 R5, RZ, RZ, R6 ;  /* 0x000000ffff057224 */ /* 0x000fe400078e0006 */
[----:B--2---:R2:W0:Y:S01]  /*1090*/  SHFL.DOWN PT, R11, R6, 0x8, 0x1f ;  /* 0x09001f00060b7f89 */ /* 0x00442200000e0000 */
        /* <DEDUP_REMOVED lines=20> */
.L_x_719:
[----:B------:R-:W-:Y:S05]  /*11e0*/  BSYNC.RECONVERGENT B1 ;  /* 0x0000000000017941 */ /* 0x000fea0003800200 */
.L_x_718:
[----:B0-----:R0:W4:Y:S01]  /*11f0*/  SHFL.DOWN PT, R3, R4, 0x10, 0x1f ;  /* 0x0a001f0004037f89 */ /* 0x00112200000e0000 */
[----:B------:R-:W-:Y:S01]  /*1200*/  BSSY.RECONVERGENT B1, `(.L_x_720) ;  /* 0x0000017000017945 */ /* 0x000fe20003800200 */
[----:B--2---:R-:W-:Y:S02]  /*1210*/  IMAD.MOV.U32 R7, RZ, RZ, R5 ;  /* 0x000000ffff077224 */ /* 0x004fe400078e0005 */
[----:B-1----:R0:W1:Y:S01]  /*1220*/  SHFL.DOWN PT, R10, R5, 0x10, 0x1f ;  /* 0x0a001f00050a7f89 */ /* 0x00206200000e0000 */
[----:B------:R-:W-:Y:S02]  /*1230*/  IMAD.MOV.U32 R8, RZ, RZ, R9 ;  /* 0x000000ffff087224 */ /* 0x000fe400078e0009 */
[----:B------:R-:W-:Y:S01]  /*1240*/  IMAD.MOV.U32 R6, RZ, RZ, R4 ;  /* 0x000000ffff067224 */ /* 0x000fe200078e0004 */
[----:B---3--:R0:W2:Y:S01]  /*1250*/  SHFL.DOWN PT, R12, R9, 0x10, 0x1f ;  /* 0x0a001f00090c7f89 */ /* 0x0080a200000e0000 */
        /* <DEDUP_REMOVED lines=17> */
.L_x_721:
[----:B------:R-:W-:Y:S05]  /*1370*/  BSYNC.RECONVERGENT B1 ;  /* 0x0000000000017941 */ /* 0x000fea0003800200 */
.L_x_720:
[----:B------:R-:W-:Y:S04]  /*1380*/  BSSY.RECONVERGENT B1, `(.L_x_722) ;  /* 0x000000c000017945 */ /* 0x000fe80003800200 */
[----:B------:R-:W-:Y:S05]  /*1390*/  @P2 BRA `(.L_x_723) ;  /* 0x0000000000282947 */ /* 0x000fea0003800000 */
[----:B0-----:R-:W0:Y:S01]  /*13a0*/  S2R R5, SR_CgaCtaId ;  /* 0x0000000000057919 */ /* 0x001e220000008800 */
[----:B------:R-:W-:Y:S02]  /*13b0*/  MOV R4, 0x400 ;  /* 0x0000040000047802 */ /* 0x000fe40000000f00 */
[----:B----4-:R-:W-:-:S04]  /*13c0*/  SHF.R.U32.HI R3, RZ, 0x1, R2 ;  /* 0x00000001ff037819 */ /* 0x010fc80000011602 */
[----:B------:R-:W-:Y:S02]  /*13d0*/  LOP3.LUT R3, R3, 0x1f0, RZ, 0xc0, !PT ;  /* 0x000001f003037812 */ /* 0x000fe400078ec0ff */
[----:B0-----:R-:W-:Y:S01]  /*13e0*/  LEA R4, R5, R4, 0x18 ;  /* 0x0000000405047211 */ /* 0x001fe200078ec0ff */
[----:B------:R-:W-:-:S04]  /*13f0*/  IMAD.MOV.U32 R5, RZ, RZ, R8 ;  /* 0x000000ffff057224 */ /* 0x000fc800078e0008 */
[----:B------:R-:W-:Y:S02]  /*1400*/  IMAD.IADD R3, R3, 0x1, R4 ;  /* 0x0000000103037824 */ /* 0x000fe400078e0204 */
[----:B------:R-:W-:-:S03]  /*1410*/  IMAD.MOV.U32 R4, RZ, RZ, R7 ;  /* 0x000000ffff047224 */ /* 0x000fc600078e0007 */
[----:B------:R3:W-:Y:S04]  /*1420*/  STS [R3+0x8], R6 ;  /* 0x0000080603007388 */ /* 0x0007e80000000800 */
[----:B------:R3:W-:Y:S02]  /*1430*/  STS.64 [R3+0x10], R4 ;  /* 0x0000100403007388 */ /* 0x0007e40000000a00 */
.L_x_723:
[----:B------:R-:W-:Y:S05]  /*1440*/  BSYNC.RECONVERGENT B1 ;  /* 0x0000000000017941 */ /* 0x000fea0003800200 */
.L_x_722:
[----:B------:R-:W-:Y:S01]  /*1450*/  BAR.SYNC.DEFER_BLOCKING 0x0 ;  /* 0x0000000000007b1d */ /* 0x000fe20000010000 */
[----:B------:R-:W-:-:S13]  /*1460*/  ISETP.NE.AND P2, PT, R2, RZ, PT ;  /* 0x000000ff0200720c */ /* 0x000fda0003f45270 */
[----:B------:R-:W-:Y:S05]  /*1470*/  @P2 BRA `(.L_x_724) ;  /* 0x0000004400042947 */ /* 0x000fea0003800000 */
[----:B---34-:R-:W3:Y:S01]  /*1480*/  S2R R3, SR_CgaCtaId ;  /* 0x0000000000037919 */ /* 0x018ee20000008800 */
[----:B------:R-:W-:Y:S01]  /*1490*/  MOV R2, 0x400 ;  /* 0x0000040000027802 */ /* 0x000fe20000000f00 */
[----:B------:R-:W-:Y:S03]  /*14a0*/  BSSY.RECONVERGENT B1, `(.L_x_725) ;  /* 0x0000016000017945 */ /* 0x000fe60003800200 */
[----:B---3--:R-:W-:-:S05]  /*14b0*/  LEA R26, R3, R2, 0x18 ;  /* 0x00000002031a7211 */ /* 0x008fca00078ec0ff */
[----:B0-----:R-:W0:Y:S04]  /*14c0*/  LDS R5, [R26+0x18] ;  /* 0x000018001a057984 */ /* 0x001e280000000800 */
        /* <DEDUP_REMOVED lines=19> */
.L_x_726:
[----:B------:R-:W-:Y:S05]  /*1600*/  BSYNC.RECONVERGENT B1 ;  /* 0x0000000000017941 */ /* 0x000fea0003800200 */
.L_x_725:
[----:B------:R-:W0:Y:S01]  /*1610*/  LDS.64 R6, [R26+0x30] ;  /* 0x000030001a067984 */ /* 0x000e220000000a00 */
[----:B------:R-:W-:Y:S01]  /*1620*/  ISETP.GE.AND P0, PT, R21, R22, PT ;  /* 0x000000161500720c */ /* 0x000fe20003f06270 */
[----:B------:R-:W-:Y:S01]  /*1630*/  BSSY.RECONVERGENT B1, `(.L_x_727) ;  /* 0x0000019000017945 */ /* 0x000fe20003800200 */
[----:B------:R-:W-:Y:S01]  /*1640*/  IMAD.MOV.U32 R23, RZ, RZ, R22 ;  /* 0x000000ffff177224 */ /* 0x000fe200078e0016 */
[----:B------:R1:W3:Y:S04]  /*1650*/  LDS R20, [R26+0x48] ;  /* 0x000048001a147984 */ /* 0x0002e80000000800 */
[----:B------:R1:W4:Y:S04]  /*1660*/  LDS R19, [R26+0x58] ;  /* 0x000058001a137984 */ /* 0x0003280000000800 */
[----:B------:R1:W1:Y:S04]  /*1670*/  LDS R18, [R26+0x68] ;  /* 0x000068001a127984 */ /* 0x0002680000000800 */
[----:B------:R0:W1:Y:S04]  /*1680*/  LDS R17, [R26+0x78] ;  /* 0x000078001a117984 */ /* 0x0000680000000800 */
[----:B------:R0:W1:Y:S04]  /*1690*/  LDS.64 R8, [R26+0x40] ;  /* 0x000040001a087984 */ /* 0x0000680000000a00 */
[----:B------:R0:W1:Y:S04]  /*16a0*/  LDS.64 R10, [R26+0x50] ;  /* 0x000050001a0a7984 */ /* 0x0000680000000a00 */
[----:B--2---:R2:W1:Y:S04]  /*16b0*/  LDS.64 R12, [R26+0x60] ;  /* 0x000060001a0c7984 */ /* 0x0044680000000a00 */
        /* <DEDUP_REMOVED lines=16> */
.L_x_728:
[----:B------:R-:W-:Y:S05]  /*17c0*/  BSYNC.RECONVERGENT B1 ;  /* 0x0000000000017941 */ /* 0x000fea0003800200 */
.L_x_727:
        /* <DEDUP_REMOVED lines=17> */
.L_x_730:
[----:B------:R-:W-:Y:S05]  /*18e0*/  BSYNC.RECONVERGENT B1 ;  /* 0x0000000000017941 */ /* 0x000fea0003800200 */
.L_x_729:
[----:B---3--:R-:W-:Y:S01]  /*18f0*/  ISETP.GE.AND P0, PT, R3, R20, PT ;  /* 0x000000140300720c */ /* 0x008fe20003f06270 */
        /* <DEDUP_REMOVED lines=16> */
.L_x_732:
[----:B------:R-:W-:Y:S05]  /*1a00*/  BSYNC.RECONVERGENT B1 ;  /* 0x0000000000017941 */ /* 0x000fea0003800200 */
.L_x_731:
        /* <DEDUP_REMOVED lines=17> */
.L_x_734:
[----:B------:R-:W-:Y:S05]  /*1b20*/  BSYNC.RECONVERGENT B1 ;  /* 0x0000000000017941 */ /* 0x000fea0003800200 */
.L_x_733:
        /* <DEDUP_REMOVED lines=17> */
.L_x_736:
[----:B------:R-:W-:Y:S05]  /*1c40*/  BSYNC.RECONVERGENT B1 ;  /* 0x0000000000017941 */ /* 0x000fea0003800200 */
.L_x_735:
        /* <DEDUP_REMOVED lines=18> */
.L_x_711:
[----:B------:R-:W1:Y:S01]  /*1d70*/  S2R R14, SR_LANEID ;  /* 0x00000000000e7919 */ /* 0x000e620000000000 */
[----:B------:R-:W-:Y:S01]  /*1d80*/  LOP3.LUT R4, R2, 0x3e0, RZ, 0xc0, !PT ;  /* 0x000003e002047812 */ /* 0x000fe200078ec0ff */
[----:B------:R-:W-:Y:S01]  /*1d90*/  BSSY.RECONVERGENT B1, `(.L_x_737) ;  /* 0x0000027000017945 */ /* 0x000fe20003800200 */
[----:B------:R-:W-:-:S03]  /*1da0*/  IMAD.MOV.U32 R16, RZ, RZ, R8 ;  /* 0x000000ffff107224 */ /* 0x000fc600078e0008 */
[----:B------:R-:W-:Y:S01]  /*1db0*/  VIADD R10, R4, 0x20 ;  /* 0x00000020040a7836 */ /* 0x000fe20000000000 */
[----:B------:R-:W-:-:S04]  /*1dc0*/  LOP3.LUT R4, RZ, R4, RZ, 0x33, !PT ;  /* 0x00000004ff047212 */ /* 0x000fc800078e33ff */
[----:B------:R-:W-:Y:S01]  /*1dd0*/  ISETP.GT.AND P0, PT, R10, R3, PT ;  /* 0x000000030a00720c */ /* 0x000fe20003f04270 */
[----:B------:R-:W-:-:S05]  /*1de0*/  IMAD.IADD R4, R3, 0x1, R4 ;  /* 0x0000000103047824 */ /* 0x000fca00078e0204 */
[----:B------:R-:W-:-:S05]  /*1df0*/  SEL R5, R4, 0x1f, P0 ;  /* 0x0000001f04057807 */ /* 0x000fca0000000000 */
[----:B------:R2:W3:Y:S04]  /*1e00*/  SHFL.DOWN PT, R9, R6, 0x1, R5 ;  /* 0x0820000006097989 */ /* 0x0004e800000e0005 */
[----:B------:R2:W4:Y:S01]  /*1e10*/  SHFL.DOWN PT, R11, R8, 0x1, R5 ;  /* 0x08200000080b7989 */ /* 0x00052200000e0005 */
[CC--:B-1----:R-:W-:Y:S01]  /*1e20*/  ISETP.GE.AND P0, PT, R14.reuse, R5.reuse, PT ;  /* 0x000000050e00720c */ /* 0x0c2fe20003f06270 */
[C---:B------:R-:W-:Y:S01]  /*1e30*/  VIADD R10, R14.reuse, 0x4 ;  /* 0x000000040e0a7836 */ /* 0x040fe20000000000 */
[C---:B------:R-:W-:Y:S01]  /*1e40*/  ISETP.NE.AND P2, PT, R14.reuse, RZ, PT ;  /* 0x000000ff0e00720c */ /* 0x040fe20003f45270 */
[C---:B------:R-:W-:Y:S02]  /*1e50*/  VIADD R4, R14.reuse, 0x2 ;  /* 0x000000020e047836 */ /* 0x040fe40000000000 */
[----:B0-----:R-:W-:Y:S01]  /*1e60*/  VIADD R12, R14, 0x8 ;  /* 0x000000080e0c7836 */ /* 0x001fe20000000000 */
[-C--:B------:R-:W-:Y:S01]  /*1e70*/  ISETP.GT.AND P5, PT, R10, R5.reuse, PT ;  /* 0x000000050a00720c */ /* 0x080fe20003fa4270 */
[----:B------:R-:W-:Y:S01]  /*1e80*/  VIADD R14, R14, 0x10 ;  /* 0x000000100e0e7836 */ /* 0x000fe20000000000 */
[----:B-----5:R2:W0:Y:S01]  /*1e90*/  SHFL.DOWN PT, R10, R7, 0x1, R5 ;  /* 0x08200000070a7989 */ /* 0x02042200000e0005 */
[-C--:B------:R-:W-:Y:S01]  /*1ea0*/  ISETP.GT.AND P1, PT, R4, R5.reuse, PT ;  /* 0x000000050400720c */ /* 0x080fe20003f24270 */
[----:B------:R-:W-:Y:S01]  /*1eb0*/  IMAD.MOV.U32 R4, RZ, RZ, R7 ;  /* 0x000000ffff047224 */ /* 0x000fe200078e0007 */
[----:B------:R-:W-:-:S02]  /*1ec0*/  ISETP.GT.AND P4, PT, R12, R5, PT ;  /* 0x000000050c00720c */ /* 0x000fc40003f84270 */
[----:B------:R-:W-:Y:S01]  /*1ed0*/  ISETP.GT.AND P3, PT, R14, R5, PT ;  /* 0x000000050e00720c */ /* 0x000fe20003f64270 */
[----:B------:R-:W-:Y:S01]  /*1ee0*/  IMAD.MOV.U32 R14, RZ, RZ, R6 ;  /* 0x000000ffff0e7224 */ /* 0x000fe200078e0006 */
[----:B---3--:R-:W-:Y:S11]  /*1ef0*/  @P0 BRA `(.L_x_738) ;  /* 0x0000000000400947 */ /* 0x008ff60003800000 */
[----:B0-----:R-:W-:Y:S01]  /*1f00*/  ISETP.GE.AND P0, PT, R7, R10, PT ;  /* 0x0000000a0700720c */ /* 0x001fe20003f06270 */
[----:B------:R-:W-:Y:S02]  /*1f10*/  IMAD.MOV.U32 R4, RZ, RZ, R10 ;  /* 0x000000ffff047224 */ /* 0x000fe400078e000a */
[----:B------:R-:W-:Y:S02]  /*1f20*/  IMAD.MOV.U32 R14, RZ, RZ, R9 ;  /* 0x000000ffff0e7224 */ /* 0x000fe400078e0009 */
[----:B----4-:R-:W-:-:S08]  /*1f30*/  IMAD.MOV.U32 R16, RZ, RZ, R11 ;  /* 0x000000ffff107224 */ /* 0x010fd000078e000b */
        /* <DEDUP_REMOVED lines=12> */
.L_x_738:
[----:B------:R-:W-:Y:S05]  /*2000*/  BSYNC.RECONVERGENT B1 ;  /* 0x0000000000017941 */ /* 0x000fea0003800200 */
.L_x_737:
[----:B--2---:R1:W2:Y:S01]  /*2010*/  SHFL.DOWN PT, R7, R4, 0x2, R5 ;  /* 0x0840000004077989 */ /* 0x0042a200000e0005 */
[----:B------:R-:W-:Y:S01]  /*2020*/  BSSY.RECONVERGENT B1, `(.L_x_739) ;  /* 0x0000017000017945 */ /* 0x000fe20003800200 */
[----:B------:R-:W-:Y:S02]  /*2030*/  IMAD.MOV.U32 R6, RZ, RZ, R4 ;  /* 0x000000ffff067224 */ /* 0x000fe400078e0004 */
[----:B------:R1:W3:Y:S01]  /*2040*/  SHFL.DOWN PT, R9, R14, 0x2, R5 ;  /* 0x084000000e097989 */ /* 0x0002e200000e0005 */
[----:B0-----:R-:W-:Y:S02]  /*2050*/  IMAD.MOV.U32 R10, RZ, RZ, R14 ;  /* 0x000000ffff0a7224 */ /* 0x001fe400078e000e */
[----:B------:R-:W-:Y:S01]  /*2060*/  IMAD.MOV.U32 R12, RZ, RZ, R16 ;  /* 0x000000ffff0c7224 */ /* 0x000fe200078e0010 */
[----:B----4-:R1:W0:Y:S01]  /*2070*/  SHFL.DOWN PT, R11, R16, 0x2, R5 ;  /* 0x08400000100b7989 */ /* 0x01022200000e0005 */
[----:B------:R-:W-:Y:S05]  /*2080*/  @P1 BRA `(.L_x_740) ;  /* 0x0000000000401947 */ /* 0x000fea0003800000 */
[----:B--2---:R-:W-:Y:S01]  /*2090*/  ISETP.GE.AND P0, PT, R4, R7, PT ;  /* 0x000000070400720c */ /* 0x004fe20003f06270 */
[----:B------:R-:W-:Y:S02]  /*20a0*/  IMAD.MOV.U32 R6, RZ, RZ, R7 ;  /* 0x000000ffff067224 */ /* 0x000fe400078e0007 */
[----:B---3--:R-:W-:Y:S02]  /*20b0*/  IMAD.MOV.U32 R10, RZ, RZ, R9 ;  /* 0x000000ffff0a7224 */ /* 0x008fe400078e0009 */
        /* <DEDUP_REMOVED lines=13> */
.L_x_740:
[----:B------:R-:W-:Y:S05]  /*2190*/  BSYNC.RECONVERGENT B1 ;  /* 0x0000000000017941 */ /* 0x000fea0003800200 */
.L_x_739:
[----:B--2---:R2:W4:Y:S01]  /*21a0*/  SHFL.DOWN PT, R7, R6, 0x4, R5 ;  /* 0x0880000006077989 */ /* 0x00452200000e0005 */
[----:B------:R-:W-:Y:S01]  /*21b0*/  BSSY.RECONVERGENT B1, `(.L_x_741) ;  /* 0x0000017000017945 */ /* 0x000fe20003800200 */
[----:B-1----:R-:W-:Y:S02]  /*21c0*/  IMAD.MOV.U32 R4, RZ, RZ, R6 ;  /* 0x000000ffff047224 */ /* 0x002fe400078e0006 */
[----:B---3--:R2:W1:Y:S01]  /*21d0*/  SHFL.DOWN PT, R9, R10, 0x4, R5 ;  /* 0x088000000a097989 */ /* 0x00846200000e0005 */
        /* <DEDUP_REMOVED lines=20> */
.L_x_742:
[----:B------:R-:W-:Y:S05]  /*2320*/  BSYNC.RECONVERGENT B1 ;  /* 0x0000000000017941 */ /* 0x000fea0003800200 */
.L_x_741:
        /* <DEDUP_REMOVED lines=24> */
.L_x_744:
[----:B------:R-:W-:Y:S05]  /*24b0*/  BSYNC.RECONVERGENT B1 ;  /* 0x0000000000017941 */ /* 0x000fea0003800200 */
.L_x_743:
[----:B-1----:R1:W2:Y:S01]  /*24c0*/  SHFL.DOWN PT, R9, R10, 0x10, R5 ;  /* 0x0a0000000a097989 */ /* 0x0022a200000e0005 */
[----:B------:R-:W-:Y:S01]  /*24d0*/  BSSY.RECONVERGENT B1, `(.L_x_745) ;  /* 0x0000017000017945 */ /* 0x000fe20003800200 */
[----:B------:R-:W-:Y:S02]  /*24e0*/  IMAD.MOV.U32 R6, RZ, RZ, R10 ;  /* 0x000000ffff067224 */ /* 0x000fe400078e000a */
[----:B0-----:R1:W0:Y:S01]  /*24f0*/  SHFL.DOWN PT, R11, R12, 0x10, R5 ;  /* 0x0a0000000c0b7989 */ /* 0x00122200000e0005 */
[----:B----4-:R-:W-:Y:S02]  /*2500*/  IMAD.MOV.U32 R7, RZ, RZ, R12 ;  /* 0x000000ffff077224 */ /* 0x010fe400078e000c */
[----:B---3--:R-:W-:Y:S01]  /*2510*/  IMAD.MOV.U32 R8, RZ, RZ, R14 ;  /* 0x000000ffff087224 */ /* 0x008fe200078e000e */
[----:B------:R1:W3:Y:S01]  /*2520*/  SHFL.DOWN PT, R13, R14, 0x10, R5 ;  /* 0x0a0000000e0d7989 */ /* 0x0002e200000e0005 */
[----:B------:R-:W-:Y:S05]  /*2530*/  @P3 BRA `(.L_x_746) ;  /* 0x0000000000403947 */ /* 0x000fea0003800000 */
        /* <DEDUP_REMOVED lines=16> */
.L_x_746:
[----:B------:R-:W-:Y:S05]  /*2640*/  BSYNC.RECONVERGENT B1 ;  /* 0x0000000000017941 */ /* 0x000fea0003800200 */
.L_x_745:
[----:B------:R-:W-:Y:S04]  /*2650*/  BSSY.RECONVERGENT B1, `(.L_x_747) ;  /* 0x000000c000017945 */ /* 0x000fe80003800200 */
[----:B------:R-:W-:Y:S05]  /*2660*/  @P2 BRA `(.L_x_748) ;  /* 0x0000000000282947 */ /* 0x000fea0003800000 */
[----:B-1----:R-:W1:Y:S01]  /*2670*/  S2R R10, SR_CgaCtaId ;  /* 0x00000000000a7919 */ /* 0x002e620000008800 */
[----:B------:R-:W-:Y:S02]  /*2680*/  MOV R5, 0x400 ;  /* 0x0000040000057802 */ /* 0x000fe40000000f00 */
[----:B------:R-:W-:-:S04]  /*2690*/  SHF.R.U32.HI R4, RZ, 0x1, R2 ;  /* 0x00000001ff047819 */ /* 0x000fc80000011602 */
[----:B------:R-:W-:Y:S02]  /*26a0*/  LOP3.LUT R4, R4, 0x1f0, RZ, 0xc0, !PT ;  /* 0x000001f004047812 */ /* 0x000fe400078ec0ff */
[----:B-1----:R-:W-:-:S05]  /*26b0*/  LEA R5, R10, R5, 0x18 ;  /* 0x000000050a057211 */ /* 0x002fca00078ec0ff */
[----:B--2---:R-:W-:Y:S02]  /*26c0*/  IMAD.IADD R9, R4, 0x1, R5 ;  /* 0x0000000104097824 */ /* 0x004fe400078e0205 */
[----:B------:R-:W-:Y:S02]  /*26d0*/  IMAD.MOV.U32 R4, RZ, RZ, R7 ;  /* 0x000000ffff047224 */ /* 0x000fe400078e0007 */
[----:B------:R-:W-:Y:S01]  /*26e0*/  IMAD.MOV.U32 R5, RZ, RZ, R8 ;  /* 0x000000ffff057224 */ /* 0x000fe200078e0008 */
[----:B------:R4:W-:Y:S04]  /*26f0*/  STS [R9+0x8], R6 ;  /* 0x0000080609007388 */ /* 0x0009e80000000800 */
[----:B------:R4:W-:Y:S02]  /*2700*/  STS.64 [R9+0x10], R4 ;  /* 0x0000100409007388 */ /* 0x0009e40000000a00 */
.L_x_748:
[----:B------:R-:W-:Y:S05]  /*2710*/  BSYNC.RECONVERGENT B1 ;  /* 0x0000000000017941 */ /* 0x000fea0003800200 */
.L_x_747:
[----:B------:R-:W-:Y:S01]  /*2720*/  BAR.SYNC.DEFER_BLOCKING 0x0 ;  /* 0x0000000000007b1d */ /* 0x000fe20000010000 */
[----:B------:R-:W-:-:S13]  /*2730*/  ISETP.NE.AND P2, PT, R2, RZ, PT ;  /* 0x000000ff0200720c */ /* 0x000fda0003f45270 */
[----:B------:R-:W-:Y:S05]  /*2740*/  @P2 BRA `(.L_x_724) ;  /* 0x0000003000502947 */ /* 0x000fea0003800000 */
[C---:B------:R-:W-:Y:S01]  /*2750*/  ISETP.GE.AND P0, PT, R3.reuse, 0x21, PT ;  /* 0x000000210300780c */ /* 0x040fe20003f06270 */
[----:B------:R-:W-:Y:S01]  /*2760*/  IMAD.MOV.U32 R2, RZ, RZ, R6 ;  /* 0x000000ffff027224 */ /* 0x000fe200078e0006 */
[C---:B------:R-:W-:Y:S01]  /*2770*/  ISETP.GE.AND P5, PT, R3.reuse, 0x41, PT ;  /* 0x000000410300780c */ /* 0x040fe20003fa6270 */
[----:B0-----:R-:W-:Y:S01]  /*2780*/  IMAD.MOV.U32 R11, RZ, RZ, R7 ;  /* 0x000000ffff0b7224 */ /* 0x001fe200078e0007 */
[C---:B------:R-:W-:Y:S01]  /*2790*/  ISETP.GE.AND P4, PT, R3.reuse, 0x61, PT ;  /* 0x000000610300780c */ /* 0x040fe20003f86270 */
[----:B-1----:R-:W-:Y:S01]  /*27a0*/  IMAD.MOV.U32 R10, RZ, RZ, R8 ;  /* 0x000000ffff0a7224 */ /* 0x002fe200078e0008 */
[----:B------:R-:W-:-:S07]  /*27b0*/  ISETP.GE.AND P3, PT, R3, 0x81, PT ;  /* 0x000000810300780c */ /* 0x000fce0003f66270 */
[----:B------:R-:W-:Y:S06]  /*27c0*/  @!P0 BRA `(.L_x_749) ;  /* 0x00000000005c8947 */ /* 0x000fec0003800000 */
[----:B------:R-:W0:Y:S01]  /*27d0*/  S2UR UR5, SR_CgaCtaId ;  /* 0x00000000000579c3 */ /* 0x000e220000008800 */
[----:B------:R-:W-:Y:S01]  /*27e0*/  UMOV UR4, 0x400 ;  /* 0x0000040000047882 */ /* 0x000fe20000000000 */
[----:B------:R-:W-:Y:S01]  /*27f0*/  BSSY.RECONVERGENT B1, `(.L_x_749) ;  /* 0x0000014000017945 */ /* 0x000fe20003800200 */
[----:B0-----:R-:W-:-:S09]  /*2800*/  ULEA UR4, UR5, UR4, 0x18 ;  /* 0x0000000405047291 */ /* 0x001fd2000f8ec0ff */
[----:B----4-:R-:W0:Y:S04]  /*2810*/  LDS R5, [UR4+0x18] ;  /* 0x00001804ff057984 */ /* 0x010e280008000800 */
[----:B---3--:R-:W1:Y:S01]  /*2820*/  LDS.64 R12, [UR4+0x20] ;  /* 0x00002004ff0c7984 */ /* 0x008e620008000a00 */
        /* <DEDUP_REMOVED lines=16> */
.L_x_750:
[----:B------:R-:W-:Y:S05]  /*2930*/  BSYNC.RECONVERGENT B1 ;  /* 0x0000000000017941 */ /* 0x000fea0003800200 */
.L_x_749:
[----:B----4-:R-:W-:Y:S02]  /*2940*/  IMAD.MOV.U32 R4, RZ, RZ, R2 ;  /* 0x000000ffff047224 */ /* 0x010fe400078e0002 */
[----:B--2---:R-:W-:Y:S02]  /*2950*/  IMAD.MOV.U32 R9, RZ, RZ, R11 ;  /* 0x000000ffff097224 */ /* 0x004fe400078e000b */
[----:B------:R-:W-:Y:S01]  /*2960*/  IMAD.MOV.U32 R8, RZ, RZ, R10 ;  /* 0x000000ffff087224 */ /* 0x000fe200078e000a */
[----:B------:R-:W-:Y:S06]  /*2970*/  @!P5 BRA `(.L_x_751) ;  /* 0x00000000005cd947 */ /* 0x000fec0003800000 */
[----:B------:R-:W0:Y:S01]  /*2980*/  S2UR UR5, SR_CgaCtaId ;  /* 0x00000000000579c3 */ /* 0x000e220000008800 */
[----:B------:R-:W-:Y:S01]  /*2990*/  UMOV UR4, 0x400 ;  /* 0x0000040000047882 */ /* 0x000fe20000000000 */
[----:B------:R-:W-:Y:S01]  /*29a0*/  BSSY.RECONVERGENT B1, `(.L_x_751) ;  /* 0x0000014000017945 */ /* 0x000fe20003800200 */
[----:B0-----:R-:W-:-:S09]  /*29b0*/  ULEA UR4, UR5, UR4, 0x18 ;  /* 0x0000000405047291 */ /* 0x001fd2000f8ec0ff */
[----:B------:R-:W0:Y:S04]  /*29c0*/  LDS R5, [UR4+0x28] ;  /* 0x00002804ff057984 */ /* 0x000e280008000800 */
[----:B------:R-:W1:Y:S01]  /*29d0*/  LDS.64 R6, [UR4+0x30] ;  /* 0x00003004ff067984 */ /* 0x000e620008000a00 */
        /* <DEDUP_REMOVED lines=16> */
.L_x_752:
[----:B------:R-:W-:Y:S05]  /*2ae0*/  BSYNC.RECONVERGENT B1 ;  /* 0x0000000000017941 */ /* 0x000fea0003800200 */
.L_x_751:
        /* <DEDUP_REMOVED lines=29> */
.L_x_754:
[----:B------:R-:W-:Y:S05]  /*2cc0*/  BSYNC.RECONVERGENT B1 ;  /* 0x0000000000017941 */ /* 0x000fea0003800200 */
.L_x_753:
        /* <DEDUP_REMOVED lines=26> */
.L_x_756:
[----:B------:R-:W-:Y:S05]  /*2e70*/  BSYNC.RECONVERGENT B1 ;  /* 0x0000000000017941 */ /* 0x000fea0003800200 */
.L_x_755:
        /* <DEDUP_REMOVED lines=26> */
.L_x_758:
[----:B------:R-:W-:Y:S05]  /*3020*/  BSYNC.RECONVERGENT B1 ;  /* 0x0000000000017941 */ /* 0x000fea0003800200 */
.L_x_757:
        /* <DEDUP_REMOVED lines=26> */
.L_x_760:
[----:B------:R-:W-:Y:S05]  /*31d0*/  BSYNC.RECONVERGENT B1 ;  /* 0x0000000000017941 */ /* 0x000fea0003800200 */
.L_x_759:
        /* <DEDUP_REMOVED lines=27> */
.L_x_692:
[----:B------:R-:W0:Y:S01]  /*3390*/  S2R R2, SR_TID.X ;  /* 0x0000000000027919 */ /* 0x000e220000002100 */
[----:B------:R-:W1:Y:S01]  /*33a0*/  LDCU.128 UR12, c[0x0][0x380] ;  /* 0x00007000ff0c77ac */ /* 0x000e620008000c00 */
[----:B------:R-:W-:Y:S02]  /*33b0*/  SHF.R.S32.HI R14, RZ, 0x1f, R5 ;  /* 0x0000001fff0e7819 */ /* 0x000fe40000011405 */
[----:B0-----:R-:W-:-:S04]  /*33c0*/  IADD3 R3, P0, PT, R5, R2, RZ ;  /* 0x0000000205037210 */ /* 0x001fc80007f1e0ff */
[----:B-1----:R-:W-:Y:S01]  /*33d0*/  LEA R6, P1, R3, UR12, 0x2 ;  /* 0x0000000c03067c11 */ /* 0x002fe2000f8210ff */
[----:B------:R-:W-:-:S05]  /*33e0*/  IMAD.X R8, RZ, RZ, R14, P0 ;  /* 0x000000ffff087224 */ /* 0x000fca00000e060e */
[----:B------:R-:W-:-:S05]  /*33f0*/  LEA.HI.X R7, R3, UR13, R8, 0x2, P1 ;  /* 0x0000000d03077c11 */ /* 0x000fca00088f1408 */
[----:B------:R-:W2:Y:S04]  /*3400*/  LDG.E R8, desc[UR10][R6.64] ;  /* 0x0000000a06087981 */ /* 0x000ea8000c1e1900 */
[----:B------:R-:W2:Y:S04]  /*3410*/  LDG.E R9, desc[UR10][R6.64+0x400] ;  /* 0x0004000a06097981 */ /* 0x000ea8000c1e1900 */
[----:B------:R-:W3:Y:S04]  /*3420*/  LDG.E R10, desc[UR10][R6.64+0x800] ;  /* 0x0008000a060a7981 */ /* 0x000ee8000c1e1900 */
[----:B------:R-:W4:Y:S04]  /*3430*/  LDG.E R11, desc[UR10][R6.64+0xc00] ;  /* 0x000c000a060b7981 */ /* 0x000f28000c1e1900 */
[----:B------:R0:W5:Y:S02]  /*3440*/  LDG.E R3, desc[UR10][R6.64+0x1000] ;  /* 0x0010000a06037981 */ /* 0x000164000c1e1900 */
[----:B0-----:R-:W-:-:S02]  /*3450*/  LOP3.LUT R6, R2, 0x400, RZ, 0xfc, !PT ;  /* 0x0000040002067812 */ /* 0x001fc400078efcff */
[CC--:B--2---:R-:W-:Y:S02]  /*3460*/  VIMNMX R13, PT, PT, R8.reuse, R9.reuse, !PT ;  /* 0x00000009080d7248 */ /* 0x0c4fe40007fe0100 */
[----:B------:R-:W-:Y:S01]  /*3470*/  ISETP.GE.AND P0, PT, R8, R9, PT ;  /* 0x000000090800720c */ /* 0x000fe20003f06270 */
[----:B------:R-:W-:Y:S01]  /*3480*/  VIADD R9, R2, 0x200 ;  /* 0x0000020002097836 */ /* 0x000fe20000000000 */
[----:B---3--:R-:W-:Y:S02]  /*3490*/  VIMNMX R12, PT, PT, R10, R13, !PT ;  /* 0x0000000d0a0c7248 */ /* 0x008fe40007fe0100 */
[----:B------:R-:W-:Y:S02]  /*34a0*/  ISETP.GE.AND P2, PT, R13, R10, PT ;  /* 0x0000000a0d00720c */ /* 0x000fe40003f46270 */
[----:B----4-:R-:W-:Y:S02]  /*34b0*/  ISETP.GE.AND P3, PT, R12, R11, PT ;  /* 0x0000000b0c00720c */ /* 0x010fe40003f66270 */
[----:B------:R-:W-:Y:S01]  /*34c0*/  VIMNMX R12, PT, PT, R11, R12, !PT ;  /* 0x0000000c0b0c7248 */ /* 0x000fe20007fe0100 */
[----:B------:R-:W-:-:S03]  /*34d0*/  VIADD R11, R2, 0x100 ;  /* 0x00000100020b7836 */ /* 0x000fc60000000000 */
[----:B-----5:R-:W-:-:S05]  /*34e0*/  ISETP.GE.AND P1, PT, R12, R3, PT ;  /* 0x000000030c00720c */ /* 0x020fca0003f26270 */
[----:B------:R-:W-:Y:S02]  /*34f0*/  @P2 SEL R9, R11, R2, !P0 ;  /* 0x000000020b092207 */ /* 0x000fe40004000000 */
[----:B------:R-:W-:Y:S01]  /*3500*/  IADD3 R8, P2, PT, R5, UR14, RZ ;  /* 0x0000000e05087c10 */ /* 0x000fe2000ff5e0ff */
[----:B------:R-:W-:-:S03]  /*3510*/  @!P3 VIADD R9, R2, 0x300 ;  /* 0x000003000209b836 */ /* 0x000fc60000000000 */
[----:B------:R-:W-:Y:S02]  /*3520*/  IADD3.X R7, PT, PT, R14, UR15, RZ, P2, !PT ;  /* 0x0000000f0e077c10 */ /* 0x000fe400097fe4ff */
[----:B------:R-:W-:Y:S02]  /*3530*/  ISETP.LE.AND P2, PT, R4, UR6, PT ;  /* 0x0000000604007c0c */ /* 0x000fe4000bf43270 */
[C---:B------:R-:W-:Y:S02]  /*3540*/  @P1 ISETP.GE.U32.AND P0, PT, R9.reuse, R6, PT ;  /* 0x000000060900120c */ /* 0x040fe40003f06070 */
[-C--:B------:R-:W-:Y:S02]  /*3550*/  IADD3 R5, P3, PT, R6, R8.reuse, RZ ;  /* 0x0000000806057210 */ /* 0x080fe40007f7e0ff */
[----:B------:R-:W-:Y:S02]  /*3560*/  @P1 IADD3 R8, P4, PT, R9, R8, RZ ;  /* 0x0000000809081210 */ /* 0x000fe40007f9e0ff */
[----:B------:R-:W-:Y:S01]  /*3570*/  @P1 ISETP.GE.U32.AND.EX P0, PT, RZ, RZ, PT, P0 ;  /* 0x000000ffff00120c */ /* 0x000fe20003f06100 */
[----:B------:R-:W-:-:S02]  /*3580*/  IMAD.X R6, RZ, RZ, R7, P3 ;  /* 0x000000ffff067224 */ /* 0x000fc400018e0607 */
        /* <DEDUP_REMOVED lines=17> */
[----:B------:R-:W-:-:S05]  /*36a0*/  IMAD.MOV.U32 R11, RZ, RZ, 0x500 ;  /* 0x00000500ff0b7424 */ /* 0x000fca00078e00ff */
[----:B------:R-:W2:Y:S01]  /*36b0*/  ATOMG.E.ADD.STRONG.GPU PT, R7, desc[UR10][R8.64], R11 ;  /* 0x8000000b080779a8 */ /* 0x000ea200081ef10a */
[----:B------:R-:W0:Y:S01]  /*36c0*/  S2UR UR5, SR_CgaCtaId ;  /* 0x00000000000579c3 */ /* 0x000e220000008800 */
[----:B------:R-:W-:Y:S02]  /*36d0*/  UMOV UR4, 0x400 ;  /* 0x0000040000047882 */ /* 0x000fe40000000000 */
[----:B0-----:R-:W-:Y:S01]  /*36e0*/  ULEA UR4, UR5, UR4, 0x18 ;  /* 0x0000000405047291 */ /* 0x001fe2000f8ec0ff */
[----:B--2---:R-:W-:-:S08]  /*36f0*/  VIADD R7, R7, UR6 ;  /* 0x0000000607077c36 */ /* 0x004fd00008000000 */
[----:B------:R0:W-:Y:S03]  /*3700*/  STS [UR4+0x98], R7 ;  /* 0x00009807ff007988 */ /* 0x0001e60008000804 */
.L_x_763:
[----:B------:R-:W-:Y:S05]  /*3710*/  BSYNC.RECONVERGENT B1 ;  /* 0x0000000000017941 */ /* 0x000fea0003800200 */
.L_x_762:
[----:B------:R-:W1:Y:S08]  /*3720*/  S2UR UR5, SR_CgaCtaId ;  /* 0x00000000000579c3 */ /* 0x000e700000008800 */
[----:B------:R-:W-:Y:S06]  /*3730*/  BAR.SYNC.DEFER_BLOCKING 0x0 ;  /* 0x0000000000007b1d */ /* 0x000fec0000010000 */
[----:B------:R-:W-:-:S02]  /*3740*/  UMOV UR4, 0x400 ;  /* 0x0000040000047882 */ /* 0x000fc40000000000 */
[----:B-1----:R-:W-:-:S06]  /*3750*/  ULEA UR4, UR5, UR4, 0x18 ;  /* 0x0000000405047291 */ /* 0x002fcc000f8ec0ff */
[----:B0-----:R-:W-:-:S05]  /*3760*/  IMAD.U32 R7, RZ, RZ, UR4 ;  /* 0x00000004ff077e24 */ /* 0x001fca000f8e00ff */
[----:B------:R-:W0:Y:S02]  /*3770*/  LDS R11, [R7+0x98] ;  /* 0x00009800070b7984 */ /* 0x000e240000000800 */
[----:B0-----:R-:W-:-:S05]  /*3780*/  VIADD R13, R11, 0x500 ;  /* 0x000005000b0d7836 */ /* 0x001fca0000000000 */
[----:B------:R-:W-:-:S13]  /*3790*/  ISETP.GT.AND P0, PT, R13, R4, PT ;  /* 0x000000040d00720c */ /* 0x000fda0003f04270 */
[----:B------:R-:W-:Y:S05]  /*37a0*/  @P0 BRA `(.L_x_764) ;  /* 0x00000004004c0947 */ /* 0x000fea0003800000 */
[----:B------:R-:W-:Y:S01]  /*37b0*/  BSSY.RECONVERGENT B1, `(.L_x_764) ;  /* 0x0000052000017945 */ /* 0x000fe20003800200 */
[----:B------:R-:W-:Y:S01]  /*37c0*/  IMAD.MOV.U32 R12, RZ, RZ, R3 ;  /* 0x000000ffff0c7224 */ /* 0x000fe200078e0003 */
[----:B------:R-:W0:Y:S01]  /*37d0*/  LDCU UR7, c[0x0][0x398] ;  /* 0x00007300ff0777ac */ /* 0x000e220008000800 */
[----:B------:R-:W-:Y:S02]  /*37e0*/  IMAD.MOV.U32 R16, RZ, RZ, R5 ;  /* 0x000000ffff107224 */ /* 0x000fe400078e0005 */
[----:B------:R-:W-:Y:S01]  /*37f0*/  IMAD.MOV.U32 R23, RZ, RZ, R6 ;  /* 0x000000ffff177224 */ /* 0x000fe200078e0006 */
[----:B------:R-:W1:Y:S06]  /*3800*/  LDCU.128 UR12, c[0x0][0x380] ;  /* 0x00007000ff0c77ac */ /* 0x000e6c0008000c00 */
.L_x_767:
[----:B------:R-:W-:-:S04]  /*3810*/  IADD3 R21, P0, PT, R2, R11, RZ ;  /* 0x0000000b02157210 */ /* 0x000fc80007f1e0ff */
[----:B------:R-:W-:Y:S02]  /*3820*/  LEA.HI.X.SX32 R20, R11, RZ, 0x1, P0 ;  /* 0x000000ff0b147211 */ /* 0x000fe400000f0eff */
[----:B-1----:R-:W-:-:S04]  /*3830*/  LEA R4, P0, R21, UR12, 0x2 ;  /* 0x0000000c15047c11 */ /* 0x002fc8000f8010ff */
[----:B------:R-:W-:-:S05]  /*3840*/  LEA.HI.X R5, R21, UR13, R20, 0x2, P0 ;  /* 0x0000000d15057c11 */ /* 0x000fca00080f1414 */
[----:B------:R-:W2:Y:S04]  /*3850*/  LDG.E R11, desc[UR10][R4.64] ;  /* 0x0000000a040b7981 */ /* 0x000ea8000c1e1900 */
[----:B------:R-:W3:Y:S04]  /*3860*/  LDG.E R14, desc[UR10][R4.64+0x400] ;  /* 0x0004000a040e7981 */ /* 0x000ee8000c1e1900 */
[----:B------:R-:W4:Y:S04]  /*3870*/  LDG.E R13, desc[UR10][R4.64+0x800] ;  /* 0x0008000a040d7981 */ /* 0x000f28000c1e1900 */
[----:B------:R-:W4:Y:S01]  /*3880*/  LDG.E R10, desc[UR10][R4.64+0xc00] ;  /* 0x000c000a040a7981 */ /* 0x000f22000c1e1900 */
[----:B------:R-:W-:-:S03]  /*3890*/  IADD3 R21, P0, PT, R21, UR14, RZ ;  /* 0x0000000e15157c10 */ /* 0x000fc6000ff1e0ff */
[----:B------:R1:W5:Y:S01]  /*38a0*/  LDG.E R3, desc[UR10][R4.64+0x1000] ;  /* 0x0010000a04037981 */ /* 0x000362000c1e1900 */
[----:B------:R-:W-:Y:S01]  /*38b0*/  IADD3.X R20, PT, PT, R20, UR15, RZ, P0, !PT ;  /* 0x0000000f14147c10 */ /* 0x000fe200087fe4ff */
[----:B------:R-:W-:Y:S01]  /*38c0*/  BSSY.RECONVERGENT B2, `(.L_x_765) ;  /* 0x000002a000027945 */ /* 0x000fe20003800200 */
[----:B------:R-:W-:Y:S01]  /*38d0*/  BAR.SYNC.DEFER_BLOCKING 0x0 ;  /* 0x0000000000007b1d */ /* 0x000fe20000010000 */
[C---:B------:R-:W-:Y:S02]  /*38e0*/  IADD3 R18, P3, PT, R21.reuse, 0x100, RZ ;  /* 0x0000010015127810 */ /* 0x040fe40007f7e0ff */
[C---:B------:R-:W-:Y:S02]  /*38f0*/  IADD3 R17, P4, PT, R21.reuse, 0x200, RZ ;  /* 0x0000020015117810 */ /* 0x040fe40007f9e0ff */
[----:B-1----:R-:W-:Y:S01]  /*3900*/  IADD3 R5, P6, PT, R21, 0x400, RZ ;  /* 0x0000040015057810 */ /* 0x002fe20007fde0ff */
[----:B------:R-:W-:Y:S01]  /*3910*/  IMAD.X R19, RZ, RZ, R20, P3 ;  /* 0x000000ffff137224 */ /* 0x000fe200018e0614 */
[----:B------:R-:W-:-:S03]  /*3920*/  ISETP.NE.AND P3, PT, R2, RZ, PT ;  /* 0x000000ff0200720c */ /* 0x000fc60003f65270 */
        /* <DEDUP_REMOVED lines=9> */
[--C-:B------:R-:W-:Y:S02]  /*39c0*/  IMAD.X R16, RZ, RZ, R20.reuse, P4 ;  /* 0x000000ffff107224 */ /* 0x100fe400020e0614 */
[----:B------:R-:W-:Y:S01]  /*39d0*/  IMAD.X R15, RZ, RZ, R20, P5 ;  /* 0x000000ffff0f7224 */ /* 0x000fe200028e0614 */
[----:B------:R-:W-:-:S07]  /*39e0*/  @P2 SEL R20, R23, R20, P0 ;  /* 0x0000001417142207 */ /* 0x000fce0000000000 */
        /* <DEDUP_REMOVED lines=10> */
[----:B------:R-:W-:Y:S02]  /*3a90*/  @P2 SEL R13, R14, R13, P0 ;  /* 0x0000000d0e0d2207 */ /* 0x000fe40000000000 */
[----:B------:R-:W-:Y:S02]  /*3aa0*/  @P2 SEL R17, R18, R17, P0 ;  /* 0x0000001112112207 */ /* 0x000fe40000000000 */
[----:B------:R-:W-:Y:S02]  /*3ab0*/  ISETP.GE.AND P1, PT, R13, R10, PT ;  /* 0x0000000a0d00720c */ /* 0x000fe40003f26270 */
[----:B------:R-:W-:Y:S01]  /*3ac0*/  @P2 SEL R16, R19, R16, P0 ;  /* 0x0000001013102207 */ /* 0x000fe20000000000 */
[----:B------:R-:W-:Y:S10]  /*3ad0*/  @P3 BRA `(.L_x_766) ;  /* 0x0000000000203947 */ /* 0x000ff40003800000 */
[----:B------:R-:W-:-:S05]  /*3ae0*/  IMAD.MOV.U32 R11, RZ, RZ, 0x500 ;  /* 0x00000500ff0b7424 */ /* 0x000fca00078e00ff */
[----:B------:R-:W2:Y:S01]  /*3af0*/  ATOMG.E.ADD.STRONG.GPU PT, R4, desc[UR10][R8.64], R11 ;  /* 0x8000000b080479a8 */ /* 0x000ea200081ef10a */
[----:B------:R-:W1:Y:S01]  /*3b00*/  S2UR UR5, SR_CgaCtaId ;  /* 0x00000000000579c3 */ /* 0x000e620000008800 */
[----:B------:R-:W-:Y:S02]  /*3b10*/  UMOV UR4, 0x400 ;  /* 0x0000040000047882 */ /* 0x000fe40000000000 */
[----:B-1----:R-:W-:-:S06]  /*3b20*/  ULEA UR4, UR5, UR4, 0x18 ;  /* 0x0000000405047291 */ /* 0x002fcc000f8ec0ff */
[----:B------:R-:W-:Y:S02]  /*3b30*/  IMAD.U32 R7, RZ, RZ, UR4 ;  /* 0x00000004ff077e24 */ /* 0x000fe4000f8e00ff */
[----:B--2---:R-:W-:-:S05]  /*3b40*/  VIADD R4, R4, UR6 ;  /* 0x0000000604047c36 */ /* 0x004fca0008000000 */
[----:B------:R1:W-:Y:S02]  /*3b50*/  STS [R7+0x98], R4 ;  /* 0x0000980407007388 */ /* 0x0003e40000000800 */
.L_x_766:
[----:B0-----:R-:W-:Y:S05]  /*3b60*/  BSYNC.RECONVERGENT B2 ;  /* 0x0000000000027941 */ /* 0x001fea0003800200 */
.L_x_765:
[----:B------:R-:W-:Y:S01]  /*3b70*/  BAR.SYNC.DEFER_BLOCKING 0x0 ;  /* 0x0000000000007b1d */ /* 0x000fe20000010000 */
[----:B------:R-:W-:Y:S01]  /*3b80*/  @P1 ISETP.GE.U32.AND P0, PT, R17, R12, PT ;  /* 0x0000000c1100120c */ /* 0x000fe20003f06070 */
[----:B-1----:R-:W-:-:S03]  /*3b90*/  IMAD.U32 R4, RZ, RZ, UR7 ;  /* 0x00000007ff047e24 */ /* 0x002fc6000f8e00ff */
[----:B------:R-:W-:-:S04]  /*3ba0*/  @P1 ISETP.GE.AND.EX P0, PT, R16, R15, PT, P0 ;  /* 0x0000000f1000120c */ /* 0x000fc80003f06300 */
[----:B------:R-:W-:-:S04]  /*3bb0*/  @P1 ISETP.LT.OR P0, PT, R10, R13, !P0 ;  /* 0x0000000d0a00120c */ /* 0x000fc80004701670 */
[----:B------:R-:W-:Y:S02]  /*3bc0*/  @P1 SEL R10, R13, R10, P0 ;  /* 0x0000000a0d0a1207 */ /* 0x000fe40000000000 */
[----:B------:R-:W-:Y:S02]  /*3bd0*/  @P1 SEL R12, R17, R12, P0 ;  /* 0x0000000c110c1207 */ /* 0x000fe40000000000 */
[----:B-----5:R-:W-:Y:S02]  /*3be0*/  ISETP.GE.AND P2, PT, R10, R3, PT ;  /* 0x000000030a00720c */ /* 0x020fe40003f46270 */
[----:B------:R-:W-:Y:S01]  /*3bf0*/  @P1 SEL R15, R16, R15, P0 ;  /* 0x0000000f100f1207 */ /* 0x000fe20000000000 */
[----:B------:R-:W0:Y:S10]  /*3c00*/  LDS R11, [R7+0x98] ;  /* 0x00009800070b7984 */ /* 0x000e340000000800 */
        /* <DEDUP_REMOVED lines=8> */
[----:B------:R-:W-:Y:S02]  /*3c90*/  IMAD.MOV.U32 R23, RZ, RZ, R6 ;  /* 0x000000ffff177224 */ /* 0x000fe400078e0006 */
[----:B0-----:R-:W-:-:S05]  /*3ca0*/  VIADD R13, R11, 0x500 ;  /* 0x000005000b0d7836 */ /* 0x001fca0000000000 */
[----:B------:R-:W-:-:S13]  /*3cb0*/  ISETP.GT.AND P0, PT, R13, R4, PT ;  /* 0x000000040d00720c */ /* 0x000fda0003f04270 */
[----:B------:R-:W-:Y:S05]  /*3cc0*/  @!P0 BRA `(.L_x_767) ;  /* 0xfffffff800d08947 */ /* 0x000fea000383ffff */
[----:B------:R-:W-:Y:S05]  /*3cd0*/  BSYNC.RECONVERGENT B1 ;  /* 0x0000000000017941 */ /* 0x000fea0003800200 */
.L_x_764:
[----:B------:R-:W-:Y:S01]  /*3ce0*/  ISETP.GE.AND P0, PT, R11, R4, PT ;  /* 0x000000040b00720c */ /* 0x000fe20003f06270 */
[----:B------:R-:W0:Y:S01]  /*3cf0*/  LDCU.64 UR6, c[0x0][0x388] ;  /* 0x00007100ff0677ac */ /* 0x000e220008000a00 */
[----:B------:R-:W-:Y:S01]  /*3d00*/  BSSY.RECONVERGENT B1, `(.L_x_761) ;  /* 0x0000097000017945 */ /* 0x000fe20003800200 */
[----:B------:R-:W1:Y:S10]  /*3d10*/  LDCU.64 UR4, c[0x0][0x388] ;  /* 0x00007100ff0477ac */ /* 0x000e740008000a00 */
[----:B------:R-:W-:Y:S05]  /*3d20*/  @P0 BRA `(.L_x_768) ;  /* 0x0000000800500947 */ /* 0x000fea0003800000 */
[----:B------:R-:W-:-:S05]  /*3d30*/  IMAD.IADD R7, R4, 0x1, -R11 ;  /* 0x0000000104077824 */ /* 0x000fca00078e0a0b */
[----:B------:R-:W-:-:S13]  /*3d40*/  ISETP.GE.AND P0, PT, R2, R7, PT ;  /* 0x000000070200720c */ /* 0x000fda0003f06270 */
[----:B------:R-:W-:Y:S05]  /*3d50*/  @P0 BRA `(.L_x_768) ;  /* 0x0000000800440947 */ /* 0x000fea0003800000 */
[----:B------:R-:W-:Y:S01]  /*3d60*/  LOP3.LUT R8, RZ, R2, RZ, 0x33, !PT ;  /* 0x00000002ff087212 */ /* 0x000fe200078e33ff */
[----:B------:R-:W-:Y:S03]  /*3d70*/  BSSY.RECONVERGENT B2, `(.L_x_769) ;  /* 0x000002a000027945 */ /* 0x000fe60003800200 */
[----:B------:R-:W-:-:S04]  /*3d80*/  IADD3 R14, PT, PT, -R11, R4, R8 ;  /* 0x000000040b0e7210 */ /* 0x000fc80007ffe108 */
[----:B------:R-:W-:-:S04]  /*3d90*/  LOP3.LUT R4, R14, 0x300, RZ, 0xc0, !PT ;  /* 0x000003000e047812 */ /* 0x000fc800078ec0ff */
[----:B------:R-:W-:Y:S01]  /*3da0*/  ISETP.NE.AND P0, PT, R4, 0x300, PT ;  /* 0x000003000400780c */ /* 0x000fe20003f05270 */
[----:B------:R-:W-:-:S12]  /*3db0*/  IMAD.MOV.U32 R4, RZ, RZ, R2 ;  /* 0x000000ffff047224 */ /* 0x000fd800078e0002 */
[----:B------:R-:W-:Y:S05]  /*3dc0*/  @!P0 BRA `(.L_x_770) ;  /* 0x0000000000908947 */ /* 0x000fea0003800000 */
[----:B------:R-:W2:Y:S01]  /*3dd0*/  LDC.64 R8, c[0x0][0x380] ;  /* 0x0000e000ff087b82 */ /* 0x000ea20000000a00 */
[----:B------:R-:W-:Y:S01]  /*3de0*/  LEA.HI R4, R14, 0x1, RZ, 0x18 ;  /* 0x000000010e047811 */ /* 0x000fe200078fc0ff */
[----:B------:R-:W-:-:S03]  /*3df0*/  IMAD.IADD R15, R2, 0x1, R11 ;  /* 0x00000001020f7824 */ /* 0x000fc600078e020b */
[----:B------:R-:W-:Y:S01]  /*3e00*/  LOP3.LUT R10, R4, 0x3, RZ, 0xc0, !PT ;  /* 0x00000003040a7812 */ /* 0x000fe200078ec0ff */
[----:B------:R-:W-:-:S04]  /*3e10*/  IMAD.MOV.U32 R4, RZ, RZ, R2 ;  /* 0x000000ffff047224 */ /* 0x000fc800078e0002 */
[----:B------:R-:W-:-:S07]  /*3e20*/  IMAD.MOV R10, RZ, RZ, -R10 ;  /* 0x000000ffff0a7224 */ /* 0x000fce00078e0a0a */
.L_x_773:
[----:B--2---:R-:W-:-:S06]  /*3e30*/  IMAD.WIDE R12, R15, 0x4, R8 ;  /* 0x000000040f0c7825 */ /* 0x004fcc00078e0208 */
[----:B------:R-:W2:Y:S01]  /*3e40*/  LDG.E R13, desc[UR10][R12.64] ;  /* 0x0000000a0c0d7981 */ /* 0x000ea2000c1e1900 */
[C---:B-1----:R-:W-:Y:S01]  /*3e50*/  IADD3 R19, P1, PT, R15.reuse, UR4, RZ ;  /* 0x000000040f137c10 */ /* 0x042fe2000ff3e0ff */
[----:B------:R-:W-:Y:S01]  /*3e60*/  VIADD R10, R10, 0x1 ;  /* 0x000000010a0a7836 */ /* 0x000fe20000000000 */
[----:B------:R-:W-:Y:S01]  /*3e70*/  BSSY.RECONVERGENT B3, `(.L_x_771) ;  /* 0x0000016000037945 */ /* 0x000fe20003800200 */
[----:B------:R-:W-:Y:S01]  /*3e80*/  IMAD.MOV.U32 R16, RZ, RZ, R5 ;  /* 0x000000ffff107224 */ /* 0x000fe200078e0005 */
[----:B------:R-:W-:Y:S01]  /*3e90*/  LEA.HI.X.SX32 R20, R15, UR5, 0x1, P1 ;  /* 0x000000050f147c11 */ /* 0x000fe200088f0eff */
[----:B------:R-:W-:Y:S01]  /*3ea0*/  IMAD.MOV.U32 R17, RZ, RZ, R6 ;  /* 0x000000ffff117224 */ /* 0x000fe200078e0006 */
[----:B------:R-:W-:Y:S01]  /*3eb0*/  ISETP.NE.AND P2, PT, R10, RZ, PT ;  /* 0x000000ff0a00720c */ /* 0x000fe20003f45270 */
[----:B------:R-:W-:Y:S02]  /*3ec0*/  IMAD.MOV.U32 R18, RZ, RZ, R3 ;  /* 0x000000ffff127224 */ /* 0x000fe400078e0003 */
        /* <DEDUP_REMOVED lines=16> */
.L_x_772:
[----:B0-----:R-:W-:Y:S05]  /*3fd0*/  BSYNC.RECONVERGENT B3 ;  /* 0x0000000000037941 */ /* 0x001fea0003800200 */
.L_x_771:
[----:B------:R-:W-:Y:S02]  /*3fe0*/  VIADD R4, R4, 0x100 ;  /* 0x0000010004047836 */ /* 0x000fe40000000000 */
[----:B------:R-:W-:Y:S01]  /*3ff0*/  VIADD R15, R15, 0x100 ;  /* 0x000001000f0f7836 */ /* 0x000fe20000000000 */
[----:B------:R-:W-:Y:S06]  /*4000*/  @P2 BRA `(.L_x_773) ;  /* 0xfffffffc00882947 */ /* 0x000fec000383ffff */
.L_x_770:
[----:B01----:R-:W-:Y:S05]  /*4010*/  BSYNC.RECONVERGENT B2 ;  /* 0x0000000000027941 */ /* 0x003fea0003800200 */
.L_x_769:
[----:B------:R-:W-:-:S13]  /*4020*/  ISETP.GE.U32.AND P0, PT, R14, 0x300, PT ;  /* 0x000003000e00780c */ /* 0x000fda0003f06070 */
[----:B------:R-:W-:Y:S05]  /*4030*/  @!P0 BRA `(.L_x_768) ;  /* 0x00000004008c8947 */ /* 0x000fea0003800000 */
[----:B------:R-:W0:Y:S01]  /*4040*/  LDC.64 R8, c[0x0][0x380] ;  /* 0x0000e000ff087b82 */ /* 0x000e220000000a00 */
[----:B------:R-:W-:-:S04]  /*4050*/  IMAD.IADD R11, R4, 0x1, R11 ;  /* 0x00000001040b7824 */ /* 0x000fc800078e020b */
[C---:B------:R-:W-:Y:S02]  /*4060*/  VIADD R20, R11.reuse, 0x100 ;  /* 0x000001000b147836 */ /* 0x040fe40000000000 */
[C---:B------:R-:W-:Y:S02]  /*4070*/  VIADD R19, R11.reuse, 0x200 ;  /* 0x000002000b137836 */ /* 0x040fe40000000000 */
[----:B------:R-:W-:Y:S01]  /*4080*/  VIADD R18, R11, 0x300 ;  /* 0x000003000b127836 */ /* 0x000fe20000000000 */
[----:B0-----:R-:W-:-:S05]  /*4090*/  IADD3 R8, P0, PT, R8, 0x800, RZ ;  /* 0x0000080008087810 */ /* 0x001fca0007f1e0ff */
[----:B------:R-:W-:-:S08]  /*40a0*/  IMAD.X R9, RZ, RZ, R9, P0 ;  /* 0x000000ffff097224 */ /* 0x000fd000000e0609 */
.L_x_782:
[----:B------:R-:W-:-:S05]  /*40b0*/  IMAD.WIDE R14, R11, 0x4, R8 ;  /* 0x000000040b0e7825 */ /* 0x000fca00078e0208 */
[----:B------:R-:W2:Y:S04]  /*40c0*/  LDG.E R24, desc[UR10][R14.64+-0x800] ;  /* 0xfff8000a0e187981 */ /* 0x000ea8000c1e1900 */
[----:B------:R0:W5:Y:S04]  /*40d0*/  LDG.E R26, desc[UR10][R14.64+-0x400] ;  /* 0xfffc000a0e1a7981 */ /* 0x000168000c1e1900 */
        /* <DEDUP_REMOVED lines=21> */
.L_x_775:
[----:B------:R-:W-:Y:S05]  /*4230*/  BSYNC.RECONVERGENT B2 ;  /* 0x0000000000027941 */ /* 0x000fea0003800200 */
.L_x_774:
        /* <DEDUP_REMOVED lines=19> */
.L_x_777:
[----:B------:R-:W-:Y:S05]  /*4370*/  BSYNC.RECONVERGENT B2 ;  /* 0x0000000000027941 */ /* 0x000fea0003800200 */
.L_x_776:
[----:B------:R-:W-:Y:S01]  /*4380*/  ISETP.GE.AND P0, PT, R3, R10, PT ;  /* 0x0000000a0300720c */ /* 0x000fe20003f06270 */
[----:B------:R-:W-:Y:S01]  /*4390*/  BSSY.RECONVERGENT B2, `(.L_x_778) ;  /* 0x0000013000027945 */ /* 0x000fe20003800200 */
[C---:B------:R-:W-:Y:S01]  /*43a0*/  IADD3 R16, P1, PT, R19.reuse, UR6, RZ ;  /* 0x0000000613107c10 */ /* 0x040fe2000ff3e0ff */
        /* <DEDUP_REMOVED lines=17> */
.L_x_779:
[----:B------:R-:W-:Y:S05]  /*44c0*/  BSYNC.RECONVERGENT B2 ;  /* 0x0000000000027941 */ /* 0x000fea0003800200 */
.L_x_778:
        /* <DEDUP_REMOVED lines=18> */
.L_x_781:
[----:B------:R-:W-:Y:S05]  /*45f0*/  BSYNC.RECONVERGENT B2 ;  /* 0x0000000000027941 */ /* 0x000fea0003800200 */
.L_x_780:
[----:B------:R-:W-:Y:S02]  /*4600*/  VIADD R4, R4, 0x400 ;  /* 0x0000040004047836 */ /* 0x000fe40000000000 */
[----:B------:R-:W-:Y:S02]  /*4610*/  VIADD R20, R20, 0x400 ;  /* 0x0000040014147836 */ /* 0x000fe40000000000 */
[----:B------:R-:W-:Y:S01]  /*4620*/  VIADD R19, R19, 0x400 ;  /* 0x0000040013137836 */ /* 0x000fe20000000000 */
[----:B------:R-:W-:Y:S01]  /*4630*/  ISETP.GE.AND P0, PT, R4, R7, PT ;  /* 0x000000070400720c */ /* 0x000fe20003f06270 */
[----:B------:R-:W-:Y:S02]  /*4640*/  VIADD R18, R18, 0x400 ;  /* 0x0000040012127836 */ /* 0x000fe40000000000 */
[----:B------:R-:W-:-:S10]  /*4650*/  VIADD R11, R11, 0x400 ;  /* 0x000004000b0b7836 */ /* 0x000fd40000000000 */
[----:B------:R-:W-:Y:S05]  /*4660*/  @!P0 BRA `(.L_x_782) ;  /* 0xfffffff800908947 */ /* 0x000fea000383ffff */
.L_x_768:
[----:B01----:R-:W-:Y:S05]  /*4670*/  BSYNC.RECONVERGENT B1 ;  /* 0x0000000000017941 */ /* 0x003fea0003800200 */
.L_x_761:
        /* <DEDUP_REMOVED lines=31> */
.L_x_784:
[----:B------:R-:W-:Y:S05]  /*4870*/  BSYNC.RECONVERGENT B1 ;  /* 0x0000000000017941 */ /* 0x000fea0003800200 */
.L_x_783:
        /* <DEDUP_REMOVED lines=24> */
.L_x_786:
[----:B------:R-:W-:Y:S05]  /*4a00*/  BSYNC.RECONVERGENT B1 ;  /* 0x0000000000017941 */ /* 0x000fea0003800200 */
.L_x_785:
[----:B---3--:R3:W4:Y:S01]  /*4a10*/  SHFL.DOWN PT, R10, R3, 0x4, 0x1f ;  /* 0x08801f00030a7f89 */ /* 0x00872200000e0000 */
[----:B------:R-:W-:Y:S01]  /*4a20*/  BSSY.RECONVERGENT B1, `(.L_x_787) ;  /* 0x0000017000017945 */ /* 0x000fe20003800200 */
[----:B0-----:R-:W-:Y:S02]  /*4a30*/  IMAD.MOV.U32 R4, RZ, RZ, R3 ;  /* 0x000000ffff047224 */ /* 0x001fe400078e0003 */
[----:B------:R3:W0:Y:S01]  /*4a40*/  SHFL.DOWN PT, R12, R5, 0x4, 0x1f ;  /* 0x08801f00050c7f89 */ /* 0x00062200000e0000 */
[----:B--2---:R-:W-:Y:S02]  /*4a50*/  IMAD.MOV.U32 R6, RZ, RZ, R5 ;  /* 0x000000ffff067224 */ /* 0x004fe400078e0005 */
[----:B------:R-:W-:Y:S01]  /*4a60*/  IMAD.MOV.U32 R7, RZ, RZ, R8 ;  /* 0x000000ffff077224 */ /* 0x000fe200078e0008 */
[----:B------:R3:W2:Y:S01]  /*4a70*/  SHFL.DOWN PT, R9, R8, 0x4, 0x1f ;  /* 0x08801f0008097f89 */ /* 0x0006a200000e0000 */
        /* <DEDUP_REMOVED lines=17> */
.L_x_788:
[----:B------:R-:W-:Y:S05]  /*4b90*/  BSYNC.RECONVERGENT B1 ;  /* 0x0000000000017941 */ /* 0x000fea0003800200 */
.L_x_787:
[----:B-1----:R1:W0:Y:S01]  /*4ba0*/  SHFL.DOWN PT, R11, R4, 0x8, 0x1f ;  /* 0x09001f00040b7f89 */ /* 0x00222200000e0000 */
[----:B------:R-:W-:Y:S01]  /*4bb0*/  BSSY.RECONVERGENT B1, `(.L_x_789) ;  /* 0x0000017000017945 */ /* 0x000fe20003800200 */
[----:B---3--:R-:W-:Y:S02]  /*4bc0*/  IMAD.MOV.U32 R3, RZ, RZ, R4 ;  /* 0x000000ffff037224 */ /* 0x008fe400078e0004 */
[----:B------:R1:W3:Y:S01]  /*4bd0*/  SHFL.DOWN PT, R13, R6, 0x8, 0x1f ;  /* 0x09001f00060d7f89 */ /* 0x0002e200000e0000 */
[----:B------:R-:W-:Y:S02]  /*4be0*/  IMAD.MOV.U32 R5, RZ, RZ, R6 ;  /* 0x000000ffff057224 */ /* 0x000fe400078e0006 */
[----:B--2---:R-:W-:Y:S01]  /*4bf0*/  IMAD.MOV.U32 R9, RZ, RZ, R7 ;  /* 0x000000ffff097224 */ /* 0x004fe200078e0007 */
[----:B------:R1:W2:Y:S01]  /*4c00*/  SHFL.DOWN PT, R8, R7, 0x8, 0x1f ;  /* 0x09001f0007087f89 */ /* 0x0002a200000e0000 */
[----:B------:R-:W-:Y:S05]  /*4c10*/  @P4 BRA `(.L_x_790) ;  /* 0x0000000000404947 */ /* 0x000fea0003800000 */
[----:B0-----:R-:W-:Y:S01]  /*4c20*/  ISETP.GE.AND P0, PT, R4, R11, PT ;  /* 0x0000000b0400720c */ /* 0x001fe20003f06270 */
[----:B------:R-:W-:Y:S02]  /*4c30*/  IMAD.MOV.U32 R3, RZ, RZ, R11 ;  /* 0x000000ffff037224 */ /* 0x000fe400078e000b */
[----:B---3--:R-:W-:Y:S02]  /*4c40*/  IMAD.MOV.U32 R5, RZ, RZ, R13 ;  /* 0x000000ffff057224 */ /* 0x008fe400078e000d */
        /* <DEDUP_REMOVED lines=13> */
.L_x_790:
[----:B------:R-:W-:Y:S05]  /*4d20*/  BSYNC.RECONVERGENT B1 ;  /* 0x0000000000017941 */ /* 0x000fea0003800200 */
.L_x_789:
[----:B-1----:R1:W1:Y:S01]  /*4d30*/  SHFL.DOWN PT, R4, R3, 0x10, 0x1f ;  /* 0x0a001f0003047f89 */ /* 0x00226200000e0000 */
[----:B------:R-:W-:Y:S01]  /*4d40*/  BSSY.RECONVERGENT B1, `(.L_x_791) ;  /* 0x0000017000017945 */ /* 0x000fe20003800200 */
[----:B------:R-:W-:Y:S02]  /*4d50*/  IMAD.MOV.U32 R6, RZ, RZ, R3 ;  /* 0x000000ffff067224 */ /* 0x000fe400078e0003 */
[----:B----4-:R4:W1:Y:S01]  /*4d60*/  SHFL.DOWN PT, R10, R5, 0x10, 0x1f ;  /* 0x0a001f00050a7f89 */ /* 0x01086200000e0000 */
[----:B------:R-:W-:Y:S02]  /*4d70*/  IMAD.MOV.U32 R7, RZ, RZ, R5 ;  /* 0x000000ffff077224 */ /* 0x000fe400078e0005 */
[----:B--2---:R-:W-:Y:S01]  /*4d80*/  IMAD.MOV.U32 R8, RZ, RZ, R9 ;  /* 0x000000ffff087224 */ /* 0x004fe200078e0009 */
[----:B0-----:R4:W0:Y:S01]  /*4d90*/  SHFL.DOWN PT, R12, R9, 0x10, 0x1f ;  /* 0x0a001f00090c7f89 */ /* 0x00182200000e0000 */
        /* <DEDUP_REMOVED lines=17> */
.L_x_792:
[----:B------:R-:W-:Y:S05]  /*4eb0*/  BSYNC.RECONVERGENT B1 ;  /* 0x0000000000017941 */ /* 0x000fea0003800200 */
.L_x_791:
[----:B------:R-:W-:Y:S04]  /*4ec0*/  BSSY.RECONVERGENT B1, `(.L_x_793) ;  /* 0x000000c000017945 */ /* 0x000fe80003800200 */
[----:B------:R-:W-:Y:S05]  /*4ed0*/  @P2 BRA `(.L_x_794) ;  /* 0x0000000000282947 */ /* 0x000fea0003800000 */
[----:B----4-:R-:W2:Y:S01]  /*4ee0*/  S2R R5, SR_CgaCtaId ;  /* 0x0000000000057919 */ /* 0x010ea20000008800 */
[----:B-1----:R-:W-:Y:S02]  /*4ef0*/  MOV R4, 0x400 ;  /* 0x0000040000047802 */ /* 0x002fe40000000f00 */
[----:B------:R-:W-:-:S04]  /*4f00*/  SHF.R.U32.HI R3, RZ, 0x1, R2 ;  /* 0x00000001ff037819 */ /* 0x000fc80000011602 */
[----:B------:R-:W-:Y:S02]  /*4f10*/  LOP3.LUT R3, R3, 0x1f0, RZ, 0xc0, !PT ;  /* 0x000001f003037812 */ /* 0x000fe400078ec0ff */
[----:B--2---:R-:W-:Y:S01]  /*4f20*/  LEA R4, R5, R4, 0x18 ;  /* 0x0000000405047211 */ /* 0x004fe200078ec0ff */
[----:B------:R-:W-:-:S04]  /*4f30*/  IMAD.MOV.U32 R5, RZ, RZ, R8 ;  /* 0x000000ffff057224 */ /* 0x000fc800078e0008 */
[----:B------:R-:W-:Y:S02]  /*4f40*/  IMAD.IADD R3, R3, 0x1, R4 ;  /* 0x0000000103037824 */ /* 0x000fe400078e0204 */
[----:B------:R-:W-:-:S03]  /*4f50*/  IMAD.MOV.U32 R4, RZ, RZ, R7 ;  /* 0x000000ffff047224 */ /* 0x000fc600078e0007 */
[----:B------:R2:W-:Y:S04]  /*4f60*/  STS [R3+0x8], R6 ;  /* 0x0000080603007388 */ /* 0x0005e80000000800 */
[----:B------:R2:W-:Y:S02]  /*4f70*/  STS.64 [R3+0x10], R4 ;  /* 0x0000100403007388 */ /* 0x0005e40000000a00 */
.L_x_794:
[----:B------:R-:W-:Y:S05]  /*4f80*/  BSYNC.RECONVERGENT B1 ;  /* 0x0000000000017941 */ /* 0x000fea0003800200 */
.L_x_793:
        /* <DEDUP_REMOVED lines=27> */
.L_x_796:
[----:B------:R-:W-:Y:S05]  /*5140*/  BSYNC.RECONVERGENT B1 ;  /* 0x0000000000017941 */ /* 0x000fea0003800200 */
.L_x_795:
        /* <DEDUP_REMOVED lines=27> */
.L_x_798:
[----:B------:R-:W-:Y:S05]  /*5300*/  BSYNC.RECONVERGENT B1 ;  /* 0x0000000000017941 */ /* 0x000fea0003800200 */
.L_x_797:
        /* <DEDUP_REMOVED lines=17> */
.L_x_800:
[----:B------:R-:W-:Y:S05]  /*5420*/  BSYNC.RECONVERGENT B1 ;  /* 0x0000000000017941 */ /* 0x000fea0003800200 */
.L_x_799:
        /* <DEDUP_REMOVED lines=17> */
.L_x_802:
[----:B------:R-:W-:Y:S05]  /*5540*/  BSYNC.RECONVERGENT B1 ;  /* 0x0000000000017941 */ /* 0x000fea0003800200 */
.L_x_801:
        /* <DEDUP_REMOVED lines=17> */
.L_x_804:
[----:B------:R-:W-:Y:S05]  /*5660*/  BSYNC.RECONVERGENT B1 ;  /* 0x0000000000017941 */ /* 0x000fea0003800200 */
.L_x_803:
        /* <DEDUP_REMOVED lines=17> */
.L_x_806:
[----:B------:R-:W-:Y:S05]  /*5780*/  BSYNC.RECONVERGENT B1 ;  /* 0x0000000000017941 */ /* 0x000fea0003800200 */
.L_x_805:
        /* <DEDUP_REMOVED lines=16> */
.L_x_724:
[----:B------:R-:W-:Y:S05]  /*5890*/  BSYNC.RECONVERGENT B0 ;  /* 0x0000000000007941 */ /* 0x000fea0003800200 */
.L_x_691:
[----:B------:R-:W-:Y:S05]  /*58a0*/  @P2 EXIT ;  /* 0x000000000000294d */ /* 0x000fea0003800000 */
[----:B-1234-:R-:W1:Y:S01]  /*58b0*/  LDC.64 R2, c[0x0][0x390] ;  /* 0x0000e400ff027b82 */ /* 0x01ee620000000a00 */
[----:B0-----:R-:W-:Y:S02]  /*58c0*/  IMAD.MOV.U32 R9, RZ, RZ, R8 ;  /* 0x000000ffff097224 */ /* 0x001fe400078e0008 */
[----:B------:R-:W-:Y:S02]  /*58d0*/  IMAD.MOV.U32 R8, RZ, RZ, R7 ;  /* 0x000000ffff087224 */ /* 0x000fe400078e0007 */
[----:B-1----:R-:W-:-:S05]  /*58e0*/  IMAD.WIDE.U32 R2, R0, 0x10, R2 ;  /* 0x0000001000027825 */ /* 0x002fca00078e0002 */
[----:B------:R-:W-:Y:S04]  /*58f0*/  STG.E.64 desc[UR10][R2.64+0x8], R8 ;  /* 0x0000080802007986 */ /* 0x000fe8000c101b0a */
[----:B------:R-:W-:Y:S01]  /*5900*/  STG.E desc[UR10][R2.64], R6 ;  /* 0x0000000602007986 */ /* 0x000fe2000c10190a */
[----:B------:R-:W-:Y:S05]  /*5910*/  EXIT ;  /* 0x000000000000794d */ /* 0x000fea0003800000 */
.L_x_807:
        /* <DEDUP_REMOVED lines=14> */
.L_x_965:


//--------------------- .text._ZN6thrust24THRUST_300001_SM_1000_NS8cuda_cub4core6detail13_kernel_agentINS1_8__reduce11ReduceAgentINS0_12zip_iteratorIN4cuda3std3__45tupleIJNS0_10device_ptrIiEENS0_17counting_iteratorIlNS0_11use_defaultESF_SF_EEEEEEEPNSB_IJilEEESJ_iNS1_9__extrema9arg_max_fIilNSA_4lessIiEEEEEEJSI_SK_iSP_EEEvDpT0_ --------------------------
	.section	.text._ZN6thrust24THRUST_300001_SM_1000_NS8cuda_cub4core6detail13_kernel_agentINS1_8__reduce11ReduceAgentINS0_12zip_iteratorIN4cuda3std3__45tupleIJNS0_10device_ptrIiEENS0_17counting_iteratorIlNS0_11use_defaultESF_SF_EEEEEEEPNSB_IJilEEESJ_iNS1_9__extrema9arg_max_fIilNSA_4lessIiEEEEEEJSI_SK_iSP_EEEvDpT0_,"ax",@progbits
	.align	128
        .global         _ZN6thrust24THRUST_300001_SM_1000_NS8cuda_cub4core6detail13_kernel_agentINS1_8__reduce11ReduceAgentINS0_12zip_iteratorIN4cuda3std3__45tupleIJNS0_10device_ptrIiEENS0_17counting_iteratorIlNS0_11use_defaultESF_SF_EEEEEEEPNSB_IJilEEESJ_iNS1_9__extrema9arg_max_fIilNSA_4lessIiEEEEEEJSI_SK_iSP_EEEvDpT0_
        .type           _ZN6thrust24THRUST_300001_SM_1000_NS8cuda_cub4core6detail13_kernel_agentINS1_8__reduce11ReduceAgentINS0_12zip_iteratorIN4cuda3std3__45tupleIJNS0_10device_ptrIiEENS0_17counting_iteratorIlNS0_11use_defaultESF_SF_EEEEEEEPNSB_IJilEEESJ_iNS1_9__extrema9arg_max_fIilNSA_4lessIiEEEEEEJSI_SK_iSP_EEEvDpT0_,@function
        .size           _ZN6thrust24THRUST_300001_SM_1000_NS8cuda_cub4core6detail13_kernel_agentINS1_8__reduce11ReduceAgentINS0_12zip_iteratorIN4cuda3std3__45tupleIJNS0_10device_ptrIiEENS0_17counting_iteratorIlNS0_11use_defaultESF_SF_EEEEEEEPNSB_IJilEEESJ_iNS1_9__extrema9arg_max_fIilNSA_4lessIiEEEEEEJSI_SK_iSP_EEEvDpT0_,(.L_x_966 - _ZN6thrust24THRUST_300001_SM_1000_NS8cuda_cub4core6detail13_kernel_agentINS1_8__reduce11ReduceAgentINS0_12zip_iteratorIN4cuda3std3__45tupleIJNS0_10device_ptrIiEENS0_17counting_iteratorIlNS0_11use_defaultESF_SF_EEEEEEEPNSB_IJilEEESJ_iNS1_9__extrema9arg_max_fIilNSA_4lessIiEEEEEEJSI_SK_iSP_EEEvDpT0_)
        .other          _ZN6thrust24THRUST_300001_SM_1000_NS8cuda_cub4core6detail13_kernel_agentINS1_8__reduce11ReduceAgentINS0_12zip_iteratorIN4cuda3std3__45tupleIJNS0_10device_ptrIiEENS0_17counting_iteratorIlNS0_11use_defaultESF_SF_EEEEEEEPNSB_IJilEEESJ_iNS1_9__extrema9arg_max_fIilNSA_4lessIiEEEEEEJSI_SK_iSP_EEEvDpT0_,@"STO_CUDA_ENTRY STV_DEFAULT"
_ZN6thrust24THRUST_300001_SM_1000_NS8cuda_cub4core6detail13_kernel_agentINS1_8__reduce11ReduceAgentINS0_12zip_iteratorIN4cuda3std3__45tupleIJNS0_10device_ptrIiEENS0_17counting_iteratorIlNS0_11use_defaultESF_SF_EEEEEEEPNSB_IJilEEESJ_iNS1_9__extrema9arg_max_fIilNSA_4lessIiEEEEEEJSI_SK_iSP_EEEvDpT0_:
.text._ZN6thrust24THRUST_300001_SM_1000_NS8cuda_cub4core6detail13_kernel_agentINS1_8__reduce11ReduceAgentINS0_12zip_iteratorIN4cuda3std3__45tupleIJNS0_10device_ptrIiEENS0_17counting_iteratorIlNS0_11use_defaultESF_SF_EEEEEEEPNSB_IJilEEESJ_iNS1_9__extrema9arg_max_fIilNSA_4lessIiEEEEEEJSI_SK_iSP_EEEvDpT0_:
        /* <DEDUP_REMOVED lines=23> */
.L_x_811:
[----:B0-----:R-:W-:Y:S05]  /*0170*/  BSYNC.RECONVERGENT B1 ;  /* 0x0000000000017941 */ /* 0x001fea0003800200 */
.L_x_810:
        /* <DEDUP_REMOVED lines=17> */
.L_x_818:
        /* <DEDUP_REMOVED lines=24> */
.L_x_817:
[----:B------:R-:W-:Y:S05]  /*0410*/  BSYNC.RECONVERGENT B3 ;  /* 0x0000000000037941 */ /* 0x000fea0003800200 */
.L_x_816:
[----:B------:R-:W-:Y:S01]  /*0420*/  IADD3 R5, P0, PT, R5, 0x100, RZ ;  /* 0x0000010005057810 */ /* 0x000fe20007f1e0ff */
[----:B------:R-:W-:Y:S02]  /*0430*/  VIADD R9, R9, 0x100 ;  /* 0x0000010009097836 */ /* 0x000fe40000000000 */
[----:B------:R-:W-:Y:S02]  /*0440*/  IMAD.X R3, RZ, RZ, R3, P3 ;  /* 0x000000ffff037224 */ /* 0x000fe400018e0603 */
[----:B------:R-:W-:Y:S01]  /*0450*/  IMAD.X R10, RZ, RZ, R10, P0 ;  /* 0x000000ffff0a7224 */ /* 0x000fe200000e060a */
[----:B------:R-:W-:Y:S07]  /*0460*/  @P2 BRA `(.L_x_818) ;  /* 0xfffffffc00882947 */ /* 0x000fee000383ffff */
.L_x_815:
[----:B------:R-:W-:Y:S05]  /*0470*/  BSYNC.RECONVERGENT B2 ;  /* 0x0000000000027941 */ /* 0x000fea0003800200 */
.L_x_814:
[----:B------:R-:W-:-:S13]  /*0480*/  ISETP.GE.U32.AND P0, PT, R11, 0x300, PT ;  /* 0x000003000b00780c */ /* 0x000fda0003f06070 */
[----:B------:R-:W-:Y:S05]  /*0490*/  @!P0 BRA `(.L_x_813) ;  /* 0x00000004007c8947 */ /* 0x000fea0003800000 */
[----:B------:R-:W0:Y:S01]  /*04a0*/  LDC.64 R4, c[0x0][0x380] ;  /* 0x0000e000ff047b82 */ /* 0x000e220000000a00 */
[----:B------:R-:W-:-:S07]  /*04b0*/  VIADD R10, R9, 0x200 ;  /* 0x00000200090a7836 */ /* 0x000fce0000000000 */
[----:B------:R-:W1:Y:S02]  /*04c0*/  LDC.64 R2, c[0x0][0x388] ;  /* 0x0000e200ff027b82 */ /* 0x000e640000000a00 */
.L_x_827:
        /* <DEDUP_REMOVED lines=26> */
.L_x_820:
[----:B------:R-:W-:Y:S05]  /*0670*/  BSYNC.RECONVERGENT B2 ;  /* 0x0000000000027941 */ /* 0x000fea0003800200 */
.L_x_819:
        /* <DEDUP_REMOVED lines=20> */
.L_x_822:
[----:B------:R-:W-:Y:S05]  /*07c0*/  BSYNC.RECONVERGENT B2 ;  /* 0x0000000000027941 */ /* 0x000fea0003800200 */
.L_x_821:
        /* <DEDUP_REMOVED lines=20> */
.L_x_824:
[----:B------:R-:W-:Y:S05]  /*0910*/  BSYNC.RECONVERGENT B2 ;  /* 0x0000000000027941 */ /* 0x000fea0003800200 */
.L_x_823:
        /* <DEDUP_REMOVED lines=18> */
.L_x_826:
[----:B------:R-:W-:Y:S05]  /*0a40*/  BSYNC.RECONVERGENT B2 ;  /* 0x0000000000027941 */ /* 0x000fea0003800200 */
.L_x_825:
[C---:B------:R-:W-:Y:S02]  /*0a50*/  VIADD R9, R10.reuse, 0x200 ;  /* 0x000002000a097836 */ /* 0x040fe40000000000 */
[----:B------:R-:W-:-:S03]  /*0a60*/  VIADD R10, R10, 0x400 ;  /* 0x000004000a0a7836 */ /* 0x000fc60000000000 */
[----:B------:R-:W-:-:S13]  /*0a70*/  ISETP.GE.AND P0, PT, R9, UR5, PT ;  /* 0x0000000509007c0c */ /* 0x000fda000bf06270 */
[----:B------:R-:W-:Y:S05]  /*0a80*/  @!P0 BRA `(.L_x_827) ;  /* 0xfffffff800908947 */ /* 0x000fea000383ffff */
.L_x_813:
[----:B------:R-:W-:Y:S05]  /*0a90*/  BSYNC.RECONVERGENT B1 ;  /* 0x0000000000017941 */ /* 0x000fea0003800200 */
.L_x_812:
        /* <DEDUP_REMOVED lines=31> */
.L_x_830:
[----:B------:R-:W-:Y:S05]  /*0c90*/  BSYNC.RECONVERGENT B1 ;  /* 0x0000000000017941 */ /* 0x000fea0003800200 */
.L_x_829:
        /* <DEDUP_REMOVED lines=27> */
.L_x_832:
[----:B------:R-:W-:Y:S05]  /*0e50*/  BSYNC.RECONVERGENT B1 ;  /* 0x0000000000017941 */ /* 0x000fea0003800200 */
.L_x_831:
        /* <DEDUP_REMOVED lines=24> */
.L_x_834:
[----:B------:R-:W-:Y:S05]  /*0fe0*/  BSYNC.RECONVERGENT B1 ;  /* 0x0000000000017941 */ /* 0x000fea0003800200 */
.L_x_833:
        /* <DEDUP_REMOVED lines=24> */
.L_x_836:
[----:B------:R-:W-:Y:S05]  /*1170*/  BSYNC.RECONVERGENT B1 ;  /* 0x0000000000017941 */ /* 0x000fea0003800200 */
.L_x_835:
        /* <DEDUP_REMOVED lines=24> */
.L_x_838:
[----:B------:R-:W-:Y:S05]  /*1300*/  BSYNC.RECONVERGENT B1 ;  /* 0x0000000000017941 */ /* 0x000fea0003800200 */
.L_x_837:
        /* <DEDUP_REMOVED lines=12> */
.L_x_840:
[----:B------:R-:W-:Y:S05]  /*13d0*/  BSYNC.RECONVERGENT B1 ;  /* 0x0000000000017941 */ /* 0x000fea0003800200 */
.L_x_839:
        /* <DEDUP_REMOVED lines=27> */
.L_x_843:
[----:B------:R-:W-:Y:S05]  /*1590*/  BSYNC.RECONVERGENT B1 ;  /* 0x0000000000017941 */ /* 0x000fea0003800200 */
.L_x_842:
        /* <DEDUP_REMOVED lines=27> */
.L_x_845:
[----:B------:R-:W-:Y:S05]  /*1750*/  BSYNC.RECONVERGENT B1 ;  /* 0x0000000000017941 */ /* 0x000fea0003800200 */
.L_x_844:
        /* <DEDUP_REMOVED lines=17> */
.L_x_847:
[----:B------:R-:W-:Y:S05]  /*1870*/  BSYNC.RECONVERGENT B1 ;  /* 0x0000000000017941 */ /* 0x000fea0003800200 */
.L_x_846:
        /* <DEDUP_REMOVED lines=17> */
.L_x_849:
[----:B------:R-:W-:Y:S05]  /*1990*/  BSYNC.RECONVERGENT B1 ;  /* 0x0000000000017941 */ /* 0x000fea0003800200 */
.L_x_848:
        /* <DEDUP_REMOVED lines=17> */
.L_x_851:
[----:B------:R-:W-:Y:S05]  /*1ab0*/  BSYNC.RECONVERGENT B1 ;  /* 0x0000000000017941 */ /* 0x000fea0003800200 */
.L_x_850:
        /* <DEDUP_REMOVED lines=17> */
.L_x_853:
[----:B------:R-:W-:Y:S05]  /*1bd0*/  BSYNC.RECONVERGENT B1 ;  /* 0x0000000000017941 */ /* 0x000fea0003800200 */
.L_x_852:
        /* <DEDUP_REMOVED lines=18> */
.L_x_828:
        /* <DEDUP_REMOVED lines=41> */
.L_x_855:
[----:B------:R-:W-:Y:S05]  /*1f90*/  BSYNC.RECONVERGENT B1 ;  /* 0x0000000000017941 */ /* 0x000fea0003800200 */
.L_x_854:
        /* <DEDUP_REMOVED lines=24> */
.L_x_857:
[----:B------:R-:W-:Y:S05]  /*2120*/  BSYNC.RECONVERGENT B1 ;  /* 0x0000000000017941 */ /* 0x000fea0003800200 */
.L_x_856:
        /* <DEDUP_REMOVED lines=24> */
.L_x_859:
[----:B------:R-:W-:Y:S05]  /*22b0*/  BSYNC.RECONVERGENT B1 ;  /* 0x0000000000017941 */ /* 0x000fea0003800200 */
.L_x_858:
        /* <DEDUP_REMOVED lines=24> */
.L_x_861:
[----:B------:R-:W-:Y:S05]  /*2440*/  BSYNC.RECONVERGENT B1 ;  /* 0x0000000000017941 */ /* 0x000fea0003800200 */
.L_x_860:
        /* <DEDUP_REMOVED lines=24> */
.L_x_863:
[----:B------:R-:W-:Y:S05]  /*25d0*/  BSYNC.RECONVERGENT B1 ;  /* 0x0000000000017941 */ /* 0x000fea0003800200 */
.L_x_862:
        /* <DEDUP_REMOVED lines=12> */
.L_x_865:
[----:B------:R-:W-:Y:S05]  /*26a0*/  BSYNC.RECONVERGENT B1 ;  /* 0x0000000000017941 */ /* 0x000fea0003800200 */
.L_x_864:
        /* <DEDUP_REMOVED lines=30> */
.L_x_867:
[----:B------:R-:W-:Y:S05]  /*2890*/  BSYNC.RECONVERGENT B1 ;  /* 0x0000000000017941 */ /* 0x000fea0003800200 */
.L_x_866:
        /* <DEDUP_REMOVED lines=27> */
.L_x_869:
[----:B------:R-:W-:Y:S05]  /*2a50*/  BSYNC.RECONVERGENT B1 ;  /* 0x0000000000017941 */ /* 0x000fea0003800200 */
.L_x_868:
        /* <DEDUP_REMOVED lines=27> */
.L_x_871:
[----:B------:R-:W-:Y:S05]  /*2c10*/  BSYNC.RECONVERGENT B1 ;  /* 0x0000000000017941 */ /* 0x000fea0003800200 */
.L_x_870:
        /* <DEDUP_REMOVED lines=27> */
.L_x_873:
[----:B------:R-:W-:Y:S05]  /*2dd0*/  BSYNC.RECONVERGENT B1 ;  /* 0x0000000000017941 */ /* 0x000fea0003800200 */
.L_x_872:
        /* <DEDUP_REMOVED lines=27> */
.L_x_875:
[----:B------:R-:W-:Y:S05]  /*2f90*/  BSYNC.RECONVERGENT B1 ;  /* 0x0000000000017941 */ /* 0x000fea0003800200 */
.L_x_874:
        /* <DEDUP_REMOVED lines=27> */
.L_x_877:
[----:B------:R-:W-:Y:S05]  /*3150*/  BSYNC.RECONVERGENT B1 ;  /* 0x0000000000017941 */ /* 0x000fea0003800200 */
.L_x_876:
        /* <DEDUP_REMOVED lines=28> */
.L_x_809:
        /* <DEDUP_REMOVED lines=9> */
[----:B------:R-:W-:Y:S01]  /*33b0*/  UISETP.GE.U32.AND UP0, UPT, UR4, 0xa00, UPT ;  /* 0x00000a000400788c */ /* 0x000fe2000bf06070 */
[----:B---3--:R-:W-:-:S02]  /*33c0*/  VIMNMX R10, PT, PT, R4, R5, !PT ;  /* 0x00000005040a7248 */ /* 0x008fc40007fe0100 */
[----:B------:R-:W-:Y:S01]  /*33d0*/  ISETP.GE.AND P0, PT, R4, R5, PT ;  /* 0x000000050400720c */ /* 0x000fe20003f06270 */
[----:B------:R-:W-:Y:S01]  /*33e0*/  VIADD R5, R0, 0x200 ;  /* 0x0000020000057836 */ /* 0x000fe20000000000 */
[----:B----4-:R-:W-:Y:S02]  /*33f0*/  VIMNMX R9, PT, PT, R7, R10, !PT ;  /* 0x0000000a07097248 */ /* 0x010fe40007fe0100 */
[----:B------:R-:W-:Y:S02]  /*3400*/  ISETP.GE.AND P2, PT, R10, R7, PT ;  /* 0x000000070a00720c */ /* 0x000fe40003f46270 */
[----:B-----5:R-:W-:Y:S02]  /*3410*/  ISETP.GE.AND P3, PT, R9, R8, PT ;  /* 0x000000080900720c */ /* 0x020fe40003f66270 */
[----:B------:R-:W-:Y:S01]  /*3420*/  VIMNMX R7, PT, PT, R8, R9, !PT ;  /* 0x0000000908077248 */ /* 0x000fe20007fe0100 */
[C---:B------:R-:W-:Y:S01]  /*3430*/  VIADD R9, R0.reuse, 0x100 ;  /* 0x0000010000097836 */ /* 0x040fe20000000000 */
[----:B------:R-:W-:-:S02]  /*3440*/  LOP3.LUT R8, R0, 0x400, RZ, 0xfc, !PT ;  /* 0x0000040000087812 */ /* 0x000fc400078efcff */
[----:B--2---:R-:W-:-:S05]  /*3450*/  ISETP.GE.AND P1, PT, R7, R6, PT ;  /* 0x000000060700720c */ /* 0x004fca0003f26270 */
[----:B------:R-:W-:Y:S02]  /*3460*/  @P2 SEL R5, R9, R0, !P0 ;  /* 0x0000000009052207 */ /* 0x000fe40004000000 */
[----:B------:R-:W-:-:S06]  /*3470*/  @!P3 VIADD R5, R0, 0x300 ;  /* 0x000003000005b836 */ /* 0x000fcc0000000000 */
        /* <DEDUP_REMOVED lines=13> */
[----:B------:R-:W0:Y:S01]  /*3550*/  LDCU UR4, c[0x0][0x398] ;  /* 0x00007300ff0477ac */ /* 0x000e220008000800 */
[----:B------:R-:W-:Y:S02]  /*3560*/  IMAD.MOV.U32 R21, RZ, RZ, R8 ;  /* 0x000000ffff157224 */ /* 0x000fe400078e0008 */
[----:B------:R-:W-:Y:S01]  /*3570*/  IMAD.MOV.U32 R20, RZ, RZ, R9 ;  /* 0x000000ffff147224 */ /* 0x000fe200078e0009 */
[----:B------:R-:W1:Y:S01]  /*3580*/  LDCU.64 UR6, c[0x0][0x388] ;  /* 0x00007100ff0677ac */ /* 0x000e620008000a00 */
[----:B------:R-:W-:-:S07]  /*3590*/  IMAD.MOV.U32 R7, RZ, RZ, 0x500 ;  /* 0x00000500ff077424 */ /* 0x000fce00078e00ff */
.L_x_879:
[----:B------:R-:W-:-:S05]  /*35a0*/  IMAD.WIDE.U32 R4, R7, 0x4, R2 ;  /* 0x0000000407047825 */ /* 0x000fca00078e0002 */
[----:B------:R-:W2:Y:S04]  /*35b0*/  LDG.E R11, desc[UR8][R4.64] ;  /* 0x00000008040b7981 */ /* 0x000ea8000c1e1900 */
[----:B------:R-:W3:Y:S04]  /*35c0*/  LDG.E R12, desc[UR8][R4.64+0x400] ;  /* 0x00040008040c7981 */ /* 0x000ee8000c1e1900 */
[----:B------:R-:W4:Y:S04]  /*35d0*/  LDG.E R13, desc[UR8][R4.64+0x800] ;  /* 0x00080008040d7981 */ /* 0x000f28000c1e1900 */
[----:B------:R-:W5:Y:S04]  /*35e0*/  LDG.E R14, desc[UR8][R4.64+0xc00] ;  /* 0x000c0008040e7981 */ /* 0x000f68000c1e1900 */
[----:B------:R0:W5:Y:S01]  /*35f0*/  LDG.E R6, desc[UR8][R4.64+0x1000] ;  /* 0x0010000804067981 */ /* 0x000162000c1e1900 */
[----:B-1----:R-:W-:-:S04]  /*3600*/  IADD3 R18, P0, P1, R0, UR6, R7 ;  /* 0x0000000600127c10 */ /* 0x002fc8000f91e007 */
[----:B------:R-:W-:Y:S02]  /*3610*/  IADD3.X R19, PT, PT, RZ, UR7, RZ, P0, P1 ;  /* 0x00000007ff137c10 */ /* 0x000fe400087e24ff */
[C---:B------:R-:W-:Y:S02]  /*3620*/  IADD3 R17, P3, PT, R18.reuse, 0x100, RZ ;  /* 0x0000010012117810 */ /* 0x040fe40007f7e0ff */
[C---:B------:R-:W-:Y:S02]  /*3630*/  IADD3 R15, P5, PT, R18.reuse, 0x300, RZ ;  /* 0x00000300120f7810 */ /* 0x040fe40007fbe0ff */
[----:B------:R-:W-:Y:S01]  /*3640*/  IADD3 R8, P6, PT, R18, 0x400, RZ ;  /* 0x0000040012087810 */ /* 0x000fe20007fde0ff */
[--C-:B------:R-:W-:Y:S02]  /*3650*/  IMAD.X R16, RZ, RZ, R19.reuse, P3 ;  /* 0x000000ffff107224 */ /* 0x100fe400018e0613 */
[--C-:B0-----:R-:W-:Y:S02]  /*3660*/  IMAD.X R4, RZ, RZ, R19.reuse, P5 ;  /* 0x000000ffff047224 */ /* 0x101fe400028e0613 */
        /* <DEDUP_REMOVED lines=23> */
[----:B-----5:R-:W-:Y:S02]  /*37e0*/  ISETP.GE.AND P1, PT, R13, R14, PT ;  /* 0x0000000e0d00720c */ /* 0x020fe40003f26270 */
[----:B------:R-:W-:-:S11]  /*37f0*/  @P2 SEL R5, R16, R5, P0 ;  /* 0x0000000510052207 */ /* 0x000fd60000000000 */
[----:B------:R-:W-:-:S04]  /*3800*/  @P1 ISETP.GE.U32.AND P0, PT, R10, R15, PT ;  /* 0x0000000f0a00120c */ /* 0x000fc80003f06070 */
[----:B------:R-:W-:-:S04]  /*3810*/  @P1 ISETP.GE.AND.EX P0, PT, R5, R4, PT, P0 ;  /* 0x000000040500120c */ /* 0x000fc80003f06300 */
[----:B------:R-:W-:-:S04]  /*3820*/  @P1 ISETP.LT.OR P0, PT, R14, R13, !P0 ;  /* 0x0000000d0e00120c */ /* 0x000fc80004701670 */
[----:B------:R-:W-:Y:S02]  /*3830*/  @P1 SEL R14, R13, R14, P0 ;  /* 0x0000000e0d0e1207 */ /* 0x000fe40000000000 */
[----:B------:R-:W-:Y:S01]  /*3840*/  @P1 SEL R15, R10, R15, P0 ;  /* 0x0000000f0a0f1207 */ /* 0x000fe20000000000 */
[----:B------:R-:W-:Y:S01]  /*3850*/  VIADD R10, R7, 0xa00 ;  /* 0x00000a00070a7836 */ /* 0x000fe20000000000 */
[----:B------:R-:W-:Y:S02]  /*3860*/  ISETP.GE.AND P2, PT, R14, R6, PT ;  /* 0x000000060e00720c */ /* 0x000fe40003f46270 */
[----:B------:R-:W-:Y:S01]  /*3870*/  @P1 SEL R4, R5, R4, P0 ;  /* 0x0000000405041207 */ /* 0x000fe20000000000 */
[----:B------:R-:W-:Y:S01]  /*3880*/  VIADD R5, R7, 0x500 ;  /* 0x0000050007057836 */ /* 0x000fe20000000000 */
[----:B------:R-:W-:-:S03]  /*3890*/  ISETP.GT.AND P1, PT, R10, UR4, PT ;  /* 0x000000040a007c0c */ /* 0x000fc6000bf24270 */
[----:B------:R-:W-:-:S06]  /*38a0*/  IMAD.MOV.U32 R7, RZ, RZ, R5 ;  /* 0x000000ffff077224 */ /* 0x000fcc00078e0005 */
        /* <DEDUP_REMOVED lines=10> */
.L_x_878:
        /* <DEDUP_REMOVED lines=14> */
[----:B------:R-:W-:Y:S01]  /*3a30*/  IMAD.IADD R11, R0, 0x1, R5 ;  /* 0x00000001000b7824 */ /* 0x000fe200078e0205 */
[----:B------:R-:W-:-:S04]  /*3a40*/  LEA.HI R4, R13, 0x1, RZ, 0x18 ;  /* 0x000000010d047811 */ /* 0x000fc800078fc0ff */
[----:B------:R-:W-:Y:S01]  /*3a50*/  LOP3.LUT R10, R4, 0x3, RZ, 0xc0, !PT ;  /* 0x00000003040a7812 */ /* 0x000fe200078ec0ff */
[----:B------:R-:W-:-:S04]  /*3a60*/  IMAD.MOV.U32 R4, RZ, RZ, R0 ;  /* 0x000000ffff047224 */ /* 0x000fc800078e0000 */
[----:B------:R-:W-:Y:S02]  /*3a70*/  IMAD.MOV R10, RZ, RZ, -R10 ;  /* 0x000000ffff0a7224 */ /* 0x000fe400078e0a0a */
[C---:B0-----:R-:W-:Y:S01]  /*3a80*/  IMAD.WIDE.U32 R2, R11.reuse, 0x4, R2 ;  /* 0x000000040b027825 */ /* 0x041fe200078e0002 */
[----:B------:R-:W-:-:S05]  /*3a90*/  IADD3 R11, P0, PT, R11, UR6, RZ ;  /* 0x000000060b0b7c10 */ /* 0x000fca000ff1e0ff */
[----:B------:R-:W-:-:S08]  /*3aa0*/  IMAD.X R12, RZ, RZ, UR7, P0 ;  /* 0x00000007ff0c7e24 */ /* 0x000fd000080e06ff */
.L_x_886:
[----:B------:R0:W2:Y:S01]  /*3ab0*/  LDG.E R17, desc[UR8][R2.64] ;  /* 0x0000000802117981 */ /* 0x0000a2000c1e1900 */
[----:B------:R-:W-:Y:S01]  /*3ac0*/  VIADD R10, R10, 0x1 ;  /* 0x000000010a0a7836 */ /* 0x000fe20000000000 */
[----:B------:R-:W-:Y:S01]  /*3ad0*/  BSSY.RECONVERGENT B3, `(.L_x_884) ;  /* 0x0000016000037945 */ /* 0x000fe20003800200 */
[----:B------:R-:W-:Y:S02]  /*3ae0*/  IMAD.MOV.U32 R14, RZ, RZ, R8 ;  /* 0x000000ffff0e7224 */ /* 0x000fe400078e0008 */
[----:B------:R-:W-:Y:S01]  /*3af0*/  IMAD.MOV.U32 R15, RZ, RZ, R9 ;  /* 0x000000ffff0f7224 */ /* 0x000fe200078e0009 */
[----:B------:R-:W-:Y:S01]  /*3b00*/  ISETP.NE.AND P2, PT, R10, RZ, PT ;  /* 0x000000ff0a00720c */ /* 0x000fe20003f45270 */
[----:B------:R-:W-:Y:S02]  /*3b10*/  IMAD.MOV.U32 R16, RZ, RZ, R6 ;  /* 0x000000ffff107224 */ /* 0x000fe400078e0006 */
        /* <DEDUP_REMOVED lines=17> */
.L_x_885:
[----:B------:R-:W-:Y:S05]  /*3c30*/  BSYNC.RECONVERGENT B3 ;  /* 0x0000000000037941 */ /* 0x000fea0003800200 */
.L_x_884:
[----:B------:R-:W-:Y:S01]  /*3c40*/  IADD3 R11, P0, PT, R11, 0x100, RZ ;  /* 0x000001000b0b7810 */ /* 0x000fe20007f1e0ff */
[----:B------:R-:W-:Y:S02]  /*3c50*/  VIADD R4, R4, 0x100 ;  /* 0x0000010004047836 */ /* 0x000fe40000000000 */
[----:B------:R-:W-:Y:S02]  /*3c60*/  IMAD.X R3, RZ, RZ, R3, P3 ;  /* 0x000000ffff037224 */ /* 0x000fe400018e0603 */
[----:B------:R-:W-:Y:S01]  /*3c70*/  IMAD.X R12, RZ, RZ, R12, P0 ;  /* 0x000000ffff0c7224 */ /* 0x000fe200000e060c */
[----:B------:R-:W-:Y:S07]  /*3c80*/  @P2 BRA `(.L_x_886) ;  /* 0xfffffffc00882947 */ /* 0x000fee000383ffff */
.L_x_883:
[----:B------:R-:W-:Y:S05]  /*3c90*/  BSYNC.RECONVERGENT B2 ;  /* 0x0000000000027941 */ /* 0x000fea0003800200 */
.L_x_882:
[----:B------:R-:W-:-:S13]  /*3ca0*/  ISETP.GE.U32.AND P0, PT, R13, 0x300, PT ;  /* 0x000003000d00780c */ /* 0x000fda0003f06070 */
[----:B------:R-:W-:Y:S05]  /*3cb0*/  @!P0 BRA `(.L_x_881) ;  /* 0x0000000400bc8947 */ /* 0x000fea0003800000 */
[----:B------:R-:W0:Y:S01]  /*3cc0*/  LDCU.128 UR12, c[0x0][0x380] ;  /* 0x00007000ff0c77ac */ /* 0x000e220008000c00 */
[----:B------:R-:W1:Y:S01]  /*3cd0*/  LDC.64 R14, c[0x0][0x380] ;  /* 0x0000e000ff0e7b82 */ /* 0x000e620000000a00 */
[C---:B------:R-:W-:Y:S01]  /*3ce0*/  IADD3 R12, P1, PT, R4.reuse, R5, RZ ;  /* 0x00000005040c7210 */ /* 0x040fe20007f3e0ff */
[C---:B------:R-:W-:Y:S02]  /*3cf0*/  IMAD.IADD R10, R4.reuse, 0x1, R5 ;  /* 0x00000001040a7824 */ /* 0x040fe400078e0205 */
[----:B------:R-:W-:Y:S02]  /*3d00*/  VIADD R13, R4, 0x200 ;  /* 0x00000200040d7836 */ /* 0x000fe40000000000 */
[----:B------:R-:W-:Y:S02]  /*3d10*/  IMAD.X R5, RZ, RZ, RZ, P1 ;  /* 0x000000ffff057224 */ /* 0x000fe400008e06ff */
[----:B------:R-:W2:Y:S01]  /*3d20*/  LDC.64 R2, c[0x0][0x388] ;  /* 0x0000e200ff027b82 */ /* 0x000ea20000000a00 */
[----:B0-----:R-:W-:-:S02]  /*3d30*/  LEA R17, P2, R12, UR12, 0x2 ;  /* 0x0000000c0c117c11 */ /* 0x001fc4000f8410ff */
[----:B------:R-:W-:Y:S02]  /*3d40*/  IADD3 R11, P0, PT, R10, UR14, RZ ;  /* 0x0000000e0a0b7c10 */ /* 0x000fe4000ff1e0ff */
[----:B------:R-:W-:Y:S02]  /*3d50*/  IADD3 R17, P1, PT, R17, 0xc00, RZ ;  /* 0x00000c0011117810 */ /* 0x000fe40007f3e0ff */
[----:B------:R-:W-:Y:S01]  /*3d60*/  LEA.HI.X R5, R12, UR13, R5, 0x2, P2 ;  /* 0x0000000d0c057c11 */ /* 0x000fe200090f1405 */
[----:B-1----:R-:W-:-:S04]  /*3d70*/  IMAD.WIDE.U32 R14, R10, 0x4, R14 ;  /* 0x000000040a0e7825 */ /* 0x002fc800078e000e */
[----:B------:R-:W-:Y:S02]  /*3d80*/  IMAD.X R12, RZ, RZ, UR15, P0 ;  /* 0x0000000fff0c7e24 */ /* 0x000fe400080e06ff */
[----:B------:R-:W-:-:S07]  /*3d90*/  IMAD.X R5, RZ, RZ, R5, P1 ;  /* 0x000000ffff057224 */ /* 0x000fce00008e0605 */
.L_x_895:
[----:B------:R-:W3:Y:S01]  /*3da0*/  LDG.E R23, desc[UR8][R14.64] ;  /* 0x000000080e177981 */ /* 0x000ee2000c1e1900 */
[----:B------:R-:W-:-:S05]  /*3db0*/  IMAD.MOV.U32 R4, RZ, RZ, R17 ;  /* 0x000000ffff047224 */ /* 0x000fca00078e0011 */
[----:B------:R0:W5:Y:S04]  /*3dc0*/  LDG.E R25, desc[UR8][R4.64+-0x800] ;  /* 0xfff8000804197981 */ /* 0x000168000c1e1900 */
[----:B------:R0:W5:Y:S04]  /*3dd0*/  LDG.E R16, desc[UR8][R4.64+-0x400] ;  /* 0xfffc000804107981 */ /* 0x000168000c1e1900 */
[----:B------:R0:W5:Y:S01]  /*3de0*/  LDG.E R17, desc[UR8][R4.64] ;  /* 0x0000000804117981 */ /* 0x000162000c1e1900 */
[----:B------:R-:W-:Y:S01]  /*3df0*/  BSSY.RECONVERGENT B2, `(.L_x_887) ;  /* 0x0000012000027945 */ /* 0x000fe20003800200 */
[----:B------:R-:W-:-:S02]  /*3e00*/  IMAD.MOV.U32 R20, RZ, RZ, R11 ;  /* 0x000000ffff147224 */ /* 0x000fc400078e000b */
[----:B------:R-:W-:Y:S02]  /*3e10*/  IMAD.MOV.U32 R21, RZ, RZ, R12 ;  /* 0x000000ffff157224 */ /* 0x000fe400078e000c */
[----:B------:R-:W-:Y:S01]  /*3e20*/  VIADD R19, R10, 0x100 ;  /* 0x000001000a137836 */ /* 0x000fe20000000000 */
[----:B---3--:R-:W-:Y:S01]  /*3e30*/  ISETP.GE.AND P0, PT, R6, R23, PT ;  /* 0x000000170600720c */ /* 0x008fe20003f06270 */
        /* <DEDUP_REMOVED lines=13> */
.L_x_888:
[----:B------:R-:W-:Y:S05]  /*3f10*/  BSYNC.RECONVERGENT B2 ;  /* 0x0000000000027941 */ /* 0x000fea0003800200 */
.L_x_887:
[----:B-----5:R-:W-:Y:S01]  /*3f20*/  ISETP.GE.AND P0, PT, R18, R25, PT ;  /* 0x000000191200720c */ /* 0x020fe20003f06270 */
[----:B------:R-:W-:Y:S01]  /*3f30*/  BSSY.RECONVERGENT B2, `(.L_x_889) ;  /* 0x0000013000027945 */ /* 0x000fe20003800200 */
[----:B--2---:R-:W-:Y:S01]  /*3f40*/  IADD3 R23, P1, PT, R19, R2, RZ ;  /* 0x0000000213177210 */ /* 0x004fe20007f3e0ff */
[----:B------:R-:W-:Y:S02]  /*3f50*/  VIADD R19, R10, 0x200 ;  /* 0x000002000a137836 */ /* 0x000fe40000000000 */
[----:B------:R-:W-:Y:S02]  /*3f60*/  IMAD.MOV.U32 R9, RZ, RZ, R25 ;  /* 0x000000ffff097224 */ /* 0x000fe400078e0019 */
[----:B------:R-:W-:Y:S02]  /*3f70*/  IMAD.X R22, RZ, RZ, R3, P1 ;  /* 0x000000ffff167224 */ /* 0x000fe400008e0603 */
[----:B------:R-:W-:Y:S02]  /*3f80*/  IMAD.MOV.U32 R8, RZ, RZ, R23 ;  /* 0x000000ffff087224 */ /* 0x000fe400078e0017 */
[----:B------:R-:W-:-:S02]  /*3f90*/  IMAD.MOV.U32 R6, RZ, RZ, R22 ;  /* 0x000000ffff067224 */ /* 0x000fc400078e0016 */
        /* <DEDUP_REMOVED lines=12> */
.L_x_890:
[----:B------:R-:W-:Y:S05]  /*4060*/  BSYNC.RECONVERGENT B2 ;  /* 0x0000000000027941 */ /* 0x000fea0003800200 */
.L_x_889:
[----:B------:R-:W-:Y:S01]  /*4070*/  ISETP.GE.AND P0, PT, R9, R16, PT ;  /* 0x000000100900720c */ /* 0x000fe20003f06270 */
[----:B------:R-:W-:Y:S01]  /*4080*/  VIADD R21, R10, 0x300 ;  /* 0x000003000a157836 */ /* 0x000fe20000000000 */
[-C--:B------:R-:W-:Y:S01]  /*4090*/  IADD3 R23, P1, PT, R19, R2.reuse, RZ ;  /* 0x0000000213177210 */ /* 0x080fe20007f3e0ff */
[----:B------:R-:W-:Y:S01]  /*40a0*/  BSSY.RECONVERGENT B2, `(.L_x_891) ;  /* 0x0000012000027945 */ /* 0x000fe20003800200 */
[----:B------:R-:W-:Y:S02]  /*40b0*/  IMAD.MOV.U32 R18, RZ, RZ, R16 ;  /* 0x000000ffff127224 */ /* 0x000fe400078e0010 */
[----:B------:R-:W-:Y:S01]  /*40c0*/  IADD3 R22, P2, PT, R21, R2, RZ ;  /* 0x0000000215167210 */ /* 0x000fe20007f5e0ff */
[----:B------:R-:W-:Y:S02]  /*40d0*/  IMAD.X R21, RZ, RZ, R3, P1 ;  /* 0x000000ffff157224 */ /* 0x000fe400008e0603 */
[----:B------:R-:W-:Y:S02]  /*40e0*/  IMAD.MOV.U32 R19, RZ, RZ, R23 ;  /* 0x000000ffff137224 */ /* 0x000fe400078e0017 */
[----:B------:R-:W-:-:S02]  /*40f0*/  IMAD.MOV.U32 R20, RZ, RZ, R21 ;  /* 0x000000ffff147224 */ /* 0x000fc400078e0015 */
        /* <DEDUP_REMOVED lines=12> */
.L_x_892:
[----:B------:R-:W-:Y:S05]  /*41c0*/  BSYNC.RECONVERGENT B2 ;  /* 0x0000000000027941 */ /* 0x000fea0003800200 */
.L_x_891:
[----:B------:R-:W-:Y:S01]  /*41d0*/  ISETP.GE.AND P0, PT, R18, R17, PT ;  /* 0x000000111200720c */ /* 0x000fe20003f06270 */
[----:B------:R-:W-:Y:S01]  /*41e0*/  IMAD.X R21, RZ, RZ, R3, P2 ;  /* 0x000000ffff157224 */ /* 0x000fe200010e0603 */
[----:B------:R-:W-:Y:S01]  /*41f0*/  BSSY.RECONVERGENT B2, `(.L_x_893) ;  /* 0x0000010000027945 */ /* 0x000fe20003800200 */
        /* <DEDUP_REMOVED lines=15> */
.L_x_894:
[----:B------:R-:W-:Y:S05]  /*42f0*/  BSYNC.RECONVERGENT B2 ;  /* 0x0000000000027941 */ /* 0x000fea0003800200 */
.L_x_893:
[C---:B------:R-:W-:Y:S01]  /*4300*/  VIADD R16, R13.reuse, 0x200 ;  /* 0x000002000d107836 */ /* 0x040fe20000000000 */
[----:B------:R-:W-:Y:S01]  /*4310*/  IADD3 R17, P2, PT, R4, 0x1000, RZ ;  /* 0x0000100004117810 */ /* 0x000fe20007f5e0ff */
[----:B------:R-:W-:Y:S01]  /*4320*/  VIADD R13, R13, 0x400 ;  /* 0x000004000d0d7836 */ /* 0x000fe20000000000 */
[----:B------:R-:W-:Y:S01]  /*4330*/  IADD3 R11, P1, PT, R11, 0x400, RZ ;  /* 0x000004000b0b7810 */ /* 0x000fe20007f3e0ff */
[----:B------:R-:W-:Y:S01]  /*4340*/  VIADD R10, R10, 0x400 ;  /* 0x000004000a0a7836 */ /* 0x000fe20000000000 */
[----:B------:R-:W-:Y:S01]  /*4350*/  ISETP.GE.AND P0, PT, R16, R7, PT ;  /* 0x000000071000720c */ /* 0x000fe20003f06270 */
[----:B------:R-:W-:Y:S01]  /*4360*/  IMAD.X R5, RZ, RZ, R5, P2 ;  /* 0x000000ffff057224 */ /* 0x000fe200010e0605 */
[----:B------:R-:W-:Y:S01]  /*4370*/  IADD3 R14, P2, PT, R14, 0x1000, RZ ;  /* 0x000010000e0e7810 */ /* 0x000fe20007f5e0ff */
[----:B------:R-:W-:-:S04]  /*4380*/  IMAD.X R12, RZ, RZ, R12, P1 ;  /* 0x000000ffff0c7224 */ /* 0x000fc800008e060c */
[----:B------:R-:W-:-:S06]  /*4390*/  IMAD.X R15, RZ, RZ, R15, P2 ;  /* 0x000000ffff0f7224 */ /* 0x000fcc00010e060f */
[----:B------:R-:W-:Y:S05]  /*43a0*/  @!P0 BRA `(.L_x_895) ;  /* 0xfffffff8007c8947 */ /* 0x000fea000383ffff */
.L_x_881:
[----:B------:R-:W-:Y:S05]  /*43b0*/  BSYNC.RECONVERGENT B1 ;  /* 0x0000000000017941 */ /* 0x000fea0003800200 */
.L_x_880:
        /* <DEDUP_REMOVED lines=31> */
.L_x_897:
[----:B------:R-:W-:Y:S05]  /*45b0*/  BSYNC.RECONVERGENT B1 ;  /* 0x0000000000017941 */ /* 0x000fea0003800200 */
.L_x_896:
        /* <DEDUP_REMOVED lines=24> */
.L_x_899:
[----:B------:R-:W-:Y:S05]  /*4740*/  BSYNC.RECONVERGENT B1 ;  /* 0x0000000000017941 */ /* 0x000fea0003800200 */
.L_x_898:
[----:B------:R4:W3:Y:S01]  /*4750*/  SHFL.DOWN PT, R8, R3, 0x4, 0x1f ;  /* 0x08801f0003087f89 */ /* 0x0008e200000e0000 */
[----:B------:R-:W-:Y:S01]  /*4760*/  BSSY.RECONVERGENT B1, `(.L_x_900) ;  /* 0x0000017000017945 */ /* 0x000fe20003800200 */
[----:B0-----:R-:W-:Y:S02]  /*4770*/  IMAD.MOV.U32 R2, RZ, RZ, R3 ;  /* 0x000000ffff027224 */ /* 0x001fe400078e0003 */
[----:B-1----:R4:W0:Y:S01]  /*4780*/  SHFL.DOWN PT, R9, R4, 0x4, 0x1f ;  /* 0x08801f0004097f89 */ /* 0x00282200000e0000 */
[----:B--2---:R-:W-:Y:S02]  /*4790*/  IMAD.MOV.U32 R6, RZ, RZ, R4 ;  /* 0x000000ffff067224 */ /* 0x004fe400078e0004 */
[----:B------:R-:W-:Y:S01]  /*47a0*/  IMAD.MOV.U32 R7, RZ, RZ, R5 ;  /* 0x000000ffff077224 */ /* 0x000fe200078e0005 */
[----:B------:R4:W1:Y:S01]  /*47b0*/  SHFL.DOWN PT, R10, R5, 0x4, 0x1f ;  /* 0x08801f00050a7f89 */ /* 0x00086200000e0000 */
[----:B------:R-:W-:Y:S05]  /*47c0*/  @P5 BRA `(.L_x_901) ;  /* 0x0000000000405947 */ /* 0x000fea0003800000 */
[----:B---3--:R-:W-:Y:S01]  /*47d0*/  ISETP.GE.AND P0, PT, R3, R8, PT ;  /* 0x000000080300720c */ /* 0x008fe20003f06270 */
        /* <DEDUP_REMOVED lines=15> */
.L_x_901:
[----:B------:R-:W-:Y:S05]  /*48d0*/  BSYNC.RECONVERGENT B1 ;  /* 0x0000000000017941 */ /* 0x000fea0003800200 */
.L_x_900:
        /* <DEDUP_REMOVED lines=24> */
.L_x_903:
[----:B------:R-:W-:Y:S05]  /*4a60*/  BSYNC.RECONVERGENT B1 ;  /* 0x0000000000017941 */ /* 0x000fea0003800200 */
.L_x_902:
[----:B0-----:R0:W0:Y:S01]  /*4a70*/  SHFL.DOWN PT, R2, R3, 0x10, 0x1f ;  /* 0x0a001f0003027f89 */ /* 0x00102200000e0000 */
[----:B------:R-:W-:Y:S01]  /*4a80*/  BSSY.RECONVERGENT B1, `(.L_x_904) ;  /* 0x0000017000017945 */ /* 0x000fe20003800200 */
[----:B----4-:R-:W-:Y:S02]  /*4a90*/  IMAD.MOV.U32 R8, RZ, RZ, R3 ;  /* 0x000000ffff087224 */ /* 0x010fe400078e0003 */
[----:B--2---:R2:W4:Y:S01]  /*4aa0*/  SHFL.DOWN PT, R9, R4, 0x10, 0x1f ;  /* 0x0a001f0004097f89 */ /* 0x00452200000e0000 */
[----:B------:R-:W-:Y:S02]  /*4ab0*/  IMAD.MOV.U32 R7, RZ, RZ, R4 ;  /* 0x000000ffff077224 */ /* 0x000fe400078e0004 */
[----:B------:R-:W-:Y:S01]  /*4ac0*/  IMAD.MOV.U32 R6, RZ, RZ, R5 ;  /* 0x000000ffff067224 */ /* 0x000fe200078e0005 */
[----:B-1----:R2:W1:Y:S01]  /*4ad0*/  SHFL.DOWN PT, R10, R5, 0x10, 0x1f ;  /* 0x0a001f00050a7f89 */ /* 0x00246200000e0000 */
[----:B------:R-:W-:Y:S05]  /*4ae0*/  @P3 BRA `(.L_x_905) ;  /* 0x0000000000403947 */ /* 0x000fea0003800000 */
[----:B0-----:R-:W-:Y:S01]  /*4af0*/  ISETP.GE.AND P0, PT, R3, R2, PT ;  /* 0x000000020300720c */ /* 0x001fe20003f06270 */
[----:B------:R-:W-:Y:S02]  /*4b00*/  IMAD.MOV.U32 R8, RZ, RZ, R2 ;  /* 0x000000ffff087224 */ /* 0x000fe400078e0002 */
[----:B----4-:R-:W-:Y:S02]  /*4b10*/  IMAD.MOV.U32 R7, RZ, RZ, R9 ;  /* 0x000000ffff077224 */ /* 0x010fe400078e0009 */
        /* <DEDUP_REMOVED lines=13> */
.L_x_905:
[----:B------:R-:W-:Y:S05]  /*4bf0*/  BSYNC.RECONVERGENT B1 ;  /* 0x0000000000017941 */ /* 0x000fea0003800200 */
.L_x_904:
        /* <DEDUP_REMOVED lines=12> */
.L_x_907:
[----:B------:R-:W-:Y:S05]  /*4cc0*/  BSYNC.RECONVERGENT B1 ;  /* 0x0000000000017941 */ /* 0x000fea0003800200 */
.L_x_906:
[----:B------:R-:W-:Y:S01]  /*4cd0*/  BAR.SYNC.DEFER_BLOCKING 0x0 ;  /* 0x0000000000007b1d */ /* 0x000fe20000010000 */
[----:B------:R-:W-:-:S13]  /*4ce0*/  ISETP.NE.AND P1, PT, R0, RZ, PT ;  /* 0x000000ff0000720c */ /* 0x000fda0003f25270 */
[----:B------:R-:W-:Y:S05]  /*4cf0*/  @P1 BRA `(.L_x_841) ;  /* 0x0000000800341947 */ /* 0x000fea0003800000 */
[----:B0-----:R-:W0:Y:S01]  /*4d00*/  S2R R3, SR_CgaCtaId ;  /* 0x0000000000037919 */ /* 0x001e220000008800 */
[----:B------:R-:W-:Y:S01]  /*4d10*/  MOV R0, 0x400 ;  /* 0x0000040000007802 */ /* 0x000fe20000000f00 */
[----:B------:R-:W-:Y:S03]  /*4d20*/  BSSY.RECONVERGENT B1, `(.L_x_908) ;  /* 0x0000016000017945 */ /* 0x000fe60003800200 */
[----:B0-----:R-:W-:-:S05]  /*4d30*/  LEA R24, R3, R0, 0x18 ;  /* 0x0000000003187211 */ /* 0x001fca00078ec0ff */
[----:B------:R-:W0:Y:S04]  /*4d40*/  LDS R3, [R24+0x18] ;  /* 0x0000180018037984 */ /* 0x000e280000000800 */
[----:B--2---:R-:W2:Y:S04]  /*4d50*/  LDS.64 R4, [R24+0x20] ;  /* 0x0000200018047984 */ /* 0x004ea80000000a00 */
[----:B------:R0:W1:Y:S04]  /*4d60*/  LDS R18, [R24+0x28] ;  /* 0x0000280018127984 */ /* 0x0000680000000800 */
[----:B------:R0:W1:Y:S02]  /*4d70*/  LDS R16, [R24+0x38] ;  /* 0x0000380018107984 */ /* 0x0000640000000800 */
[----:B0-----:R-:W-:Y:S01]  /*4d80*/  ISETP.GE.AND P0, PT, R8, R3, PT ;  /* 0x000000030800720c */ /* 0x001fe20003f06270 */
[----:B------:R-:W-:-:S02]  /*4d90*/  IMAD.MOV.U32 R19, RZ, RZ, R3 ;  /* 0x000000ffff137224 */ /* 0x000fc400078e0003 */
[----:B--2---:R-:W-:Y:S02]  /*4da0*/  IMAD.MOV.U32 R21, RZ, RZ, R4 ;  /* 0x000000ffff157224 */ /* 0x004fe400078e0004 */
[----:B------:R-:W-:-:S08]  /*4db0*/  IMAD.MOV.U32 R20, RZ, RZ, R5 ;  /* 0x000000ffff147224 */ /* 0x000fd000078e0005 */
[----:B-1----:R-:W-:Y:S05]  /*4dc0*/  @!P0 BRA `(.L_x_909) ;  /* 0x00000000002c8947 */ /* 0x002fea0003800000 */
        /* <DEDUP_REMOVED lines=11> */
.L_x_909:
[----:B------:R-:W-:Y:S05]  /*4e80*/  BSYNC.RECONVERGENT B1 ;  /* 0x0000000000017941 */ /* 0x000fea0003800200 */
.L_x_908:
        /* <DEDUP_REMOVED lines=8> */
[----:B------:R0:W1:Y:S04]  /*4f10*/  LDS.64 R6, [R24+0x40] ;  /* 0x0000400018067984 */ /* 0x0000680000000a00 */
[----:B----4-:R4:W1:Y:S04]  /*4f20*/  LDS.64 R8, [R24+0x50] ;  /* 0x0000500018087984 */ /* 0x0108680000000a00 */
[----:B---3--:R4:W3:Y:S04]  /*4f30*/  LDS.64 R10, [R24+0x60] ;  /* 0x00006000180a7984 */ /* 0x0088e80000000a00 */
        /* <DEDUP_REMOVED lines=16> */
.L_x_911:
[----:B------:R-:W-:Y:S05]  /*5040*/  BSYNC.RECONVERGENT B1 ;  /* 0x0000000000017941 */ /* 0x000fea0003800200 */
.L_x_910:
        /* <DEDUP_REMOVED lines=17> */
.L_x_913:
[----:B------:R-:W-:Y:S05]  /*5160*/  BSYNC.RECONVERGENT B1 ;  /* 0x0000000000017941 */ /* 0x000fea0003800200 */
.L_x_912:
        /* <DEDUP_REMOVED lines=17> */
.L_x_915:
[----:B------:R-:W-:Y:S05]  /*5280*/  BSYNC.RECONVERGENT B1 ;  /* 0x0000000000017941 */ /* 0x000fea0003800200 */
.L_x_914:
[----:B------:R-:W-:Y:S01]  /*5290*/  ISETP.GE.AND P0, PT, R6, R15, PT ;  /* 0x0000000f0600720c */ /* 0x000fe20003f06270 */
[----:B------:R-:W-:Y:S01]  /*52a0*/  BSSY.RECONVERGENT B1, `(.L_x_916) ;  /* 0x0000010000017945 */ /* 0x000fe20003800200 */
[----:B------:R-:W-:Y:S02]  /*52b0*/  IMAD.MOV.U32 R5, RZ, RZ, R15 ;  /* 0x000000ffff057224 */ /* 0x000fe400078e000f */
[----:B---3--:R-:W-:Y:S02]  /*52c0*/  IMAD.MOV.U32 R7, RZ, RZ, R10 ;  /* 0x000000ffff077224 */ /* 0x008fe400078e000a */
        /* <DEDUP_REMOVED lines=13> */
.L_x_917:
[----:B------:R-:W-:Y:S05]  /*53a0*/  BSYNC.RECONVERGENT B1 ;  /* 0x0000000000017941 */ /* 0x000fea0003800200 */
.L_x_916:
        /* <DEDUP_REMOVED lines=17> */
.L_x_919:
[----:B------:R-:W-:Y:S05]  /*54c0*/  BSYNC.RECONVERGENT B1 ;  /* 0x0000000000017941 */ /* 0x000fea0003800200 */
.L_x_918:
        /* <DEDUP_REMOVED lines=16> */
.L_x_841:
[----:B------:R-:W-:Y:S05]  /*55d0*/  BSYNC.RECONVERGENT B0 ;  /* 0x0000000000007941 */ /* 0x000fea0003800200 */
.L_x_808:
[----:B------:R-:W-:Y:S05]  /*55e0*/  @P1 EXIT ;  /* 0x000000000000194d */ /* 0x000fea0003800000 */
[----:B0-234-:R-:W0:Y:S01]  /*55f0*/  LDC.64 R2, c[0x0][0x390] ;  /* 0x0000e400ff027b82 */ /* 0x01de220000000a00 */
[----:B------:R-:W-:-:S04]  /*5600*/  LOP3.LUT R7, R7, R6, RZ, 0x3c, !PT ;  /* 0x0000000607077212 */ /* 0x000fc800078e3cff */
[----:B------:R-:W-:-:S04]  /*5610*/  LOP3.LUT R6, R7, R6, RZ, 0x3c, !PT ;  /* 0x0000000607067212 */ /* 0x000fc800078e3cff */
[----:B------:R-:W-:-:S05]  /*5620*/  LOP3.LUT R7, R7, R6, RZ, 0x3c, !PT ;  /* 0x0000000607077212 */ /* 0x000fca00078e3cff */
[----:B0-----:R-:W-:Y:S04]  /*5630*/  STG.E.64 desc[UR8][R2.64+0x8], R6 ;  /* 0x0000080602007986 */ /* 0x001fe8000c101b08 */
[----:B------:R-:W-:Y:S01]  /*5640*/  STG.E desc[UR8][R2.64], R8 ;  /* 0x0000000802007986 */ /* 0x000fe2000c101908 */
[----:B------:R-:W-:Y:S05]  /*5650*/  EXIT ;  /* 0x000000000000794d */ /* 0x000fea0003800000 */
.L_x_920:
        /* <DEDUP_REMOVED lines=10> */
.L_x_966:


//--------------------- .text._Z12sudokuKernelP6SudokuPbi --------------------------
	.section	.text._Z12sudokuKernelP6SudokuPbi,"ax",@progbits
	.align	128
        .global         _Z12sudokuKernelP6SudokuPbi
        .type           _Z12sudokuKernelP6SudokuPbi,@function
        .size           _Z12sudokuKernelP6SudokuPbi,(.L_x_967 - _Z12sudokuKernelP6SudokuPbi)
        .other          _Z12sudokuKernelP6SudokuPbi,@"STO_CUDA_ENTRY STV_DEFAULT"
_Z12sudokuKernelP6SudokuPbi:
.text._Z12sudokuKernelP6SudokuPbi:
[----:B------:R-:W0:Y:S08]  /*0000*/  LDC R1, c[0x0][0x37c] ;  /* 0x0000df00ff017b82 */ /* 0x000e300000000800 */
[----:B------:R-:W1:Y:S01]  /*0010*/  LDC.64 R2, c[0x0][0x388] ;  /* 0x0000e200ff027b82 */ /* 0x000e620000000a00 */
[----:B------:R-:W1:Y:S01]  /*0020*/  LDCU.64 UR6, c[0x0][0x358] ;  /* 0x00006b00ff0677ac */ /* 0x000e620008000a00 */
[----:B0-----:R-:W-:Y:S01]  /*0030*/  VIADD R1, R1, 0xffffff58 ;  /* 0xffffff5801017836 */ /* 0x001fe20000000000 */
[----:B-1----:R-:W2:Y:S02]  /*0040*/  LDG.E.U8 R2, desc[UR6][R2.64] ;  /* 0x0000000602027981 */ /* 0x002ea4000c1e1100 */
[----:B--2---:R-:W-:-:S13]  /*0050*/  ISETP.NE.AND P0, PT, R2, 0x1, PT ;  /* 0x000000010200780c */ /* 0x004fda0003f05270 */
[----:B------:R-:W-:Y:S05]  /*0060*/  @!P0 EXIT ;  /* 0x000000000000894d */ /* 0x000fea0003800000 */
[----:B------:R-:W0:Y:S01]  /*0070*/  S2R R0, SR_TID.X ;  /* 0x0000000000007919 */ /* 0x000e220000002100 */
[----:B------:R-:W0:Y:S01]  /*0080*/  S2UR UR4, SR_CTAID.X ;  /* 0x00000000000479c3 */ /* 0x000e220000002500 */
[----:B------:R-:W1:Y:S07]  /*0090*/  LDCU.64 UR10, c[0x0][0x388] ;  /* 0x00007100ff0a77ac */ /* 0x000e6e0008000a00 */
[----:B------:R-:W0:Y:S08]  /*00a0*/  LDC R7, c[0x0][0x360] ;  /* 0x0000d800ff077b82 */ /* 0x000e300000000800 */
[----:B------:R-:W2:Y:S01]  /*00b0*/  LDC.64 R2, c[0x0][0x380] ;  /* 0x0000e000ff027b82 */ /* 0x000ea20000000a00 */
[----:B0-----:R-:W-:-:S04]  /*00c0*/  IMAD R7, R7, UR4, R0 ;  /* 0x0000000407077c24 */ /* 0x001fc8000f8e0200 */
[----:B--2---:R-:W-:-:S05]  /*00d0*/  IMAD.WIDE R4, R7, 0xa4, R2 ;  /* 0x000000a407047825 */ /* 0x004fca00078e0202 */
[----:B------:R-:W2:Y:S04]  /*00e0*/  LDG.E.U16 R15, desc[UR6][R4.64] ;  /* 0x00000006040f7981 */ /* 0x000ea8000c1e1500 */
[----:B------:R-:W3:Y:S04]  /*00f0*/  LDG.E.U16 R13, desc[UR6][R4.64+0x2] ;  /* 0x00000206040d7981 */ /* 0x000ee8000c1e1500 */
[----:B------:R-:W4:Y:S04]  /*0100*/  LDG.E.U16 R8, desc[UR6][R4.64+0x4] ;  /* 0x0000040604087981 */ /* 0x000f28000c1e1500 */
[----:B------:R-:W5:Y:S04]  /*0110*/  LDG.E.U16 R10, desc[UR6][R4.64+0x6] ;  /* 0x00000606040a7981 */ /* 0x000f68000c1e1500 */
        /* <DEDUP_REMOVED lines=11> */
[----:B------:R-:W5:Y:S01]  /*01d0*/  LDG.E.U16 R6, desc[UR6][R4.64+0x78] ;  /* 0x0000780604067981 */ /* 0x000f62000c1e1500 */
[----:B------:R-:W-:-:S03]  /*01e0*/  IMAD.MOV.U32 R0, RZ, RZ, R1 ;  /* 0x000000ffff007224 */ /* 0x000fc600078e0001 */
[----:B------:R-:W5:Y:S04]  /*01f0*/  LDG.E.U16 R25, desc[UR6][R4.64+0x6a] ;  /* 0x00006a0604197981 */ /* 0x000f68000c1e1500 */
[----:B------:R-:W5:Y:S04]  /*0200*/  LDG.E.U16 R17, desc[UR6][R4.64+0x76] ;  /* 0x0000760604117981 */ /* 0x000f68000c1e1500 */
[----:B------:R-:W5:Y:S04]  /*0210*/  LDG.E.U16 R19, desc[UR6][R4.64+0x74] ;  /* 0x0000740604137981 */ /* 0x000f68000c1e1500 */
[----:B------:R-:W5:Y:S04]  /*0220*/  LDG.E.U16 R28, desc[UR6][R4.64+0x6c] ;  /* 0x00006c06041c7981 */ /* 0x000f68000c1e1500 */
[----:B------:R-:W5:Y:S01]  /*0230*/  LDG.E.U16 R26, desc[UR6][R4.64+0x6e] ;  /* 0x00006e06041a7981 */ /* 0x000f62000c1e1500 */
[----:B--2---:R-:W-:-:S03]  /*0240*/  PRMT R22, R15, 0x7710, RZ ;  /* 0x000077100f167816 */ /* 0x004fc600000000ff */
[----:B------:R-:W2:Y:S01]  /*0250*/  LDG.E.U16 R15, desc[UR6][R4.64+0x70] ;  /* 0x00007006040f7981 */ /* 0x000ea2000c1e1500 */
[----:B---3--:R-:W-:Y:S02]  /*0260*/  PRMT R24, R13, 0x7710, RZ ;  /* 0x000077100d187816 */ /* 0x008fe400000000ff */
[----:B----4-:R-:W-:-:S03]  /*0270*/  PRMT R8, R8, 0x7710, RZ ;  /* 0x0000771008087816 */ /* 0x010fc600000000ff */
[----:B------:R0:W-:Y:S01]  /*0280*/  STL.U16 [R0+0x2], R24 ;  /* 0x0000021800007387 */ /* 0x0001e20000100400 */
[----:B-----5:R-:W-:-:S03]  /*0290*/  PRMT R10, R10, 0x7710, RZ ;  /* 0x000077100a0a7816 */ /* 0x020fc600000000ff */
[----:B------:R3:W-:Y:S04]  /*02a0*/  STL.U16 [R0+0x4], R8 ;  /* 0x0000040800007387 */ /* 0x0007e80000100400 */
[----:B------:R4:W-:Y:S01]  /*02b0*/  STL.U16 [R0+0x84], R23 ;  /* 0x0000841700007387 */ /* 0x0009e20000100400 */
[----:B------:R-:W-:-:S03]  /*02c0*/  PRMT R18, R18, 0x7710, RZ ;  /* 0x0000771012127816 */ /* 0x000fc600000000ff */
[----:B0-----:R-:W5:Y:S04]  /*02d0*/  LDG.E.U16 R24, desc[UR6][R4.64+0x18] ;  /* 0x0000180604187981 */ /* 0x001f68000c1e1500 */
[----:B---3--:R-:W3:Y:S04]  /*02e0*/  LDG.E.U16 R8, desc[UR6][R4.64+0x10] ;  /* 0x0000100604087981 */ /* 0x008ee8000c1e1500 */
[----:B----4-:R-:W4:Y:S01]  /*02f0*/  LDG.E.U16 R23, desc[UR6][R4.64+0x66] ;  /* 0x0000660604177981 */ /* 0x010f22000c1e1500 */
[----:B------:R-:W-:-:S03]  /*0300*/  PRMT R16, R16, 0x7710, RZ ;  /* 0x0000771010107816 */ /* 0x000fc600000000ff */
[----:B------:R0:W-:Y:S01]  /*0310*/  STL.U16 [R0+0x6], R10 ;  /* 0x0000060a00007387 */ /* 0x0001e20000100400 */
[----:B------:R-:W-:Y:S02]  /*0320*/  PRMT R14, R14, 0x7710, RZ ;  /* 0x000077100e0e7816 */ /* 0x000fe400000000ff */
[----:B------:R-:W-:Y:S01]  /*0330*/  PRMT R12, R12, 0x7710, RZ ;  /* 0x000077100c0c7816 */ /* 0x000fe200000000ff */
[----:B------:R-:W-:Y:S04]  /*0340*/  STL.U16 [R0], R22 ;  /* 0x0000001600007387 */ /* 0x000fe80000100400 */
[----:B------:R1:W-:Y:S04]  /*0350*/  STL.U16 [R0+0x86], R20 ;  /* 0x0000861400007387 */ /* 0x0003e80000100400 */
[----:B0-----:R-:W3:Y:S04]  /*0360*/  LDG.E.U16 R10, desc[UR6][R4.64+0x12] ;  /* 0x00001206040a7981 */ /* 0x001ee8000c1e1500 */
[----:B------:R0:W-:Y:S04]  /*0370*/  STL.U16 [R0+0x8], R18 ;  /* 0x0000081200007387 */ /* 0x0001e80000100400 */
[----:B-1----:R-:W3:Y:S04]  /*0380*/  LDG.E.U16 R20, desc[UR6][R4.64+0x16] ;  /* 0x0000160604147981 */ /* 0x002ee8000c1e1500 */
[----:B------:R-:W3:Y:S04]  /*0390*/  LDG.E.U16 R22, desc[UR6][R4.64+0x20] ;  /* 0x0000200604167981 */ /* 0x000ee8000c1e1500 */
[----:B0-----:R-:W3:Y:S04]  /*03a0*/  LDG.E.U16 R18, desc[UR6][R4.64+0x14] ;  /* 0x0000140604127981 */ /* 0x001ee8000c1e1500 */
[----:B------:R0:W-:Y:S04]  /*03b0*/  STL.U16 [R0+0x82], R21 ;  /* 0x0000821500007387 */ /* 0x0001e80000100400 */
[----:B------:R1:W-:Y:S04]  /*03c0*/  STL.U16 [R0+0x80], R29 ;  /* 0x0000801d00007387 */ /* 0x0003e80000100400 */
[----:B------:R1:W-:Y:S04]  /*03d0*/  STL.U16 [R0+0x7c], R9 ;  /* 0x00007c0900007387 */ /* 0x0003e80000100400 */
[----:B------:R1:W-:Y:S04]  /*03e0*/  STL.U16 [R0+0xa], R16 ;  /* 0x00000a1000007387 */ /* 0x0003e80000100400 */
[----:B0-----:R-:W3:Y:S04]  /*03f0*/  LDG.E.U16 R21, desc[UR6][R4.64+0x68] ;  /* 0x0000680604157981 */ /* 0x001ee8000c1e1500 */
[----:B-1----:R-:W3:Y:S04]  /*0400*/  LDG.E.U16 R29, desc[UR6][R4.64+0x62] ;  /* 0x00006206041d7981 */ /* 0x002ee8000c1e1500 */
[----:B------:R-:W3:Y:S04]  /*0410*/  LDG.E.U16 R9, desc[UR6][R4.64+0x60] ;  /* 0x0000600604097981 */ /* 0x000ee8000c1e1500 */
[----:B------:R0:W-:Y:S04]  /*0420*/  STL.U16 [R0+0xc], R14 ;  /* 0x00000c0e00007387 */ /* 0x0001e80000100400 */
[----:B------:R1:W-:Y:S04]  /*0430*/  STL.U16 [R0+0xe], R12 ;  /* 0x00000e0c00007387 */ /* 0x0003e80000100400 */
[----:B------:R-:W3:Y:S04]  /*0440*/  LDG.E.U16 R16, desc[UR6][R4.64+0x1c] ;  /* 0x00001c0604107981 */ /* 0x000ee8000c1e1500 */
[----:B0-----:R-:W3:Y:S04]  /*0450*/  LDG.E.U16 R14, desc[UR6][R4.64+0x1e] ;  /* 0x00001e06040e7981 */ /* 0x001ee8000c1e1500 */
[----:B-1----:R-:W3:Y:S04]  /*0460*/  LDG.E.U16 R12, desc[UR6][R4.64+0x1a] ;  /* 0x00001a06040c7981 */ /* 0x002ee8000c1e1500 */
[----:B------:R-:W3:Y:S04]  /*0470*/  LDG.E.U16 R13, desc[UR6][R4.64+0x72] ;  /* 0x00007206040d7981 */ /* 0x000ee8000c1e1500 */
[----:B------:R0:W-:Y:S04]  /*0480*/  STL.U16 [R0+0x7e], R27 ;  /* 0x00007e1b00007387 */ /* 0x0001e80000100400 */
[----:B------:R1:W-:Y:S04]  /*0490*/  STL.U16 [R0+0x7a], R11 ;  /* 0x00007a0b00007387 */ /* 0x0003e80000100400 */
[----:B------:R1:W-:Y:S04]  /*04a0*/  STL.U16 [R0+0x78], R6 ;  /* 0x0000780600007387 */ /* 0x0003e80000100400 */
[----:B0-----:R-:W3:Y:S04]  /*04b0*/  LDG.E.U16 R27, desc[UR6][R4.64+0x64] ;  /* 0x00006406041b7981 */ /* 0x001ee8000c1e1500 */
[----:B-1----:R-:W3:Y:S04]  /*04c0*/  LDG.E.U16 R11, desc[UR6][R4.64+0x5e] ;  /* 0x00005e06040b7981 */ /* 0x002ee8000c1e1500 */
[----:B------:R-:W3:Y:S04]  /*04d0*/  LDG.E.U16 R6, desc[UR6][R4.64+0x22] ;  /* 0x0000220604067981 */ /* 0x000ee8000c1e1500 */
[----:B--2---:R0:W-:Y:S04]  /*04e0*/  STL.U16 [R0+0x70], R15 ;  /* 0x0000700f00007387 */ /* 0x0041e80000100400 */
[----:B0-----:R-:W2:Y:S04]  /*04f0*/  LDG.E.U16 R15, desc[UR6][R4.64+0x5a] ;  /* 0x00005a06040f7981 */ /* 0x001ea8000c1e1500 */
[----:B------:R-:W-:Y:S01]  /*0500*/  STL.U16 [R0+0x6a], R25 ;  /* 0x00006a1900007387 */ /* 0x000fe20000100400 */
[----:B-----5:R-:W-:-:S03]  /*0510*/  PRMT R24, R24, 0x7710, RZ ;  /* 0x0000771018187816 */ /* 0x020fc600000000ff */
[----:B----4-:R3:W-:Y:S04]  /*0520*/  STL.U16 [R0+0x66], R23 ;  /* 0x0000661700007387 */ /* 0x0107e80000100400 */
[----:B------:R0:W-:Y:S01]  /*0530*/  STL.U16 [R0+0x18], R24 ;  /* 0x0000181800007387 */ /* 0x0001e20000100400 */
[----:B---3--:R-:W-:-:S03]  /*0540*/  PRMT R23, R8, 0x7710, RZ ;  /* 0x0000771008177816 */ /* 0x008fc600000000ff */
[----:B------:R-:W3:Y:S01]  /*0550*/  LDG.E.U16 R8, desc[UR6][R4.64+0x24] ;  /* 0x0000240604087981 */ /* 0x000ee2000c1e1500 */
[----:B------:R-:W-:-:S03]  /*0560*/  PRMT R25, R10, 0x7710, RZ ;  /* 0x000077100a197816 */ /* 0x000fc600000000ff */
[----:B------:R-:W4:Y:S01]  /*0570*/  LDG.E.U16 R10, desc[UR6][R4.64+0x26] ;  /* 0x00002606040a7981 */ /* 0x000f22000c1e1500 */
[----:B------:R-:W-:Y:S02]  /*0580*/  PRMT R20, R20, 0x7710, RZ ;  /* 0x0000771014147816 */ /* 0x000fe400000000ff */
[----:B0-----:R-:W-:Y:S02]  /*0590*/  PRMT R24, R22, 0x7710, RZ ;  /* 0x0000771016187816 */ /* 0x001fe400000000ff */
[----:B------:R-:W-:Y:S01]  /*05a0*/  PRMT R18, R18, 0x7710, RZ ;  /* 0x0000771012127816 */ /* 0x000fe200000000ff */
[----:B------:R0:W-:Y:S04]  /*05b0*/  STL.U16 [R0+0x76], R17 ;  /* 0x0000761100007387 */ /* 0x0001e80000100400 */
[----:B------:R1:W-:Y:S04]  /*05c0*/  STL.U16 [R0+0x74], R19 ;  /* 0x0000741300007387 */ /* 0x0003e80000100400 */
[----:B------:R5:W-:Y:S04]  /*05d0*/  STL.U16 [R0+0x6c], R28 ;  /* 0x00006c1c00007387 */ /* 0x000be80000100400 */
[----:B------:R-:W-:Y:S04]  /*05e0*/  STL.U16 [R0+0x6e], R26 ;  /* 0x00006e1a00007387 */ /* 0x000fe80000100400 */
[----:B0-----:R-:W4:Y:S04]  /*05f0*/  LDG.E.U16 R17, desc[UR6][R4.64+0x58] ;  /* 0x0000580604117981 */ /* 0x001f28000c1e1500 */
[----:B------:R-:W-:Y:S04]  /*0600*/  STL.U16 [R0+0x68], R21 ;  /* 0x0000681500007387 */ /* 0x000fe80000100400 */
[----:B------:R-:W-:Y:S04]  /*0610*/  STL.U16 [R0+0x62], R29 ;  /* 0x0000621d00007387 */ /* 0x000fe80000100400 */
[----:B------:R-:W-:Y:S04]  /*0620*/  STL.U16 [R0+0x60], R9 ;  /* 0x0000600900007387 */ /* 0x000fe80000100400 */
[----:B-1----:R-:W4:Y:S04]  /*0630*/  LDG.E.U16 R19, desc[UR6][R4.64+0x56] ;  /* 0x0000560604137981 */ /* 0x002f28000c1e1500 */
[----:B------:R0:W-:Y:S01]  /*0640*/  STL.U16 [R0+0x12], R25 ;  /* 0x0000121900007387 */ /* 0x0001e20000100400 */
[----:B-----5:R-:W-:-:S03]  /*0650*/  PRMT R28, R16, 0x7710, RZ ;  /* 0x00007710101c7816 */ /* 0x020fc600000000ff */
[----:B------:R-:W-:Y:S04]  /*0660*/  STL.U16 [R0+0x14], R18 ;  /* 0x0000141200007387 */ /* 0x000fe80000100400 */
[----:B------:R1:W-:Y:S01]  /*0670*/  STL.U16 [R0+0x16], R20 ;  /* 0x0000161400007387 */ /* 0x0003e20000100400 */
[----:B0-----:R-:W-:-:S03]  /*0680*/  PRMT R25, R14, 0x7710, RZ ;  /* 0x000077100e197816 */ /* 0x001fc600000000ff */
[----:B------:R-:W5:Y:S01]  /*0690*/  LDG.E.U16 R21, desc[UR6][R4.64+0x54] ;  /* 0x0000540604157981 */ /* 0x000f62000c1e1500 */
[----:B------:R-:W-:-:S03]  /*06a0*/  PRMT R26, R12, 0x7710, RZ ;  /* 0x000077100c1a7816 */ /* 0x000fc600000000ff */
[----:B------:R0:W-:Y:S04]  /*06b0*/  STL.U16 [R0+0x20], R24 ;  /* 0x0000201800007387 */ /* 0x0001e80000100400 */
[----:B------:R-:W5:Y:S04]  /*06c0*/  LDG.E.U16 R9, desc[UR6][R4.64+0x3a] ;  /* 0x00003a0604097981 */ /* 0x000f68000c1e1500 */
[----:B------:R-:W5:Y:S04]  /*06d0*/  LDG.E.U16 R29, desc[UR6][R4.64+0x40] ;  /* 0x00004006041d7981 */ /* 0x000f68000c1e1500 */
[----:B-1----:R-:W5:Y:S04]  /*06e0*/  LDG.E.U16 R20, desc[UR6][R4.64+0x2a] ;  /* 0x00002a0604147981 */ /* 0x002f68000c1e1500 */
[----:B------:R-:W5:Y:S04]  /*06f0*/  LDG.E.U16 R18, desc[UR6][R4.64+0x2c] ;  /* 0x00002c0604127981 */ /* 0x000f68000c1e1500 */
[----:B------:R-:W5:Y:S04]  /*0700*/  LDG.E.U16 R16, desc[UR6][R4.64+0x30] ;  /* 0x0000300604107981 */ /* 0x000f68000c1e1500 */
[----:B0-----:R-:W5:Y:S04]  /*0710*/  LDG.E.U16 R24, desc[UR6][R4.64+0x36] ;  /* 0x0000360604187981 */ /* 0x001f68000c1e1500 */
[----:B------:R0:W-:Y:S04]  /*0720*/  STL.U16 [R0+0x72], R13 ;  /* 0x0000720d00007387 */ /* 0x0001e80000100400 */
[----:B------:R1:W-:Y:S04]  /*0730*/  STL.U16 [R0+0x10], R23 ;  /* 0x0000101700007387 */ /* 0x0003e80000100400 */
[----:B------:R1:W-:Y:S04]  /*0740*/  STL.U16 [R0+0x1a], R26 ;  /* 0x00001a1a00007387 */ /* 0x0003e80000100400 */
[----:B0-----:R-:W5:Y:S04]  /*0750*/  LDG.E.U16 R13, desc[UR6][R4.64+0x5c] ;  /* 0x00005c06040d7981 */ /* 0x001f68000c1e1500 */
[----:B-1----:R-:W5:Y:S04]  /*0760*/  LDG.E.U16 R23, desc[UR6][R4.64+0x52] ;  /* 0x0000520604177981 */ /* 0x002f68000c1e1500 */
[----:B------:R-:W-:Y:S04]  /*0770*/  STL.U16 [R0+0x1c], R28 ;  /* 0x00001c1c00007387 */ /* 0x000fe80000100400 */
[----:B------:R0:W-:Y:S04]  /*0780*/  STL.U16 [R0+0x1e], R25 ;  /* 0x00001e1900007387 */ /* 0x0001e80000100400 */
[----:B------:R1:W-:Y:S04]  /*0790*/  STL.U16 [R0+0x64], R27 ;  /* 0x0000641b00007387 */ /* 0x0003e80000100400 */
[----:B------:R1:W-:Y:S04]  /*07a0*/  STL.U16 [R0+0x5e], R11 ;  /* 0x00005e0b00007387 */ /* 0x0003e80000100400 */
[----:B------:R-:W5:Y:S04]  /*07b0*/  LDG.E.U16 R12, desc[UR6][R4.64+0x28] ;  /* 0x00002806040c7981 */ /* 0x000f68000c1e1500 */
[----:B------:R-:W5:Y:S04]  /*07c0*/  LDG.E.U16 R14, desc[UR6][R4.64+0x2e] ;  /* 0x00002e06040e7981 */ /* 0x000f68000c1e1500 */
[----:B------:R-:W5:Y:S04]  /*07d0*/  LDG.E.U16 R22, desc[UR6][R4.64+0x32] ;  /* 0x0000320604167981 */ /* 0x000f68000c1e1500 */
[----:B------:R-:W5:Y:S04]  /*07e0*/  LDG.E.U16 R26, desc[UR6][R4.64+0x34] ;  /* 0x00003406041a7981 */ /* 0x000f68000c1e1500 */
[----:B0-----:R-:W5:Y:S04]  /*07f0*/  LDG.E.U16 R25, desc[UR6][R4.64+0x38] ;  /* 0x0000380604197981 */ /* 0x001f68000c1e1500 */
[----:B------:R-:W5:Y:S04]  /*0800*/  LDG.E.U16 R28, desc[UR6][R4.64+0x3c] ;  /* 0x00003c06041c7981 */ /* 0x000f68000c1e1500 */
[----:B-1----:R-:W5:Y:S04]  /*0810*/  LDG.E.U16 R27, desc[UR6][R4.64+0x3e] ;  /* 0x00003e06041b7981 */ /* 0x002f68000c1e1500 */
[----:B------:R-:W5:Y:S04]  /*0820*/  LDG.E.U16 R11, desc[UR6][R4.64+0x44] ;  /* 0x00004406040b7981 */ /* 0x000f68000c1e1500 */
[----:B--2---:R0:W-:Y:S02]  /*0830*/  STL.U16 [R0+0x5a], R15 ;  /* 0x00005a0f00007387 */ /* 0x0041e40000100400 */
[----:B0-----:R-:W-:-:S02]  /*0840*/  PRMT R15, R6, 0x7710, RZ ;  /* 0x00007710060f7816 */ /* 0x001fc400000000ff */
[----:B------:R-:W2:Y:S04]  /*0850*/  LDG.E.U16 R6, desc[UR6][R4.64+0x42] ;  /* 0x0000420604067981 */ /* 0x000ea8000c1e1500 */
[----:B------:R0:W-:Y:S04]  /*0860*/  STL.U16 [R0+0x22], R15 ;  /* 0x0000220f00007387 */ /* 0x0001e80000100400 */
[----:B0-----:R-:W2:Y:S01]  /*0870*/  LDG.E.U16 R15, desc[UR6][R4.64+0x46] ;  /* 0x00004606040f7981 */ /* 0x001ea2000c1e1500 */
[----:B---3--:R-:W-:Y:S02]  /*0880*/  PRMT R8, R8, 0x7710, RZ ;  /* 0x0000771008087816 */ /* 0x008fe400000000ff */
[----:B----4-:R-:W-:-:S03]  /*0890*/  PRMT R10, R10, 0x7710, RZ ;  /* 0x000077100a0a7816 */ /* 0x010fc600000000ff */
[----:B------:R0:W-:Y:S04]  /*08a0*/  STL.U16 [R0+0x24], R8 ;  /* 0x0000240800007387 */ /* 0x0001e80000100400 */
[----:B------:R1:W-:Y:S01]  /*08b0*/  STL.U16 [R0+0x26], R10 ;  /* 0x0000260a00007387 */ /* 0x0003e20000100400 */
[----:B0-----:R-:W-:-:S03]  /*08c0*/  IADD3 R8, P0, PT, R7, UR10, RZ ;  /* 0x0000000a07087c10 */ /* 0x001fc6000ff1e0ff */
[----:B------:R0:W-:Y:S04]  /*08d0*/  STL.U16 [R0+0x58], R17 ;  /* 0x0000581100007387 */ /* 0x0001e80000100400 */
[----:B------:R3:W-:Y:S04]  /*08e0*/  STL.U16 [R0+0x56], R19 ;  /* 0x0000561300007387 */ /* 0x0007e80000100400 */
[----:B-----5:R4:W-:Y:S01]  /*08f0*/  STL.U16 [R0+0x54], R21 ;  /* 0x0000541500007387 */ /* 0x0209e20000100400 */
[----:B-1----:R-:W-:Y:S02]  /*0900*/  PRMT R10, R9, 0x7710, RZ ;  /* 0x00007710090a7816 */ /* 0x002fe400000000ff */
[----:B------:R-:W-:-:S02]  /*0910*/  LEA.HI.X.SX32 R9, R7, UR11, 0x1, P0 ;  /* 0x0000000b07097c11 */ /* 0x000fc400080f0eff */
[----:B------:R-:W-:Y:S02]  /*0920*/  PRMT R29, R29, 0x7710, RZ ;  /* 0x000077101d1d7816 */ /* 0x000fe400000000ff */
[----:B0-----:R-:W-:Y:S02]  /*0930*/  PRMT R17, R20, 0x7710, RZ ;  /* 0x0000771014117816 */ /* 0x001fe400000000ff */
[----:B---3--:R-:W-:Y:S02]  /*0940*/  PRMT R19, R18, 0x7710, RZ ;  /* 0x0000771012137816 */ /* 0x008fe400000000ff */
[----:B----4-:R-:W-:Y:S02]  /*0950*/  PRMT R21, R16, 0x7710, RZ ;  /* 0x0000771010157816 */ /* 0x010fe400000000ff */
[----:B------:R-:W-:Y:S01]  /*0960*/  PRMT R24, R24, 0x7710, RZ ;  /* 0x0000771018187816 */ /* 0x000fe200000000ff */
[----:B------:R-:W-:Y:S04]  /*0970*/  STL.U16 [R0+0x40], R29 ;  /* 0x0000401d00007387 */ /* 0x000fe80000100400 */
[----:B------:R-:W-:Y:S04]  /*0980*/  STL.U16 [R0+0x2a], R17 ;  /* 0x00002a1100007387 */ /* 0x000fe80000100400 */
[----:B------:R-:W-:Y:S04]  /*0990*/  STL.U16 [R0+0x2c], R19 ;  /* 0x00002c1300007387 */ /* 0x000fe80000100400 */
[----:B------:R-:W-:Y:S04]  /*09a0*/  STL.U16 [R0+0x30], R21 ;  /* 0x0000301500007387 */ /* 0x000fe80000100400 */
[----:B------:R0:W-:Y:S04]  /*09b0*/  STL.U16 [R0+0x5c], R13 ;  /* 0x00005c0d00007387 */ /* 0x0001e80000100400 */
[----:B------:R1:W-:Y:S04]  /*09c0*/  STL.U16 [R0+0x52], R23 ;  /* 0x0000521700007387 */ /* 0x0003e80000100400 */
[----:B------:R3:W-:Y:S04]  /*09d0*/  STL.U16 [R0+0x36], R24 ;  /* 0x0000361800007387 */ /* 0x0007e80000100400 */
[----:B0-----:R-:W4:Y:S04]  /*09e0*/  LDG.E.U8 R13, desc[UR6][R4.64+0x50] ;  /* 0x00005006040d7981 */ /* 0x001f28000c1e1100 */
[----:B------:R-:W5:Y:S04]  /*09f0*/  LDG.E.U16 R20, desc[UR6][R4.64+0x4c] ;  /* 0x00004c0604147981 */ /* 0x000f68000c1e1500 */
[----:B------:R-:W5:Y:S01]  /*0a00*/  LDG.E.U8 R29, desc[UR6][R8.64] ;  /* 0x00000006081d7981 */ /* 0x000f62000c1e1100 */
[----:B------:R-:W-:-:S03]  /*0a10*/  PRMT R12, R12, 0x7710, RZ ;  /* 0x000077100c0c7816 */ /* 0x000fc600000000ff */
[----:B------:R-:W5:Y:S01]  /*0a20*/  LDG.E.U16 R16, desc[UR6][R4.64+0x48] ;  /* 0x0000480604107981 */ /* 0x000f62000c1e1500 */
[----:B------:R-:W-:-:S03]  /*0a30*/  PRMT R14, R14, 0x7710, RZ ;  /* 0x000077100e0e7816 */ /* 0x000fc600000000ff */
[----:B------:R-:W5:Y:S01]  /*0a40*/  LDG.E.U16 R17, desc[UR6][R4.64+0x4a] ;  /* 0x00004a0604117981 */ /* 0x000f62000c1e1500 */
[----:B------:R-:W-:-:S03]  /*0a50*/  PRMT R22, R22, 0x7710, RZ ;  /* 0x0000771016167816 */ /* 0x000fc600000000ff */
[----:B------:R-:W5:Y:S01]  /*0a60*/  LDG.E.U16 R21, desc[UR6][R4.64+0x4e] ;  /* 0x00004e0604157981 */ /* 0x000f62000c1e1500 */
[----:B-1----:R-:W-:-:S03]  /*0a70*/  PRMT R23, R26, 0x7710, RZ ;  /* 0x000077101a177816 */ /* 0x002fc600000000ff */
[----:B------:R-:W5:Y:S01]  /*0a80*/  LDG.E.U16 R18, desc[UR6][R4.64+0x88] ;  /* 0x0000880604127981 */ /* 0x000f62000c1e1500 */
[----:B------:R-:W-:-:S03]  /*0a90*/  PRMT R25, R25, 0x7710, RZ ;  /* 0x0000771019197816 */ /* 0x000fc600000000ff */
[----:B------:R-:W5:Y:S01]  /*0aa0*/  LDG.E.U16 R19, desc[UR6][R4.64+0x8a] ;  /* 0x00008a0604137981 */ /* 0x000f62000c1e1500 */
[----:B------:R-:W-:-:S03]  /*0ab0*/  PRMT R28, R28, 0x7710, RZ ;  /* 0x000077101c1c7816 */ /* 0x000fc600000000ff */
[----:B---3--:R-:W3:Y:S01]  /*0ac0*/  LDG.E.U16 R24, desc[UR6][R4.64+0x8c] ;  /* 0x00008c0604187981 */ /* 0x008ee2000c1e1500 */
[----:B------:R-:W-:Y:S02]  /*0ad0*/  PRMT R27, R27, 0x7710, RZ ;  /* 0x000077101b1b7816 */ /* 0x000fe400000000ff */
        /* <DEDUP_REMOVED lines=8> */
[----:B------:R-:W-:Y:S04]  /*0b60*/  STL.U16 [R0+0x3e], R27 ;  /* 0x00003e1b00007387 */ /* 0x000fe80000100400 */
[----:B------:R1:W-:Y:S04]  /*0b70*/  STL.U16 [R0+0x44], R11 ;  /* 0x0000440b00007387 */ /* 0x0003e80000100400 */
[----:B0-----:R-:W3:Y:S04]  /*0b80*/  LDG.E.U16 R25, desc[UR6][R4.64+0x8e] ;  /* 0x00008e0604197981 */ /* 0x001ee8000c1e1500 */
[----:B------:R-:W3:Y:S04]  /*0b90*/  LDG.E.U16 R22, desc[UR6][R4.64+0x90] ;  /* 0x0000900604167981 */ /* 0x000ee8000c1e1500 */
[----:B-1----:R-:W3:Y:S04]  /*0ba0*/  LDG.E.U16 R10, desc[UR6][R4.64+0x92] ;  /* 0x00009206040a7981 */ /* 0x002ee8000c1e1500 */
[----:B------:R-:W3:Y:S04]  /*0bb0*/  LDG.E.U16 R12, desc[UR6][R4.64+0x94] ;  /* 0x00009406040c7981 */ /* 0x000ee8000c1e1500 */
[----:B------:R-:W3:Y:S04]  /*0bc0*/  LDG.E.U16 R14, desc[UR6][R4.64+0x96] ;  /* 0x00009606040e7981 */ /* 0x000ee8000c1e1500 */
[----:B------:R-:W3:Y:S04]  /*0bd0*/  LDG.E.U16 R23, desc[UR6][R4.64+0x98] ;  /* 0x0000980604177981 */ /* 0x000ee8000c1e1500 */
[----:B------:R-:W3:Y:S04]  /*0be0*/  LDG.E.U16 R28, desc[UR6][R4.64+0x9a] ;  /* 0x00009a06041c7981 */ /* 0x000ee8000c1e1500 */
[----:B------:R-:W3:Y:S04]  /*0bf0*/  LDG.E.U16 R11, desc[UR6][R4.64+0x9c] ;  /* 0x00009c06040b7981 */ /* 0x000ee8000c1e1500 */
[----:B------:R-:W3:Y:S04]  /*0c00*/  LDG.E.U16 R26, desc[UR6][R4.64+0x9e] ;  /* 0x00009e06041a7981 */ /* 0x000ee8000c1e1500 */
[----:B------:R-:W3:Y:S01]  /*0c10*/  LDG.E.U16 R27, desc[UR6][R4.64+0xa0] ;  /* 0x0000a006041b7981 */ /* 0x000ee2000c1e1500 */
[----:B--2---:R-:W-:-:S05]  /*0c20*/  PRMT R6, R6, 0x7710, RZ ;  /* 0x0000771006067816 */ /* 0x004fca00000000ff */
[----:B------:R0:W-:Y:S04]  /*0c30*/  STL.U16 [R0+0x42], R6 ;  /* 0x0000420600007387 */ /* 0x0001e80000100400 */
[----:B0-----:R0:W2:Y:S01]  /*0c40*/  LDG.E.U16 R6, desc[UR6][R4.64+0xa2] ;  /* 0x0000a20604067981 */ /* 0x0010a2000c1e1500 */
[----:B------:R-:W-:-:S05]  /*0c50*/  PRMT R15, R15, 0x7710, RZ ;  /* 0x000077100f0f7816 */ /* 0x000fca00000000ff */
[----:B------:R-:W-:Y:S04]  /*0c60*/  STL.U16 [R0+0x46], R15 ;  /* 0x0000460f00007387 */ /* 0x000fe80000100400 */
[----:B----4-:R1:W-:Y:S01]  /*0c70*/  STL.U8 [R0+0x50], R13 ;  /* 0x0000500d00007387 */ /* 0x0103e20000100000 */
[----:B-----5:R-:W-:Y:S02]  /*0c80*/  ISETP.NE.AND P0, PT, R29, RZ, PT ;  /* 0x000000ff1d00720c */ /* 0x020fe40003f05270 */
[----:B-1----:R-:W-:Y:S02]  /*0c90*/  PRMT R13, R20, 0x7710, RZ ;  /* 0x00007710140d7816 */ /* 0x002fe400000000ff */
[----:B------:R-:W-:Y:S02]  /*0ca0*/  PRMT R16, R16, 0x7710, RZ ;  /* 0x0000771010107816 */ /* 0x000fe400000000ff */
[----:B------:R-:W-:-:S02]  /*0cb0*/  PRMT R17, R17, 0x7710, RZ ;  /* 0x0000771011117816 */ /* 0x000fc400000000ff */
[----:B------:R-:W-:Y:S02]  /*0cc0*/  PRMT R21, R21, 0x7710, RZ ;  /* 0x0000771015157816 */ /* 0x000fe400000000ff */
[----:B------:R-:W-:Y:S02]  /*0cd0*/  PRMT R20, R18, 0x7710, RZ ;  /* 0x0000771012147816 */ /* 0x000fe400000000ff */
[----:B0-----:R-:W-:Y:S02]  /*0ce0*/  PRMT R5, R19, 0x7710, RZ ;  /* 0x0000771013057816 */ /* 0x001fe400000000ff */
[----:B---3--:R-:W-:Y:S01]  /*0cf0*/  PRMT R15, R24, 0x7710, RZ ;  /* 0x00007710180f7816 */ /* 0x008fe200000000ff */
[----:B------:R0:W-:Y:S04]  /*0d00*/  STL.U16 [R0+0x48], R16 ;  /* 0x0000481000007387 */ /* 0x0001e80000100400 */
[----:B------:R-:W-:Y:S04]  /*0d10*/  STL.U16 [R0+0x4a], R17 ;  /* 0x00004a1100007387 */ /* 0x000fe80000100400 */
[----:B------:R1:W-:Y:S04]  /*0d20*/  STL.U16 [R0+0x4c], R13 ;  /* 0x00004c0d00007387 */ /* 0x0003e80000100400 */
[----:B------:R3:W-:Y:S04]  /*0d30*/  STL.U16 [R0+0x4e], R21 ;  /* 0x00004e1500007387 */ /* 0x0007e80000100400 */
[----:B------:R4:W-:Y:S04]  /*0d40*/  STL.U16 [R0+0x88], R20 ;  /* 0x0000881400007387 */ /* 0x0009e80000100400 */
[----:B------:R5:W-:Y:S04]  /*0d50*/  STL.U16 [R0+0x8a], R5 ;  /* 0x00008a0500007387 */ /* 0x000be80000100400 */
[----:B------:R5:W-:Y:S01]  /*0d60*/  STL.U16 [R0+0x8c], R15 ;  /* 0x00008c0f00007387 */ /* 0x000be20000100400 */
[----:B------:R-:W-:-:S02]  /*0d70*/  PRMT R4, R25, 0x7710, RZ ;  /* 0x0000771019047816 */ /* 0x000fc400000000ff */
[----:B0-----:R-:W-:Y:S02]  /*0d80*/  PRMT R16, R22, 0x7710, RZ ;  /* 0x0000771016107816 */ /* 0x001fe400000000ff */
[----:B-1----:R-:W-:Y:S02]  /*0d90*/  PRMT R13, R10, 0x7710, RZ ;  /* 0x000077100a0d7816 */ /* 0x002fe400000000ff */
[----:B------:R-:W-:Y:S02]  /*0da0*/  PRMT R17, R12, 0x7710, RZ ;  /* 0x000077100c117816 */ /* 0x000fe400000000ff */
[----:B---3--:R-:W-:Y:S02]  /*0db0*/  PRMT R21, R14, 0x7710, RZ ;  /* 0x000077100e157816 */ /* 0x008fe400000000ff */
[----:B----4-:R-:W-:Y:S02]  /*0dc0*/  PRMT R20, R23, 0x7710, RZ ;  /* 0x0000771017147816 */ /* 0x010fe400000000ff */
[----:B-----5:R-:W-:-:S02]  /*0dd0*/  PRMT R5, R28, 0x7710, RZ ;  /* 0x000077101c057816 */ /* 0x020fc400000000ff */
[----:B------:R-:W-:Y:S02]  /*0de0*/  PRMT R11, R11, 0x7710, RZ ;  /* 0x000077100b0b7816 */ /* 0x000fe400000000ff */
[----:B------:R-:W-:Y:S02]  /*0df0*/  PRMT R15, R26, 0x7710, RZ ;  /* 0x000077101a0f7816 */ /* 0x000fe400000000ff */
[----:B------:R-:W-:Y:S01]  /*0e00*/  PRMT R27, R27, 0x7710, RZ ;  /* 0x000077101b1b7816 */ /* 0x000fe200000000ff */
[----:B------:R0:W-:Y:S04]  /*0e10*/  STL.U16 [R0+0x8e], R4 ;  /* 0x00008e0400007387 */ /* 0x0001e80000100400 */
        /* <DEDUP_REMOVED lines=8> */
[----:B------:R0:W-:Y:S01]  /*0ea0*/  STL.U16 [R0+0xa0], R27 ;  /* 0x0000a01b00007387 */ /* 0x0001e20000100400 */
[----:B--2---:R-:W-:-:S05]  /*0eb0*/  PRMT R29, R6, 0x7710, RZ ;  /* 0x00007710061d7816 */ /* 0x004fca00000000ff */
[----:B------:R0:W-:Y:S01]  /*0ec0*/  STL.U16 [R0+0xa2], R29 ;  /* 0x0000a21d00007387 */ /* 0x0001e20000100400 */
[----:B------:R-:W-:Y:S05]  /*0ed0*/  @!P0 EXIT ;  /* 0x000000000000894d */ /* 0x000fea0003800000 */
[C---:B0-----:R-:W-:Y:S02]  /*0ee0*/  PRMT R4, R18.reuse, 0x7770, RZ ;  /* 0x0000777012047816 */ /* 0x041fe400000000ff */
[----:B------:R-:W-:Y:S02]  /*0ef0*/  PRMT R18, R18, 0x7771, RZ ;  /* 0x0000777112127816 */ /* 0x000fe400000000ff */
[----:B------:R-:W-:Y:S02]  /*0f00*/  ISETP.GT.U32.AND P6, PT, R4, 0x8, PT ;  /* 0x000000080400780c */ /* 0x000fe40003fc4070 */
[----:B------:R-:W-:Y:S02]  /*0f10*/  ISETP.GE.U32.AND P0, PT, R18, 0x9, PT ;  /* 0x000000091200780c */ /* 0x000fe40003f06070 */
[----:B------:R-:W-:Y:S02]  /*0f20*/  SEL R5, R4, 0xffff, !P6 ;  /* 0x0000ffff04057807 */ /* 0x000fe40007000000 */
[----:B------:R-:W-:-:S02]  /*0f30*/  PRMT R17, R14, 0x7771, RZ ;  /* 0x000077710e117816 */ /* 0x000fc400000000ff */
[----:B------:R-:W-:Y:S02]  /*0f40*/  LOP3.LUT R4, R5, 0xffff, RZ, 0xc0, !PT ;  /* 0x0000ffff05047812 */ /* 0x000fe400078ec0ff */
[----:B------:R-:W-:Y:S02]  /*0f50*/  PRMT R13, R23, 0x7770, RZ ;  /* 0x00007770170d7816 */ /* 0x000fe400000000ff */
[----:B------:R-:W-:Y:S02]  /*0f60*/  PRMT R11, R4, 0x8880, RZ ;  /* 0x00008880040b7816 */ /* 0x000fe400000000ff */
[----:B------:R-:W-:Y:S02]  /*0f70*/  PRMT R4, R19, 0x7770, RZ ;  /* 0x0000777013047816 */ /* 0x000fe400000000ff */
[----:B------:R-:W-:Y:S02]  /*0f80*/  ISETP.GT.AND P0, PT, R18, R11, !P0 ;  /* 0x0000000b1200720c */ /* 0x000fe40004704270 */
[----:B------:R-:W-:-:S02]  /*0f90*/  ISETP.GE.U32.AND P1, PT, R4, 0x9, PT ;  /* 0x000000090400780c */ /* 0x000fc40003f26070 */
[----:B------:R-:W-:Y:S02]  /*0fa0*/  SEL R5, R18, R5, P0 ;  /* 0x0000000512057207 */ /* 0x000fe40000000000 */
[----:B------:R-:W-:Y:S02]  /*0fb0*/  PRMT R19, R19, 0x7771, RZ ;  /* 0x0000777113137816 */ /* 0x000fe400000000ff */
[----:B------:R-:W-:Y:S02]  /*0fc0*/  LOP3.LUT R11, R5, 0xffff, RZ, 0xc0, !PT ;  /* 0x0000ffff050b7812 */ /* 0x000fe400078ec0ff */
[----:B------:R-:W-:Y:S02]  /*0fd0*/  ISETP.GE.U32.AND P2, PT, R19, 0x9, PT ;  /* 0x000000091300780c */ /* 0x000fe40003f46070 */
[----:B------:R-:W-:Y:S02]  /*0fe0*/  PRMT R11, R11, 0x8880, RZ ;  /* 0x000088800b0b7816 */ /* 0x000fe400000000ff */
[----:B------:R-:W-:-:S02]  /*0ff0*/  PRMT R15, R23, 0x7771, RZ ;  /* 0x00007771170f7816 */ /* 0x000fc400000000ff */
[----:B------:R-:W-:-:S04]  /*1000*/  ISETP.GT.AND P1, PT, R4, R11, !P1 ;  /* 0x0000000b0400720c */ /* 0x000fc80004f24270 */
[----:B------:R-:W-:-:S04]  /*1010*/  SEL R4, R4, R5, P1 ;  /* 0x0000000504047207 */ /* 0x000fc80000800000 */
[----:B------:R-:W-:-:S04]  /*1020*/  LOP3.LUT R5, R4, 0xffff, RZ, 0xc0, !PT ;  /* 0x0000ffff04057812 */ /* 0x000fc800078ec0ff */
[----:B------:R-:W-:-:S04]  /*1030*/  PRMT R16, R5, 0x8880, RZ ;  /* 0x0000888005107816 */ /* 0x000fc800000000ff */
[----:B------:R-:W-:-:S04]  /*1040*/  ISETP.GT.AND P2, PT, R19, R16, !P2 ;  /* 0x000000101300720c */ /* 0x000fc80005744270 */
[----:B------:R-:W-:Y:S02]  /*1050*/  SEL R19, R19, R4, P2 ;  /* 0x0000000413137207 */ /* 0x000fe40001000000 */
[----:B------:R-:W-:Y:S02]  /*1060*/  PRMT R4, R24, 0x7770, RZ ;  /* 0x0000777018047816 */ /* 0x000fe400000000ff */
[----:B------:R-:W-:Y:S02]  /*1070*/  LOP3.LUT R5, R19, 0xffff, RZ, 0xc0, !PT ;  /* 0x0000ffff13057812 */ /* 0x000fe400078ec0ff */
[----:B------:R-:W-:Y:S02]  /*1080*/  ISETP.GE.U32.AND P3, PT, R4, 0x9, PT ;  /* 0x000000090400780c */ /* 0x000fe40003f66070 */
[----:B------:R-:W-:Y:S02]  /*1090*/  PRMT R5, R5, 0x8880, RZ ;  /* 0x0000888005057816 */ /* 0x000fe400000000ff */
[----:B------:R-:W-:-:S02]  /*10a0*/  PRMT R24, R24, 0x7771, RZ ;  /* 0x0000777118187816 */ /* 0x000fc400000000ff */
[----:B------:R-:W-:Y:S02]  /*10b0*/  ISETP.GT.AND P3, PT, R4, R5, !P3 ;  /* 0x000000050400720c */ /* 0x000fe40005f64270 */
[----:B------:R-:W-:Y:S02]  /*10c0*/  ISETP.GE.U32.AND P4, PT, R24, 0x9, PT ;  /* 0x000000091800780c */ /* 0x000fe40003f86070 */
[----:B------:R-:W-:-:S04]  /*10d0*/  SEL R19, R4, R19, P3 ;  /* 0x0000001304137207 */ /* 0x000fc80001800000 */
[----:B------:R-:W-:-:S04]  /*10e0*/  LOP3.LUT R4, R19, 0xffff, RZ, 0xc0, !PT ;  /* 0x0000ffff13047812 */ /* 0x000fc800078ec0ff */
[----:B------:R-:W-:Y:S02]  /*10f0*/  PRMT R5, R4, 0x8880, RZ ;  /* 0x0000888004057816 */ /* 0x000fe400000000ff */
[C---:B------:R-:W-:Y:S02]  /*1100*/  PRMT R4, R25.reuse, 0x7770, RZ ;  /* 0x0000777019047816 */ /* 0x040fe400000000ff */
[----:B------:R-:W-:Y:S02]  /*1110*/  ISETP.GT.AND P4, PT, R24, R5, !P4 ;  /* 0x000000051800720c */ /* 0x000fe40006784270 */
[----:B------:R-:W-:Y:S02]  /*1120*/  ISETP.GE.U32.AND P5, PT, R4, 0x9, PT ;  /* 0x000000090400780c */ /* 0x000fe40003fa6070 */
[----:B------:R-:W-:Y:S02]  /*1130*/  SEL R19, R24, R19, P4 ;  /* 0x0000001318137207 */ /* 0x000fe40002000000 */
[----:B------:R-:W-:-:S02]  /*1140*/  PRMT R25, R25, 0x7771, RZ ;  /* 0x0000777119197816 */ /* 0x000fc400000000ff */
[----:B------:R-:W-:-:S04]  /*1150*/  LOP3.LUT R5, R19, 0xffff, RZ, 0xc0, !PT ;  /* 0x0000ffff13057812 */ /* 0x000fc800078ec0ff */
[----:B------:R-:W-:-:S04]  /*1160*/  PRMT R5, R5, 0x8880, RZ ;  /* 0x0000888005057816 */ /* 0x000fc800000000ff */
[----:B------:R-:W-:-:S04]  /*1170*/  ISETP.GT.AND P5, PT, R4, R5, !P5 ;  /* 0x000000050400720c */ /* 0x000fc80006fa4270 */
[----:B------:R-:W-:-:S04]  /*1180*/  SEL R16, R4, R19, P5 ;  /* 0x0000001304107207 */ /* 0x000fc80002800000 */
[----:B------:R-:W-:-:S04]  /*1190*/  LOP3.LUT R4, R16, 0xffff, RZ, 0xc0, !PT ;  /* 0x0000ffff10047812 */ /* 0x000fc800078ec0ff */
[----:B------:R-:W-:Y:S02]  /*11a0*/  PRMT R18, R4, 0x8880, RZ ;  /* 0x0000888004127816 */ /* 0x000fe400000000ff */
[----:B------:R-:W-:Y:S02]  /*11b0*/  SEL R4, RZ, 0xffffffff, !P6 ;  /* 0xffffffffff047807 */ /* 0x000fe40007000000 */
[C---:B------:R-:W-:Y:S02]  /*11c0*/  ISETP.GE.U32.AND P6, PT, R25.reuse, 0x9, PT ;  /* 0x000000091900780c */ /* 0x040fe40003fc6070 */
[----:B------:R-:W-:Y:S02]  /*11d0*/  SEL R4, R4, 0x1, !P0 ;  /* 0x0000000104047807 */ /* 0x000fe40004000000 */
[----:B------:R-:W-:Y:S02]  /*11e0*/  ISETP.GT.AND P6, PT, R25, R18, !P6 ;  /* 0x000000121900720c */ /* 0x000fe400077c4270 */
[----:B------:R-:W-:-:S02]  /*11f0*/  SEL R4, R4, 0x2, !P1 ;  /* 0x0000000204047807 */ /* 0x000fc40004800000 */
[----:B------:R-:W-:Y:S02]  /*1200*/  SEL R16, R25, R16, P6 ;  /* 0x0000001019107207 */ /* 0x000fe40003000000 */
[----:B------:R-:W-:Y:S02]  /*1210*/  SEL R5, R4, 0x3, !P2 ;  /* 0x0000000304057807 */ /* 0x000fe40005000000 */
[----:B------:R-:W-:Y:S02]  /*1220*/  LOP3.LUT R16, R16, 0xffff, RZ, 0xc0, !PT ;  /* 0x0000ffff10107812 */ /* 0x000fe400078ec0ff */
[----:B------:R-:W-:Y:S02]  /*1230*/  PRMT R4, R22, 0x7770, RZ ;  /* 0x0000777016047816 */ /* 0x000fe400000000ff */
[----:B------:R-:W-:Y:S02]  /*1240*/  PRMT R11, R16, 0x8880, RZ ;  /* 0x00008880100b7816 */ /* 0x000fe400000000ff */
[----:B------:R-:W-:-:S02]  /*1250*/  SEL R5, R5, 0x4, !P3 ;  /* 0x0000000405057807 */ /* 0x000fc40005800000 */
[C---:B------:R-:W-:Y:S02]  /*1260*/  ISETP.GT.AND P0, PT, R4.reuse, R11, PT ;  /* 0x0000000b0400720c */ /* 0x040fe40003f04270 */
[----:B------:R-:W-:Y:S02]  /*1270*/  SEL R5, R5, 0x5, !P4 ;  /* 0x0000000505057807 */ /* 0x000fe40006000000 */
[----:B------:R-:W-:Y:S02]  /*1280*/  ISETP.GE.U32.AND P1, PT, R4, 0x9, PT ;  /* 0x000000090400780c */ /* 0x000fe40003f26070 */
[----:B------:R-:W-:Y:S02]  /*1290*/  SEL R5, R5, 0x6, !P5 ;  /* 0x0000000605057807 */ /* 0x000fe40006800000 */
[----:B------:R-:W-:Y:S02]  /*12a0*/  PRMT R16, R14, 0x7770, RZ ;  /* 0x000077700e107816 */ /* 0x000fe400000000ff */
[----:B------:R-:W-:-:S02]  /*12b0*/  SEL R5, R5, 0x7, !P6 ;  /* 0x0000000705057807 */ /* 0x000fc40007000000 */
[----:B------:R-:W-:Y:S02]  /*12c0*/  PRMT R14, R12, 0x7770, RZ ;  /* 0x000077700c0e7816 */ /* 0x000fe400000000ff */
[----:B------:R-:W-:Y:S02]  /*12d0*/  @P0 SEL R5, R5, 0x8, P1 ;  /* 0x0000000805050807 */ /* 0x000fe40000800000 */
[----:B------:R-:W-:Y:S02]  /*12e0*/  PRMT R18, R10, 0x7770, RZ ;  /* 0x000077700a127816 */ /* 0x000fe400000000ff */
[----:B------:R-:W-:Y:S02]  /*12f0*/  LOP3.LUT R11, R5, 0xff, RZ, 0xc0, !PT ;  /* 0x000000ff050b7812 */ /* 0x000fe400078ec0ff */
[----:B------:R-:W-:Y:S02]  /*1300*/  PRMT R4, R22, 0x7771, RZ ;  /* 0x0000777116047816 */ /* 0x000fe400000000ff */
[----:B------:R-:W-:-:S02]  /*1310*/  ISETP.NE.AND P0, PT, R11, 0xff, PT ;  /* 0x000000ff0b00780c */ /* 0x000fc40003f05270 */
[----:B------:R-:W-:Y:S02]  /*1320*/  PRMT R12, R12, 0x7771, RZ ;  /* 0x000077710c0c7816 */ /* 0x000fe400000000ff */
[----:B------:R-:W-:-:S09]  /*1330*/  PRMT R10, R10, 0x7771, RZ ;  /* 0x000077710a0a7816 */ /* 0x000fd200000000ff */
[----:B------:R-:W-:Y:S05]  /*1340*/  @P0 BRA `(.L_x_921) ;  /* 0x0000000000500947 */ /* 0x000fea0003800000 */
[----:B------:R-:W-:Y:S01]  /*1350*/  PRMT R7, R6, 0x7770, RZ ;  /* 0x0000777006077816 */ /* 0x000fe200000000ff */
[----:B------:R-:W0:Y:S01]  /*1360*/  LDCU.64 UR8, c[0x0][0x380] ;  /* 0x00007000ff0877ac */ /* 0x000e220008000a00 */
[----:B------:R-:W-:-:S05]  /*1370*/  UMOV UR4, URZ ;  /* 0x000000ff00047c82 */ /* 0x000fca0008000000 */
.L_x_922:
[----:B-1----:R1:W2:Y:S01]  /*1380*/  LDL.U16 R5, [R0] ;  /* 0x0000000000057983 */ /* 0x0022a20000100400 */
[----:B0-----:R-:W-:Y:S01]  /*1390*/  IMAD.U32 R2, RZ, RZ, UR8 ;  /* 0x00000008ff027e24 */ /* 0x001fe2000f8e00ff */
[----:B------:R-:W-:Y:S01]  /*13a0*/  UIADD3 UR8, UP0, UPT, UR8, 0x2, URZ ;  /* 0x0000000208087890 */ /* 0x000fe2000ff1e0ff */
[----:B------:R-:W-:Y:S01]  /*13b0*/  IMAD.U32 R3, RZ, RZ, UR9 ;  /* 0x00000009ff037e24 */ /* 0x000fe2000f8e00ff */
[----:B------:R-:W-:Y:S02]  /*13c0*/  UIADD3 UR5, UPT, UPT, UR4, 0x1, URZ ;  /* 0x0000000104057890 */ /* 0x000fe4000fffe0ff */
[----:B------:R-:W-:Y:S02]  /*13d0*/  UIADD3.X UR9, UPT, UPT, URZ, UR9, URZ, UP0, !UPT ;  /* 0x00000009ff097290 */ /* 0x000fe400087fe4ff */
[----:B------:R-:W-:Y:S01]  /*13e0*/  UISETP.GE.U32.AND UP0, UPT, UR4, 0x50, UPT ;  /* 0x000000500400788c */ /* 0x000fe2000bf06070 */
[----:B-1----:R-:W-:Y:S02]  /*13f0*/  VIADD R0, R0, 0x2 ;  /* 0x0000000200007836 */ /* 0x002fe40000000000 */
[----:B------:R-:W-:Y:S01]  /*1400*/  UMOV UR4, UR5 ;  /* 0x0000000500047c82 */ /* 0x000fe20008000000 */
[----:B--2---:R1:W-:Y:S05]  /*1410*/  STG.E.U16 desc[UR6][R2.64], R5 ;  /* 0x0000000502007986 */ /* 0x0043ea000c101506 */
[----:B------:R-:W-:Y:S05]  /*1420*/  BRA.U !UP0, `(.L_x_922) ;  /* 0xfffffffd08d47547 */ /* 0x000fea000b83ffff */
[----:B-1----:R-:W0:Y:S01]  /*1430*/  LDC.64 R2, c[0x0][0x380] ;  /* 0x0000e000ff027b82 */ /* 0x002e220000000a00 */
[----:B------:R-:W-:-:S07]  /*1440*/  IMAD.MOV.U32 R0, RZ, RZ, 0x1 ;  /* 0x00000001ff007424 */ /* 0x000fce00078e00ff */
[----:B------:R-:W1:Y:S01]  /*1450*/  LDC.64 R4, c[0x0][0x388] ;  /* 0x0000e200ff047b82 */ /* 0x000e620000000a00 */
[----:B0-----:R-:W-:Y:S04]  /*1460*/  STG.E.U8 desc[UR6][R2.64+0xa2], R7 ;  /* 0x0000a20702007986 */ /* 0x001fe8000c101106 */
[----:B-1----:R-:W-:Y:S01]  /*1470*/  STG.E.U8 desc[UR6][R4.64], R0 ;  /* 0x0000000004007986 */ /* 0x002fe2000c101106 */
[----:B------:R-:W-:Y:S05]  /*1480*/  EXIT ;  /* 0x000000000000794d */ /* 0x000fea0003800000 */
.L_x_921:
[----:B------:R-:W-:-:S05]  /*1490*/  LOP3.LUT R19, R5, 0xff, RZ, 0xc0, !PT ;  /* 0x000000ff05137812 */ /* 0x000fca00078ec0ff */
[----:B------:R-:W-:-:S05]  /*14a0*/  IMAD R6, R19, 0x9, R0 ;  /* 0x0000000913067824 */ /* 0x000fca00078e0200 */
[----:B------:R-:W2:Y:S04]  /*14b0*/  LDL.U8 R23, [R6+0x1] ;  /* 0x0000010006177983 */ /* 0x000ea80000100000 */
[----:B------:R-:W3:Y:S04]  /*14c0*/  LDL.U8 R5, [R6] ;  /* 0x0000000006057983 */ /* 0x000ee80000100000 */
[----:B------:R-:W4:Y:S04]  /*14d0*/  LDL.U8 R26, [R6+0x2] ;  /* 0x00000200061a7983 */ /* 0x000f280000100000 */
[----:B------:R-:W5:Y:S04]  /*14e0*/  LDL.U8 R25, [R6+0x3] ;  /* 0x0000030006197983 */ /* 0x000f680000100000 */
[----:B------:R-:W5:Y:S04]  /*14f0*/  LDL.U8 R24, [R6+0x4] ;  /* 0x0000040006187983 */ /* 0x000f680000100000 */
[----:B------:R-:W5:Y:S04]  /*1500*/  LDL.U8 R20, [R6+0x5] ;  /* 0x0000050006147983 */ /* 0x000f680000100000 */
[----:B------:R-:W5:Y:S04]  /*1510*/  LDL.U8 R21, [R6+0x6] ;  /* 0x0000060006157983 */ /* 0x000f680000100000 */
[----:B------:R-:W5:Y:S01]  /*1520*/  LDL.U8 R22, [R6+0x7] ;  /* 0x0000070006167983 */ /* 0x000f620000100000 */
[----:B--2---:R-:W-:-:S03]  /*1530*/  ISETP.NE.AND P1, PT, R23, RZ, PT ;  /* 0x000000ff1700720c */ /* 0x004fc60003f25270 */
[----:B------:R-:W2:Y:S01]  /*1540*/  LDL.U8 R23, [R6+0x8] ;  /* 0x0000080006177983 */ /* 0x000ea20000100000 */
[----:B---3--:R-:W-:-:S04]  /*1550*/  ISETP.NE.AND P4, PT, R5, RZ, PT ;  /* 0x000000ff0500720c */ /* 0x008fc80003f85270 */
[----:B------:R-:W-:Y:S02]  /*1560*/  SEL R4, R4, 0xffff, !P4 ;  /* 0x0000ffff04047807 */ /* 0x000fe40006000000 */
[----:B----4-:R-:W-:Y:S02]  /*1570*/  ISETP.NE.AND P5, PT, R26, RZ, PT ;  /* 0x000000ff1a00720c */ /* 0x010fe40003fa5270 */
[----:B------:R-:W-:-:S04]  /*1580*/  PRMT R27, R4, 0x7610, R27 ;  /* 0x00007610041b7816 */ /* 0x000fc8000000001b */
[----:B------:R-:W-:-:S04]  /*1590*/  @!P1 LOP3.LUT R4, R27, 0xffff, RZ, 0xc0, !PT ;  /* 0x0000ffff1b049812 */ /* 0x000fc800078ec0ff */
[----:B------:R-:W-:-:S04]  /*15a0*/  @!P1 PRMT R5, R4, 0x8880, RZ ;  /* 0x0000888004059816 */ /* 0x000fc800000000ff */
[----:B------:R-:W-:Y:S01]  /*15b0*/  @!P1 ISETP.GT.AND P2, PT, R18, R5, PT ;  /* 0x000000051200920c */ /* 0x000fe20003f44270 */
[----:B------:R-:W-:-:S05]  /*15c0*/  IMAD R5, R19, -0x7, R6 ;  /* 0xfffffff913057824 */ /* 0x000fca00078e0206 */
[----:B------:R-:W3:Y:S01]  /*15d0*/  LDL.U16 R4, [R5+0x52] ;  /* 0x0000520005047983 */ /* 0x000ee20000100400 */
[----:B------:R-:W-:Y:S01]  /*15e0*/  @!P1 SEL R18, R18, R27, P2 ;  /* 0x0000001b12129207 */ /* 0x000fe20001000000 */
[----:B------:R-:W-:Y:S01]  /*15f0*/  IMAD R11, R11, 0xab, RZ ;  /* 0x000000ab0b0b7824 */ /* 0x000fe200078e02ff */
[----:B-----5:R-:W-:Y:S01]  /*1600*/  ISETP.NE.AND P3, PT, R25, RZ, PT ;  /* 0x000000ff1900720c */ /* 0x020fe20003f65270 */
[----:B------:R-:W-:Y:S01]  /*1610*/  BSSY.RECONVERGENT B0, `(.L_x_923) ;  /* 0x0000093000007945 */ /* 0x000fe20003800200 */
[----:B------:R-:W-:Y:S02]  /*1620*/  @!P1 PRMT R27, R18, 0x7610, R27 ;  /* 0x00007610121b9816 */ /* 0x000fe4000000001b */
[----:B------:R-:W-:Y:S02]  /*1630*/  ISETP.NE.AND P0, PT, R24, RZ, PT ;  /* 0x000000ff1800720c */ /* 0x000fe40003f05270 */
[----:B------:R-:W-:Y:S02]  /*1640*/  @!P5 LOP3.LUT R18, R27, 0xffff, RZ, 0xc0, !PT ;  /* 0x0000ffff1b12d812 */ /* 0x000fe400078ec0ff */
[----:B------:R-:W-:-:S02]  /*1650*/  SHF.R.U32.HI R11, RZ, 0x9, R11 ;  /* 0x00000009ff0b7819 */ /* 0x000fc4000001160b */
[----:B------:R-:W-:-:S04]  /*1660*/  @!P5 PRMT R29, R18, 0x8880, RZ ;  /* 0x00008880121dd816 */ /* 0x000fc800000000ff */
[----:B------:R-:W-:-:S04]  /*1670*/  @!P5 ISETP.GT.AND P6, PT, R10, R29, PT ;  /* 0x0000001d0a00d20c */ /* 0x000fc80003fc4270 */
[----:B------:R-:W-:-:S04]  /*1680*/  @!P5 SEL R10, R10, R27, P6 ;  /* 0x0000001b0a0ad207 */ /* 0x000fc80003000000 */
[----:B------:R-:W-:-:S04]  /*1690*/  @!P5 PRMT R27, R10, 0x7610, R27 ;  /* 0x000076100a1bd816 */ /* 0x000fc8000000001b */
[----:B------:R-:W-:-:S04]  /*16a0*/  @!P3 LOP3.LUT R10, R27, 0xffff, RZ, 0xc0, !PT ;  /* 0x0000ffff1b0ab812 */ /* 0x000fc800078ec0ff */
[----:B------:R-:W-:Y:S02]  /*16b0*/  @!P3 PRMT R25, R10, 0x8880, RZ ;  /* 0x000088800a19b816 */ /* 0x000fe400000000ff */
[----:B------:R-:W-:Y:S02]  /*16c0*/  SEL R10, RZ, 0xffffffff, !P4 ;  /* 0xffffffffff0a7807 */ /* 0x000fe40006000000 */
[----:B------:R-:W-:-:S04]  /*16d0*/  @!P3 ISETP.GT.AND P4, PT, R14, R25, PT ;  /* 0x000000190e00b20c */ /* 0x000fc80003f84270 */
[----:B------:R-:W-:-:S04]  /*16e0*/  @!P3 SEL R14, R14, R27, P4 ;  /* 0x0000001b0e0eb207 */ /* 0x000fc80002000000 */
[----:B------:R-:W-:-:S04]  /*16f0*/  @!P3 PRMT R27, R14, 0x7610, R27 ;  /* 0x000076100e1bb816 */ /* 0x000fc8000000001b */
[----:B------:R-:W-:-:S04]  /*1700*/  @!P0 LOP3.LUT R14, R27, 0xffff, RZ, 0xc0, !PT ;  /* 0x0000ffff1b0e8812 */ /* 0x000fc800078ec0ff */
[----:B------:R-:W-:Y:S02]  /*1710*/  @!P0 PRMT R25, R14, 0x8880, RZ ;  /* 0x000088800e198816 */ /* 0x000fe400000000ff */
[----:B------:R-:W-:Y:S02]  /*1720*/  @!P1 SEL R14, R10, 0x1, !P2 ;  /* 0x000000010a0e9807 */ /* 0x000fe40005000000 */
[----:B------:R-:W-:Y:S02]  /*1730*/  ISETP.NE.AND P2, PT, R20, RZ, PT ;  /* 0x000000ff1400720c */ /* 0x000fe40003f45270 */
[----:B------:R-:W-:Y:S02]  /*1740*/  @!P1 PRMT R10, R14, 0x7610, R10 ;  /* 0x000076100e0a9816 */ /* 0x000fe4000000000a */
        /* <DEDUP_REMOVED lines=8> */
[----:B------:R-:W-:Y:S02]  /*17d0*/  @!P2 ISETP.GT.AND P5, PT, R16, R25, PT ;  /* 0x000000191000a20c */ /* 0x000fe40003fa4270 */
[----:B------:R-:W-:-:S02]  /*17e0*/  @!P3 SEL R14, R10, 0x3, !P4 ;  /* 0x000000030a0eb807 */ /* 0x000fc40006000000 */
[----:B------:R-:W-:Y:S02]  /*17f0*/  @!P2 SEL R16, R16, R27, P5 ;  /* 0x0000001b1010a207 */ /* 0x000fe40002800000 */
[----:B------:R-:W-:Y:S02]  /*1800*/  @!P3 PRMT R10, R14, 0x7610, R10 ;  /* 0x000076100e0ab816 */ /* 0x000fe4000000000a */
[----:B------:R-:W-:Y:S02]  /*1810*/  @!P2 PRMT R27, R16, 0x7610, R27 ;  /* 0x00007610101ba816 */ /* 0x000fe4000000001b */
[----:B------:R-:W-:Y:S02]  /*1820*/  ISETP.NE.AND P3, PT, R22, RZ, PT ;  /* 0x000000ff1600720c */ /* 0x000fe40003f65270 */
[----:B------:R-:W-:Y:S02]  /*1830*/  @!P6 LOP3.LUT R12, R27, 0xffff, RZ, 0xc0, !PT ;  /* 0x0000ffff1b0ce812 */ /* 0x000fe400078ec0ff */
[----:B------:R-:W-:-:S02]  /*1840*/  @!P0 SEL R14, R10, 0x4, !P1 ;  /* 0x000000040a0e8807 */ /* 0x000fc40004800000 */
[----:B------:R-:W-:Y:S02]  /*1850*/  @!P6 PRMT R12, R12, 0x8880, RZ ;  /* 0x000088800c0ce816 */ /* 0x000fe400000000ff */
[----:B------:R-:W-:Y:S02]  /*1860*/  @!P0 PRMT R10, R14, 0x7610, R10 ;  /* 0x000076100e0a8816 */ /* 0x000fe4000000000a */
[----:B------:R-:W-:Y:S02]  /*1870*/  @!P6 ISETP.GT.AND P4, PT, R17, R12, PT ;  /* 0x0000000c1100e20c */ /* 0x000fe40003f84270 */
[----:B------:R-:W-:Y:S02]  /*1880*/  PRMT R14, R11, 0x9910, RZ ;  /* 0x000099100b0e7816 */ /* 0x000fe400000000ff */
[----:B------:R-:W-:-:S04]  /*1890*/  @!P6 SEL R17, R17, R27, P4 ;  /* 0x0000001b1111e207 */ /* 0x000fc80002000000 */
[----:B------:R-:W-:-:S04]  /*18a0*/  @!P6 PRMT R27, R17, 0x7610, R27 ;  /* 0x00007610111be816 */ /* 0x000fc8000000001b */
[----:B------:R-:W-:-:S04]  /*18b0*/  @!P3 LOP3.LUT R12, R27, 0xffff, RZ, 0xc0, !PT ;  /* 0x0000ffff1b0cb812 */ /* 0x000fc800078ec0ff */
[----:B------:R-:W-:-:S04]  /*18c0*/  @!P3 PRMT R12, R12, 0x8880, RZ ;  /* 0x000088800c0cb816 */ /* 0x000fc800000000ff */
[C---:B------:R-:W-:Y:S02]  /*18d0*/  @!P3 ISETP.GT.AND P0, PT, R13.reuse, R12, PT ;  /* 0x0000000c0d00b20c */ /* 0x040fe40003f04270 */
[----:B------:R-:W-:Y:S02]  /*18e0*/  @!P2 SEL R12, R10, 0x5, !P5 ;  /* 0x000000050a0ca807 */ /* 0x000fe40006800000 */
[----:B------:R-:W-:Y:S02]  /*18f0*/  @!P3 SEL R13, R13, R27, P0 ;  /* 0x0000001b0d0db207 */ /* 0x000fe40000000000 */
[----:B------:R-:W-:Y:S02]  /*1900*/  @!P2 PRMT R10, R12, 0x7610, R10 ;  /* 0x000076100c0aa816 */ /* 0x000fe4000000000a */
[----:B------:R-:W-:Y:S02]  /*1910*/  @!P3 PRMT R27, R13, 0x7610, R27 ;  /* 0x000076100d1bb816 */ /* 0x000fe4000000001b */
[----:B------:R-:W-:-:S02]  /*1920*/  @!P6 SEL R12, R10, 0x6, !P4 ;  /* 0x000000060a0ce807 */ /* 0x000fc40006000000 */
[----:B------:R-:W-:Y:S02]  /*1930*/  LOP3.LUT R27, R27, 0xffff, RZ, 0xc0, !PT ;  /* 0x0000ffff1b1b7812 */ /* 0x000fe400078ec0ff */
[----:B------:R-:W-:Y:S02]  /*1940*/  @!P6 PRMT R10, R12, 0x7610, R10 ;  /* 0x000076100c0ae816 */ /* 0x000fe4000000000a */
[----:B------:R-:W-:Y:S02]  /*1950*/  PRMT R12, R27, 0x8880, RZ ;  /* 0x000088801b0c7816 */ /* 0x000fe400000000ff */
[----:B------:R-:W-:Y:S02]  /*1960*/  @!P3 SEL R13, R10, 0x7, !P0 ;  /* 0x000000070a0db807 */ /* 0x000fe40004000000 */
[----:B------:R-:W-:Y:S02]  /*1970*/  ISETP.GT.AND P0, PT, R15, R12, PT ;  /* 0x0000000c0f00720c */ /* 0x000fe40003f04270 */
[----:B------:R-:W-:Y:S01]  /*1980*/  @!P3 PRMT R10, R13, 0x7610, R10 ;  /* 0x000076100d0ab816 */ /* 0x000fe2000000000a */
[----:B------:R-:W0:Y:S03]  /*1990*/  LDC R12, c[0x0][0x390] ;  /* 0x0000e400ff0c7b82 */ /* 0x000e260000000800 */
[----:B------:R-:W-:-:S02]  /*19a0*/  PRMT R13, R10, 0x7610, R13 ;  /* 0x000076100a0d7816 */ /* 0x000fc4000000000d */
[----:B--2---:R-:W-:-:S13]  /*19b0*/  ISETP.NE.AND P1, PT, R23, RZ, PT ;  /* 0x000000ff1700720c */ /* 0x004fda0003f25270 */
[----:B------:R-:W-:-:S04]  /*19c0*/  @!P1 SEL R13, R13, 0x8, !P0 ;  /* 0x000000080d0d9807 */ /* 0x000fc80004000000 */
[C---:B------:R-:W-:Y:S02]  /*19d0*/  LOP3.LUT R10, R13.reuse, 0xff, RZ, 0xc0, !PT ;  /* 0x000000ff0d0a7812 */ /* 0x040fe400078ec0ff */
[----:B------:R-:W-:-:S03]  /*19e0*/  LOP3.LUT R13, R13, 0xffff, RZ, 0xc0, !PT ;  /* 0x0000ffff0d0d7812 */ /* 0x000fc600078ec0ff */
[----:B------:R-:W-:Y:S01]  /*19f0*/  IMAD R10, R10, 0xab, RZ ;  /* 0x000000ab0a0a7824 */ /* 0x000fe200078e02ff */
[----:B------:R-:W-:-:S04]  /*1a00*/  LOP3.LUT R17, R13, 0xff, RZ, 0xc0, !PT ;  /* 0x000000ff0d117812 */ /* 0x000fc800078ec0ff */
[----:B------:R-:W-:Y:S01]  /*1a10*/  SHF.R.U32.HI R10, RZ, 0x9, R10 ;  /* 0x00000009ff0a7819 */ /* 0x000fe2000001160a */
[----:B------:R-:W-:Y:S01]  /*1a20*/  IMAD.IADD R6, R6, 0x1, R17 ;  /* 0x0000000106067824 */ /* 0x000fe200078e0211 */
[----:B---3--:R-:W-:Y:S02]  /*1a30*/  LOP3.LUT P0, RZ, R4, 0x2, RZ, 0xc0, !PT ;  /* 0x0000000204ff7812 */ /* 0x008fe4000780c0ff */
[----:B------:R-:W-:Y:S01]  /*1a40*/  PRMT R11, R10, 0x9910, RZ ;  /* 0x000099100a0b7816 */ /* 0x000fe200000000ff */
[----:B0-----:R-:W-:Y:S02]  /*1a50*/  IMAD R10, R7, 0x9, R12 ;  /* 0x00000009070a7824 */ /* 0x001fe400078e020c */
[----:B------:R-:W-:Y:S02]  /*1a60*/  IMAD.MOV.U32 R12, RZ, RZ, R14 ;  /* 0x000000ffff0c7224 */ /* 0x000fe400078e000e */
[----:B------:R-:W-:Y:S02]  /*1a70*/  IMAD.MOV.U32 R7, RZ, RZ, R11 ;  /* 0x000000ffff077224 */ /* 0x000fe400078e000b */
[----:B------:R-:W-:-:S02]  /*1a80*/  VIADD R11, R10, 0xfffffff7 ;  /* 0xfffffff70a0b7836 */ /* 0x000fc40000000000 */
[----:B------:R-:W-:Y:S02]  /*1a90*/  IMAD R10, R12, 0x3, R7 ;  /* 0x000000030c0a7824 */ /* 0x000fe400078e0207 */
[----:B------:R-:W-:Y:S02]  /*1aa0*/  IMAD R12, R17, 0x2, R0 ;  /* 0x00000002110c7824 */ /* 0x000fe400078e0200 */
[C---:B------:R-:W-:Y:S01]  /*1ab0*/  IMAD.WIDE R2, R11.reuse, 0xa4, R2 ;  /* 0x000000a40b027825 */ /* 0x040fe200078e0202 */
[----:B------:R-:W-:Y:S02]  /*1ac0*/  LOP3.LUT R15, R10, 0xff, RZ, 0xc0, !PT ;  /* 0x000000ff0a0f7812 */ /* 0x000fe400078ec0ff */
[----:B------:R-:W-:Y:S01]  /*1ad0*/  IADD3 R10, P1, PT, R11, UR10, RZ ;  /* 0x0000000a0b0a7c10 */ /* 0x000fe2000ff3e0ff */
[----:B------:R-:W-:Y:S02]  /*1ae0*/  IMAD.IADD R7, R5, 0x1, -R19 ;  /* 0x0000000105077824 */ /* 0x000fe400078e0a13 */
[----:B------:R-:W-:Y:S01]  /*1af0*/  IMAD R13, R15, 0x2, R0 ;  /* 0x000000020f0d7824 */ /* 0x000fe200078e0200 */
[----:B------:R-:W-:Y:S01]  /*1b00*/  LEA.HI.X.SX32 R11, R11, UR11, 0x1, P1 ;  /* 0x0000000b0b0b7c11 */ /* 0x000fe200088f0eff */
[----:B------:R-:W-:-:S02]  /*1b10*/  IMAD.IADD R14, R12, 0x1, -R17 ;  /* 0x000000010c0e7824 */ /* 0x000fc400078e0a11 */
[----:B------:R-:W-:Y:S01]  /*1b20*/  IMAD.IADD R15, R13, 0x1, -R15 ;  /* 0x000000010d0f7824 */ /* 0x000fe200078e0a0f */
[----:B------:R-:W-:Y:S06]  /*1b30*/  @P0 BRA `(.L_x_924) ;  /* 0x0000000400000947 */ /* 0x000fec0003800000 */
[----:B------:R-:W2:Y:S02]  /*1b40*/  LDL.U8 R16, [R12+0x64] ;  /* 0x000064000c107983 */ /* 0x000ea40000100000 */
[----:B--2---:R-:W-:-:S13]  /*1b50*/  LOP3.LUT P0, RZ, R16, 0x2, RZ, 0xc0, !PT ;  /* 0x0000000210ff7812 */ /* 0x004fda000780c0ff */
[----:B------:R-:W-:Y:S05]  /*1b60*/  @P0 BRA `(.L_x_924) ;  /* 0x0000000000f40947 */ /* 0x000fea0003800000 */
[----:B------:R-:W2:Y:S02]  /*1b70*/  LDL.U8 R16, [R13+0x76] ;  /* 0x000076000d107983 */ /* 0x000ea40000100000 */
[----:B--2---:R-:W-:-:S13]  /*1b80*/  LOP3.LUT P0, RZ, R16, 0x2, RZ, 0xc0, !PT ;  /* 0x0000000210ff7812 */ /* 0x004fda000780c0ff */
[----:B------:R-:W-:Y:S05]  /*1b90*/  @P0 BRA `(.L_x_924) ;  /* 0x0000000000e80947 */ /* 0x000fea0003800000 */
[----:B------:R-:W-:-:S05]  /*1ba0*/  IMAD.MOV.U32 R16, RZ, RZ, 0x1 ;  /* 0x00000001ff107424 */ /* 0x000fca00078e00ff */
[----:B------:R-:W-:Y:S04]  /*1bb0*/  STL.U8 [R6], R16 ;  /* 0x0000001006007387 */ /* 0x000fe80000100000 */
[----:B------:R-:W2:Y:S02]  /*1bc0*/  LDL.U16 R4, [R5+0x52] ;  /* 0x0000520005047983 */ /* 0x000ea40000100400 */
[----:B--2---:R-:W-:-:S05]  /*1bd0*/  LOP3.LUT R4, R4, 0x2, RZ, 0xfc, !PT ;  /* 0x0000000204047812 */ /* 0x004fca00078efcff */
[----:B------:R0:W-:Y:S04]  /*1be0*/  STL.U16 [R5+0x52], R4 ;  /* 0x0000520405007387 */ /* 0x0001e80000100400 */
[----:B------:R-:W2:Y:S02]  /*1bf0*/  LDL.U16 R17, [R12+0x64] ;  /* 0x000064000c117983 */ /* 0x000ea40000100400 */
[----:B--2---:R-:W-:-:S05]  /*1c00*/  LOP3.LUT R17, R17, 0x2, RZ, 0xfc, !PT ;  /* 0x0000000211117812 */ /* 0x004fca00078efcff */
[----:B------:R1:W-:Y:S04]  /*1c10*/  STL.U16 [R12+0x64], R17 ;  /* 0x000064110c007387 */ /* 0x0003e80000100400 */
[----:B------:R-:W2:Y:S02]  /*1c20*/  LDL.U16 R18, [R13+0x76] ;  /* 0x000076000d127983 */ /* 0x000ea40000100400 */
[----:B--2---:R-:W-:-:S05]  /*1c30*/  LOP3.LUT R18, R18, 0x2, RZ, 0xfc, !PT ;  /* 0x0000000212127812 */ /* 0x004fca00078efcff */
[----:B------:R1:W-:Y:S04]  /*1c40*/  STL.U16 [R13+0x76], R18 ;  /* 0x000076120d007387 */ /* 0x0003e80000100400 */
[----:B------:R-:W2:Y:S02]  /*1c50*/  LDL.U8 R19, [R7+0x88] ;  /* 0x0000880007137983 */ /* 0x000ea40000100000 */
[----:B--2---:R-:W-:-:S05]  /*1c60*/  VIADD R20, R19, 0x1 ;  /* 0x0000000113147836 */ /* 0x004fca0000000000 */
[----:B------:R1:W-:Y:S04]  /*1c70*/  STL.U8 [R7+0x88], R20 ;  /* 0x0000881407007387 */ /* 0x0003e80000100000 */
[----:B------:R-:W2:Y:S02]  /*1c80*/  LDL.U8 R19, [R14+0x91] ;  /* 0x000091000e137983 */ /* 0x000ea40000100000 */
[----:B--2---:R-:W-:-:S05]  /*1c90*/  VIADD R19, R19, 0x1 ;  /* 0x0000000113137836 */ /* 0x004fca0000000000 */
[----:B------:R1:W-:Y:S04]  /*1ca0*/  STL.U8 [R14+0x91], R19 ;  /* 0x000091130e007387 */ /* 0x0003e80000100000 */
[----:B0-----:R-:W2:Y:S01]  /*1cb0*/  LDL.U8 R4, [R15+0x9a] ;  /* 0x00009a000f047983 */ /* 0x001ea20000100000 */
[----:B------:R-:W-:Y:S01]  /*1cc0*/  IADD3 R22, P0, PT, R2, 0xa4, RZ ;  /* 0x000000a402167810 */ /* 0x000fe20007f1e0ff */
[----:B------:R-:W-:Y:S01]  /*1cd0*/  IMAD.MOV.U32 R21, RZ, RZ, R0 ;  /* 0x000000ffff157224 */ /* 0x000fe200078e0000 */
[----:B------:R-:W-:-:S03]  /*1ce0*/  UMOV UR4, URZ ;  /* 0x000000ff00047c82 */ /* 0x000fc60008000000 */
[----:B------:R-:W-:Y:S02]  /*1cf0*/  IMAD.X R23, RZ, RZ, R3, P0 ;  /* 0x000000ffff177224 */ /* 0x000fe400000e0603 */
[----:B--2---:R-:W-:-:S05]  /*1d00*/  VIADD R4, R4, 0x1 ;  /* 0x0000000104047836 */ /* 0x004fca0000000000 */
[----:B------:R1:W-:Y:S02]  /*1d10*/  STL.U8 [R15+0x9a], R4 ;  /* 0x00009a040f007387 */ /* 0x0003e40000100000 */
.L_x_925:
[----:B01----:R0:W2:Y:S01]  /*1d20*/  LDL.U16 R17, [R21] ;  /* 0x0000000015117983 */ /* 0x0030a20000100400 */
[----:B------:R-:W-:Y:S01]  /*1d30*/  IMAD.MOV.U32 R18, RZ, RZ, R22 ;  /* 0x000000ffff127224 */ /* 0x000fe200078e0016 */
[----:B------:R-:W-:Y:S01]  /*1d40*/  UISETP.GE.U32.AND UP0, UPT, UR4, 0x50, UPT ;  /* 0x000000500400788c */ /* 0x000fe2000bf06070 */
[----:B------:R-:W-:Y:S01]  /*1d50*/  IMAD.MOV.U32 R19, RZ, RZ, R23 ;  /* 0x000000ffff137224 */ /* 0x000fe200078e0017 */
[----:B------:R-:W-:Y:S01]  /*1d60*/  IADD3 R22, P0, PT, R22, 0x2, RZ ;  /* 0x0000000216167810 */ /* 0x000fe20007f1e0ff */
[----:B------:R-:W-:Y:S01]  /*1d70*/  UIADD3 UR5, UPT, UPT, UR4, 0x1, URZ ;  /* 0x0000000104057890 */ /* 0x000fe2000fffe0ff */
[----:B0-----:R-:W-:-:S03]  /*1d80*/  VIADD R21, R21, 0x2 ;  /* 0x0000000215157836 */ /* 0x001fc60000000000 */
[----:B------:R-:W-:-:S03]  /*1d90*/  IMAD.X R23, RZ, RZ, R23, P0 ;  /* 0x000000ffff177224 */ /* 0x000fc600000e0617 */
[----:B------:R-:W-:Y:S01]  /*1da0*/  UMOV UR4, UR5 ;  /* 0x0000000500047c82 */ /* 0x000fe20008000000 */
[----:B--2---:R0:W-:Y:S01]  /*1db0*/  STG.E.U16 desc[UR6][R18.64], R17 ;  /* 0x0000001112007986 */ /* 0x0041e2000c101506 */
[----:B------:R-:W-:Y:S05]  /*1dc0*/  BRA.U !UP0, `(.L_x_925) ;  /* 0xfffffffd08d47547 */ /* 0x000fea000b83ffff */
[----:B------:R-:W2:Y:S04]  /*1dd0*/  LDL.U16 R4, [R5+0x52] ;  /* 0x0000520005047983 */ /* 0x000ea80000100400 */
[----:B0-----:R-:W3:Y:S01]  /*1de0*/  LDL.U8 R17, [R0+0xa2] ;  /* 0x0000a20000117983 */ /* 0x001ee20000100000 */
        /* <DEDUP_REMOVED lines=14> */
[----:B0-----:R-:W2:Y:S04]  /*1ed0*/  LDL.U8 R4, [R15+0x9a] ;  /* 0x00009a000f047983 */ /* 0x001ea80000100000 */
[----:B---3--:R1:W-:Y:S04]  /*1ee0*/  STG.E.U8 desc[UR6][R2.64+0x146], R17 ;  /* 0x0001461102007986 */ /* 0x0083e8000c101106 */
[----:B------:R1:W-:Y:S01]  /*1ef0*/  STG.E.U8 desc[UR6][R10.64+0x1], R16 ;  /* 0x000001100a007986 */ /* 0x0003e2000c101106 */
[----:B--2---:R-:W-:-:S05]  /*1f00*/  VIADD R22, R4, 0xffffffff ;  /* 0xffffffff04167836 */ /* 0x004fca0000000000 */
[----:B------:R1:W-:Y:S04]  /*1f10*/  STL.U8 [R15+0x9a], R22 ;  /* 0x00009a160f007387 */ /* 0x0003e80000100000 */
[----:B------:R1:W-:Y:S04]  /*1f20*/  STL.U8 [R6], RZ ;  /* 0x000000ff06007387 */ /* 0x0003e80000100000 */
[----:B------:R1:W5:Y:S02]  /*1f30*/  LDL.U16 R4, [R5+0x52] ;  /* 0x0000520005047983 */ /* 0x0003640000100400 */
.L_x_924:
[----:B------:R-:W-:Y:S05]  /*1f40*/  BSYNC.RECONVERGENT B0 ;  /* 0x0000000000007941 */ /* 0x000fea0003800200 */
.L_x_923:
[----:B-----5:R-:W-:Y:S01]  /*1f50*/  LOP3.LUT P0, RZ, R4, 0x4, RZ, 0xc0, !PT ;  /* 0x0000000404ff7812 */ /* 0x020fe2000780c0ff */
[----:B------:R-:W-:-:S12]  /*1f60*/  BSSY.RECONVERGENT B0, `(.L_x_926) ;  /* 0x0000043000007945 */ /* 0x000fd80003800200 */
[----:B------:R-:W-:Y:S05]  /*1f70*/  @P0 BRA `(.L_x_927) ;  /* 0x0000000400040947 */ /* 0x000fea0003800000 */
[----:B-1----:R-:W2:Y:S02]  /*1f80*/  LDL.U8 R16, [R12+0x64] ;  /* 0x000064000c107983 */ /* 0x002ea40000100000 */
[----:B--2---:R-:W-:-:S13]  /*1f90*/  LOP3.LUT P0, RZ, R16, 0x4, RZ, 0xc0, !PT ;  /* 0x0000000410ff7812 */ /* 0x004fda000780c0ff */
[----:B------:R-:W-:Y:S05]  /*1fa0*/  @P0 BRA `(.L_x_927) ;  /* 0x0000000000f80947 */ /* 0x000fea0003800000 */
[----:B------:R-:W2:Y:S02]  /*1fb0*/  LDL.U8 R16, [R13+0x76] ;  /* 0x000076000d107983 */ /* 0x000ea40000100000 */
[----:B--2---:R-:W-:-:S13]  /*1fc0*/  LOP3.LUT P0, RZ, R16, 0x4, RZ, 0xc0, !PT ;  /* 0x0000000410ff7812 */ /* 0x004fda000780c0ff */
[----:B------:R-:W-:Y:S05]  /*1fd0*/  @P0 BRA `(.L_x_927) ;  /* 0x0000000000ec0947 */ /* 0x000fea0003800000 */
[----:B------:R-:W-:-:S05]  /*1fe0*/  IMAD.MOV.U32 R19, RZ, RZ, 0x2 ;  /* 0x00000002ff137424 */ /* 0x000fca00078e00ff */
[----:B------:R0:W-:Y:S04]  /*1ff0*/  STL.U8 [R6], R19 ;  /* 0x0000001306007387 */ /* 0x0001e80000100000 */
[----:B------:R-:W2:Y:S02]  /*2000*/  LDL.U16 R4, [R5+0x52] ;  /* 0x0000520005047983 */ /* 0x000ea40000100400 */
[----:B--2---:R-:W-:-:S05]  /*2010*/  LOP3.LUT R4, R4, 0x4, RZ, 0xfc, !PT ;  /* 0x0000000404047812 */ /* 0x004fca00078efcff */
[----:B------:R1:W-:Y:S04]  /*2020*/  STL.U16 [R5+0x52], R4 ;  /* 0x0000520405007387 */ /* 0x0003e80000100400 */
[----:B------:R-:W2:Y:S02]  /*2030*/  LDL.U16 R16, [R12+0x64] ;  /* 0x000064000c107983 */ /* 0x000ea40000100400 */
[----:B--2---:R-:W-:-:S05]  /*2040*/  LOP3.LUT R17, R16, 0x4, RZ, 0xfc, !PT ;  /* 0x0000000410117812 */ /* 0x004fca00078efcff */
[----:B------:R2:W-:Y:S04]  /*2050*/  STL.U16 [R12+0x64], R17 ;  /* 0x000064110c007387 */ /* 0x0005e80000100400 */
[----:B------:R-:W3:Y:S02]  /*2060*/  LDL.U16 R16, [R13+0x76] ;  /* 0x000076000d107983 */ /* 0x000ee40000100400 */
[----:B---3--:R-:W-:-:S05]  /*2070*/  LOP3.LUT R16, R16, 0x4, RZ, 0xfc, !PT ;  /* 0x0000000410107812 */ /* 0x008fca00078efcff */
[----:B------:R2:W-:Y:S04]  /*2080*/  STL.U16 [R13+0x76], R16 ;  /* 0x000076100d007387 */ /* 0x0005e80000100400 */
[----:B------:R-:W3:Y:S02]  /*2090*/  LDL.U8 R18, [R7+0x88] ;  /* 0x0000880007127983 */ /* 0x000ee40000100000 */
[----:B---3--:R-:W-:-:S05]  /*20a0*/  VIADD R18, R18, 0x1 ;  /* 0x0000000112127836 */ /* 0x008fca0000000000 */
[----:B------:R2:W-:Y:S04]  /*20b0*/  STL.U8 [R7+0x88], R18 ;  /* 0x0000881207007387 */ /* 0x0005e80000100000 */
[----:B0-----:R-:W3:Y:S02]  /*20c0*/  LDL.U8 R19, [R14+0x91] ;  /* 0x000091000e137983 */ /* 0x001ee40000100000 */
[----:B---3--:R-:W-:-:S05]  /*20d0*/  VIADD R19, R19, 0x1 ;  /* 0x0000000113137836 */ /* 0x008fca0000000000 */
[----:B------:R2:W-:Y:S04]  /*20e0*/  STL.U8 [R14+0x91], R19 ;  /* 0x000091130e007387 */ /* 0x0005e80000100000 */
[----:B-1----:R-:W3:Y:S01]  /*20f0*/  LDL.U8 R4, [R15+0x9a] ;  /* 0x00009a000f047983 */ /* 0x002ee20000100000 */
[----:B------:R-:W-:Y:S01]  /*2100*/  IADD3 R21, P0, PT, R2, 0x148, RZ ;  /* 0x0000014802157810 */ /* 0x000fe20007f1e0ff */
[----:B------:R-:W-:Y:S01]  /*2110*/  IMAD.MOV.U32 R20, RZ, RZ, R0 ;  /* 0x000000ffff147224 */ /* 0x000fe200078e0000 */
[----:B------:R-:W-:-:S03]  /*2120*/  UMOV UR4, URZ ;  /* 0x000000ff00047c82 */ /* 0x000fc60008000000 */
[----:B------:R-:W-:Y:S02]  /*2130*/  IMAD.X R22, RZ, RZ, R3, P0 ;  /* 0x000000ffff167224 */ /* 0x000fe400000e0603 */
[----:B---3--:R-:W-:-:S05]  /*2140*/  VIADD R4, R4, 0x1 ;  /* 0x0000000104047836 */ /* 0x008fca0000000000 */
[----:B------:R2:W-:Y:S02]  /*2150*/  STL.U8 [R15+0x9a], R4 ;  /* 0x00009a040f007387 */ /* 0x0005e40000100000 */
.L_x_928:
[----:B0-2---:R0:W2:Y:S01]  /*2160*/  LDL.U16 R19, [R20] ;  /* 0x0000000014137983 */ /* 0x0050a20000100400 */
        /* <DEDUP_REMOVED lines=16> */
[----:B------:R-:W-:Y:S04]  /*2270*/  STL.U16 [R12+0x64], R19 ;  /* 0x000064130c007387 */ /* 0x000fe80000100400 */
[----:B------:R-:W2:Y:S02]  /*2280*/  LDL.U16 R16, [R13+0x76] ;  /* 0x000076000d107983 */ /* 0x000ea40000100400 */
[----:B--2---:R-:W-:-:S05]  /*2290*/  LOP3.LUT R16, R16, 0xfffb, RZ, 0xc0, !PT ;  /* 0x0000fffb10107812 */ /* 0x004fca00078ec0ff */
[----:B------:R1:W-:Y:S04]  /*22a0*/  STL.U16 [R13+0x76], R16 ;  /* 0x000076100d007387 */ /* 0x0003e80000100400 */
[----:B------:R-:W2:Y:S02]  /*22b0*/  LDL.U8 R18, [R7+0x88] ;  /* 0x0000880007127983 */ /* 0x000ea40000100000 */
[----:B--2---:R-:W-:-:S05]  /*22c0*/  VIADD R18, R18, 0xffffffff ;  /* 0xffffffff12127836 */ /* 0x004fca0000000000 */
[----:B------:R2:W-:Y:S04]  /*22d0*/  STL.U8 [R7+0x88], R18 ;  /* 0x0000881207007387 */ /* 0x0005e80000100000 */
[----:B------:R-:W4:Y:S02]  /*22e0*/  LDL.U8 R20, [R14+0x91] ;  /* 0x000091000e147983 */ /* 0x000f240000100000 */
[----:B----4-:R-:W-:-:S05]  /*22f0*/  VIADD R21, R20, 0xffffffff ;  /* 0xffffffff14157836 */ /* 0x010fca0000000000 */
[----:B------:R2:W-:Y:S04]  /*2300*/  STL.U8 [R14+0x91], R21 ;  /* 0x000091150e007387 */ /* 0x0005e80000100000 */
[----:B0-----:R-:W4:Y:S01]  /*2310*/  LDL.U8 R4, [R15+0x9a] ;  /* 0x00009a000f047983 */ /* 0x001f220000100000 */
[----:B-1----:R-:W-:-:S03]  /*2320*/  IMAD.MOV.U32 R16, RZ, RZ, 0x1 ;  /* 0x00000001ff107424 */ /* 0x002fc600078e00ff */
[----:B---3--:R2:W-:Y:S04]  /*2330*/  STG.E.U8 desc[UR6][R2.64+0x1ea], R17 ;  /* 0x0001ea1102007986 */ /* 0x0085e8000c101106 */
[----:B------:R2:W-:Y:S01]  /*2340*/  STG.E.U8 desc[UR6][R10.64+0x2], R16 ;  /* 0x000002100a007986 */ /* 0x0005e2000c101106 */
[----:B----4-:R-:W-:-:S05]  /*2350*/  VIADD R20, R4, 0xffffffff ;  /* 0xffffffff04147836 */ /* 0x010fca0000000000 */
[----:B------:R2:W-:Y:S04]  /*2360*/  STL.U8 [R15+0x9a], R20 ;  /* 0x00009a140f007387 */ /* 0x0005e80000100000 */
[----:B------:R2:W-:Y:S04]  /*2370*/  STL.U8 [R6], RZ ;  /* 0x000000ff06007387 */ /* 0x0005e80000100000 */
[----:B------:R2:W5:Y:S02]  /*2380*/  LDL.U16 R4, [R5+0x52] ;  /* 0x0000520005047983 */ /* 0x0005640000100400 */
.L_x_927:
[----:B------:R-:W-:Y:S05]  /*2390*/  BSYNC.RECONVERGENT B0 ;  /* 0x0000000000007941 */ /* 0x000fea0003800200 */
.L_x_926:
[----:B-----5:R-:W-:Y:S01]  /*23a0*/  LOP3.LUT P0, RZ, R4, 0x8, RZ, 0xc0, !PT ;  /* 0x0000000804ff7812 */ /* 0x020fe2000780c0ff */
[----:B------:R-:W-:-:S12]  /*23b0*/  BSSY.RECONVERGENT B0, `(.L_x_929) ;  /* 0x0000043000007945 */ /* 0x000fd80003800200 */
[----:B------:R-:W-:Y:S05]  /*23c0*/  @P0 BRA `(.L_x_930) ;  /* 0x0000000400040947 */ /* 0x000fea0003800000 */
[----:B-12---:R-:W2:Y:S02]  /*23d0*/  LDL.U8 R16, [R12+0x64] ;  /* 0x000064000c107983 */ /* 0x006ea40000100000 */
        /* <DEDUP_REMOVED lines=29> */
.L_x_931:
        /* <DEDUP_REMOVED lines=28> */
[----:B-1----:R-:W-:-:S03]  /*2770*/  IMAD.MOV.U32 R16, RZ, RZ, 0x1 ;  /* 0x00000001ff107424 */ /* 0x002fc600078e00ff */
[----:B---3--:R4:W-:Y:S04]  /*2780*/  STG.E.U8 desc[UR6][R2.64+0x28e], R17 ;  /* 0x00028e1102007986 */ /* 0x0089e8000c101106 */
[----:B------:R4:W-:Y:S01]  /*2790*/  STG.E.U8 desc[UR6][R10.64+0x3], R16 ;  /* 0x000003100a007986 */ /* 0x0009e2000c101106 */
[----:B--2---:R-:W-:-:S05]  /*27a0*/  VIADD R20, R4, 0xffffffff ;  /* 0xffffffff04147836 */ /* 0x004fca0000000000 */
[----:B------:R4:W-:Y:S04]  /*27b0*/  STL.U8 [R15+0x9a], R20 ;  /* 0x00009a140f007387 */ /* 0x0009e80000100000 */
[----:B------:R4:W-:Y:S04]  /*27c0*/  STL.U8 [R6], RZ ;  /* 0x000000ff06007387 */ /* 0x0009e80000100000 */
[----:B------:R4:W5:Y:S02]  /*27d0*/  LDL.U16 R4, [R5+0x52] ;  /* 0x0000520005047983 */ /* 0x0009640000100400 */
.L_x_930:
[----:B------:R-:W-:Y:S05]  /*27e0*/  BSYNC.RECONVERGENT B0 ;  /* 0x0000000000007941 */ /* 0x000fea0003800200 */
.L_x_929:
[----:B-----5:R-:W-:Y:S01]  /*27f0*/  LOP3.LUT P0, RZ, R4, 0x10, RZ, 0xc0, !PT ;  /* 0x0000001004ff7812 */ /* 0x020fe2000780c0ff */
[----:B------:R-:W-:-:S12]  /*2800*/  BSSY.RECONVERGENT B0, `(.L_x_932) ;  /* 0x0000043000007945 */ /* 0x000fd80003800200 */
[----:B------:R-:W-:Y:S05]  /*2810*/  @P0 BRA `(.L_x_933) ;  /* 0x0000000400040947 */ /* 0x000fea0003800000 */
[----:B-12-4-:R-:W2:Y:S02]  /*2820*/  LDL.U8 R16, [R12+0x64] ;  /* 0x000064000c107983 */ /* 0x016ea40000100000 */
        /* <DEDUP_REMOVED lines=29> */
.L_x_934:
        /* <DEDUP_REMOVED lines=35> */
.L_x_933:
[----:B------:R-:W-:Y:S05]  /*2c30*/  BSYNC.RECONVERGENT B0 ;  /* 0x0000000000007941 */ /* 0x000fea0003800200 */
.L_x_932:
        /* <DEDUP_REMOVED lines=33> */
.L_x_937:
        /* <DEDUP_REMOVED lines=35> */
.L_x_936:
[----:B------:R-:W-:Y:S05]  /*3080*/  BSYNC.RECONVERGENT B0 ;  /* 0x0000000000007941 */ /* 0x000fea0003800200 */
.L_x_935:
        /* <DEDUP_REMOVED lines=33> */
.L_x_940:
        /* <DEDUP_REMOVED lines=35> */
.L_x_939:
[----:B------:R-:W-:Y:S05]  /*34d0*/  BSYNC.RECONVERGENT B0 ;  /* 0x0000000000007941 */ /* 0x000fea0003800200 */
.L_x_938:
        /* <DEDUP_REMOVED lines=33> */
.L_x_943:
        /* <DEDUP_REMOVED lines=35> */
.L_x_942:
[----:B------:R-:W-:Y:S05]  /*3920*/  BSYNC.RECONVERGENT B0 ;  /* 0x0000000000007941 */ /* 0x000fea0003800200 */
.L_x_941:
[----:B-----5:R-:W-:Y:S01]  /*3930*/  LOP3.LUT P0, RZ, R4, 0x100, RZ, 0xc0, !PT ;  /* 0x0000010004ff7812 */ /* 0x020fe2000780c0ff */
[----:B------:R-:W-:-:S12]  /*3940*/  BSSY.RECONVERGENT B0, `(.L_x_944) ;  /* 0x0000045000007945 */ /* 0x000fd80003800200 */
[----:B------:R-:W-:Y:S05]  /*3950*/  @P0 BRA `(.L_x_945) ;  /* 0x00000004000c0947 */ /* 0x000fea0003800000 */
[----:B-12-4-:R-:W2:Y:S02]  /*3960*/  LDL.U8 R16, [R12+0x65] ;  /* 0x000065000c107983 */ /* 0x016ea40000100000 */
[----:B--2---:R-:W-:-:S04]  /*3970*/  LOP3.LUT R16, R16, 0x1, RZ, 0xc0, !PT ;  /* 0x0000000110107812 */ /* 0x004fc800078ec0ff */
[----:B------:R-:W-:-:S13]  /*3980*/  ISETP.NE.U32.AND P0, PT, R16, 0x1, PT ;  /* 0x000000011000780c */ /* 0x000fda0003f05070 */
[----:B------:R-:W-:Y:S05]  /*3990*/  @!P0 BRA `(.L_x_945) ;  /* 0x0000000000fc8947 */ /* 0x000fea0003800000 */
[----:B------:R-:W2:Y:S02]  /*39a0*/  LDL.U8 R16, [R13+0x77] ;  /* 0x000077000d107983 */ /* 0x000ea40000100000 */
[----:B--2---:R-:W-:-:S04]  /*39b0*/  LOP3.LUT R16, R16, 0x1, RZ, 0xc0, !PT ;  /* 0x0000000110107812 */ /* 0x004fc800078ec0ff */
[----:B------:R-:W-:-:S13]  /*39c0*/  ISETP.NE.U32.AND P0, PT, R16, 0x1, PT ;  /* 0x000000011000780c */ /* 0x000fda0003f05070 */
[----:B------:R-:W-:Y:S05]  /*39d0*/  @!P0 BRA `(.L_x_945) ;  /* 0x0000000000ec8947 */ /* 0x000fea0003800000 */
        /* <DEDUP_REMOVED lines=24> */
.L_x_946:
        /* <DEDUP_REMOVED lines=35> */
.L_x_945:
[----:B------:R-:W-:Y:S05]  /*3d90*/  BSYNC.RECONVERGENT B0 ;  /* 0x0000000000007941 */ /* 0x000fea0003800200 */
.L_x_944:
[----:B-----5:R-:W-:Y:S01]  /*3da0*/  LOP3.LUT P0, RZ, R4, 0x200, RZ, 0xc0, !PT ;  /* 0x0000020004ff7812 */ /* 0x020fe2000780c0ff */
[----:B------:R-:W-:-:S12]  /*3db0*/  BSSY.RECONVERGENT B0, `(.L_x_947) ;  /* 0x000002f000007945 */ /* 0x000fd80003800200 */
[----:B------:R-:W-:Y:S05]  /*3dc0*/  @P0 BRA `(.L_x_948) ;  /* 0x0000000000b40947 */ /* 0x000fea0003800000 */
[----:B------:R-:W3:Y:S02]  /*3dd0*/  LDL.U8 R4, [R12+0x65] ;  /* 0x000065000c047983 */ /* 0x000ee40000100000 */
[----:B---3--:R-:W-:-:S13]  /*3de0*/  LOP3.LUT P0, RZ, R4, 0x2, RZ, 0xc0, !PT ;  /* 0x0000000204ff7812 */ /* 0x008fda000780c0ff */
[----:B------:R-:W-:Y:S05]  /*3df0*/  @P0 BRA `(.L_x_948) ;  /* 0x0000000000a80947 */ /* 0x000fea0003800000 */
[----:B------:R-:W3:Y:S02]  /*3e00*/  LDL.U8 R4, [R13+0x77] ;  /* 0x000077000d047983 */ /* 0x000ee40000100000 */
[----:B---3--:R-:W-:-:S13]  /*3e10*/  LOP3.LUT P0, RZ, R4, 0x2, RZ, 0xc0, !PT ;  /* 0x0000000204ff7812 */ /* 0x008fda000780c0ff */
[----:B------:R-:W-:Y:S05]  /*3e20*/  @P0 BRA `(.L_x_948) ;  /* 0x00000000009c0947 */ /* 0x000fea0003800000 */
[----:B-1----:R-:W-:-:S05]  /*3e30*/  IMAD.MOV.U32 R19, RZ, RZ, 0x9 ;  /* 0x00000009ff137424 */ /* 0x002fca00078e00ff */
[----:B------:R0:W-:Y:S04]  /*3e40*/  STL.U8 [R6], R19 ;  /* 0x0000001306007387 */ /* 0x0001e80000100000 */
[----:B------:R-:W3:Y:S02]  /*3e50*/  LDL.U16 R4, [R5+0x52] ;  /* 0x0000520005047983 */ /* 0x000ee40000100400 */
[----:B---3--:R-:W-:-:S05]  /*3e60*/  LOP3.LUT R4, R4, 0x200, RZ, 0xfc, !PT ;  /* 0x0000020004047812 */ /* 0x008fca00078efcff */
[----:B------:R1:W-:Y:S04]  /*3e70*/  STL.U16 [R5+0x52], R4 ;  /* 0x0000520405007387 */ /* 0x0003e80000100400 */
[----:B--2-4-:R-:W2:Y:S02]  /*3e80*/  LDL.U16 R16, [R12+0x64] ;  /* 0x000064000c107983 */ /* 0x014ea40000100400 */
[----:B--2---:R-:W-:-:S05]  /*3e90*/  LOP3.LUT R17, R16, 0x200, RZ, 0xfc, !PT ;  /* 0x0000020010117812 */ /* 0x004fca00078efcff */
[----:B------:R2:W-:Y:S04]  /*3ea0*/  STL.U16 [R12+0x64], R17 ;  /* 0x000064110c007387 */ /* 0x0005e80000100400 */
[----:B------:R-:W3:Y:S02]  /*3eb0*/  LDL.U16 R16, [R13+0x76] ;  /* 0x000076000d107983 */ /* 0x000ee40000100400 */
[----:B---3--:R-:W-:-:S05]  /*3ec0*/  LOP3.LUT R16, R16, 0x200, RZ, 0xfc, !PT ;  /* 0x0000020010107812 */ /* 0x008fca00078efcff */
[----:B------:R3:W-:Y:S04]  /*3ed0*/  STL.U16 [R13+0x76], R16 ;  /* 0x000076100d007387 */ /* 0x0007e80000100400 */
[----:B------:R-:W4:Y:S02]  /*3ee0*/  LDL.U8 R18, [R7+0x88] ;  /* 0x0000880007127983 */ /* 0x000f240000100000 */
[----:B----4-:R-:W-:-:S05]  /*3ef0*/  VIADD R18, R18, 0x1 ;  /* 0x0000000112127836 */ /* 0x010fca0000000000 */
[----:B------:R4:W-:Y:S04]  /*3f00*/  STL.U8 [R7+0x88], R18 ;  /* 0x0000881207007387 */ /* 0x0009e80000100000 */
[----:B0-----:R-:W1:Y:S02]  /*3f10*/  LDL.U8 R6, [R14+0x91] ;  /* 0x000091000e067983 */ /* 0x001e640000100000 */
[----:B-1----:R-:W-:-:S05]  /*3f20*/  VIADD R5, R6, 0x1 ;  /* 0x0000000106057836 */ /* 0x002fca0000000000 */
[----:B------:R4:W-:Y:S04]  /*3f30*/  STL.U8 [R14+0x91], R5 ;  /* 0x000091050e007387 */ /* 0x0009e80000100000 */
[----:B------:R-:W5:Y:S01]  /*3f40*/  LDL.U8 R4, [R15+0x9a] ;  /* 0x00009a000f047983 */ /* 0x000f620000100000 */
[----:B--2---:R-:W-:Y:S01]  /*3f50*/  IADD3 R12, P0, PT, R2, 0x5c4, RZ ;  /* 0x000005c4020c7810 */ /* 0x004fe20007f1e0ff */
[----:B------:R-:W-:Y:S01]  /*3f60*/  IMAD.MOV.U32 R6, RZ, RZ, R0 ;  /* 0x000000ffff067224 */ /* 0x000fe200078e0000 */
[----:B------:R-:W-:-:S03]  /*3f70*/  UMOV UR4, URZ ;  /* 0x000000ff00047c82 */ /* 0x000fc60008000000 */
[----:B---3--:R-:W-:Y:S02]  /*3f80*/  IMAD.X R13, RZ, RZ, R3, P0 ;  /* 0x000000ffff0d7224 */ /* 0x008fe400000e0603 */
[----:B-----5:R-:W-:-:S05]  /*3f90*/  VIADD R4, R4, 0x1 ;  /* 0x0000000104047836 */ /* 0x020fca0000000000 */
[----:B------:R4:W-:Y:S02]  /*3fa0*/  STL.U8 [R15+0x9a], R4 ;  /* 0x00009a040f007387 */ /* 0x0009e40000100000 */
.L_x_949:
[----:B0---4-:R0:W2:Y:S01]  /*3fb0*/  LDL.U16 R7, [R6] ;  /* 0x0000000006077983 */ /* 0x0110a20000100400 */
        /* <DEDUP_REMOVED lines=10> */
[----:B0-----:R-:W2:Y:S01]  /*4060*/  LDL.U8 R5, [R0+0xa2] ;  /* 0x0000a20000057983 */ /* 0x001ea20000100000 */
[----:B------:R-:W-:-:S03]  /*4070*/  IMAD.MOV.U32 R4, RZ, RZ, 0x1 ;  /* 0x00000001ff047424 */ /* 0x000fc600078e00ff */
[----:B--2---:R0:W-:Y:S04]  /*4080*/  STG.E.U8 desc[UR6][R2.64+0x666], R5 ;  /* 0x0006660502007986 */ /* 0x0041e8000c101106 */
[----:B------:R0:W-:Y:S02]  /*4090*/  STG.E.U8 desc[UR6][R10.64+0x9], R4 ;  /* 0x000009040a007986 */ /* 0x0001e4000c101106 */
.L_x_948:
[----:B------:R-:W-:Y:S05]  /*40a0*/  BSYNC.RECONVERGENT B0 ;  /* 0x0000000000007941 */ /* 0x000fea0003800200 */
.L_x_947:
[----:B------:R-:W-:Y:S01]  /*40b0*/  STG.E.U8 desc[UR6][R8.64], RZ ;  /* 0x000000ff08007986 */ /* 0x000fe2000c101106 */
[----:B------:R-:W-:Y:S05]  /*40c0*/  EXIT ;  /* 0x000000000000794d */ /* 0x000fea0003800000 */
.L_x_950:
        /* <DEDUP_REMOVED lines=11> */
.L_x_967:


//--------------------- .text._Z10copyKernelP6SudokuS0_PbPiii --------------------------
	.section	.text._Z10copyKernelP6SudokuS0_PbPiii,"ax",@progbits
	.align	128
        .global         _Z10copyKernelP6SudokuS0_PbPiii
        .type           _Z10copyKernelP6SudokuS0_PbPiii,@function
        .size           _Z10copyKernelP6SudokuS0_PbPiii,(.L_x_968 - _Z10copyKernelP6SudokuS0_PbPiii)
        .other          _Z10copyKernelP6SudokuS0_PbPiii,@"STO_CUDA_ENTRY STV_DEFAULT"
_Z10copyKernelP6SudokuS0_PbPiii:
.text._Z10copyKernelP6SudokuS0_PbPiii:
[----:B------:R-:W-:Y:S01]  /*0000*/  LDC R1, c[0x0][0x37c] ;  /* 0x0000df00ff017b82 */ /* 0x000fe20000000800 */
[----:B------:R-:W0:Y:S07]  /*0010*/  S2R R0, SR_TID.X ;  /* 0x0000000000007919 */ /* 0x000e2e0000002100 */
[----:B------:R-:W0:Y:S01]  /*0020*/  S2UR UR5, SR_CTAID.X ;  /* 0x00000000000579c3 */ /* 0x000e220000002500 */
[----:B------:R-:W1:Y:S07]  /*0030*/  LDCU UR4, c[0x0][0x3a0] ;  /* 0x00007400ff0477ac */ /* 0x000e6e0008000800 */
[----:B------:R-:W0:Y:S01]  /*0040*/  LDC R9, c[0x0][0x360] ;  /* 0x0000d800ff097b82 */ /* 0x000e220000000800 */
[----:B-1----:R-:W-:Y:S01]  /*0050*/  UIADD3 UR4, UPT, UPT, UR4, -0x1, URZ ;  /* 0xffffffff04047890 */ /* 0x002fe2000fffe0ff */
[----:B0-----:R-:W-:-:S05]  /*0060*/  IMAD R9, R9, UR5, R0 ;  /* 0x0000000509097c24 */ /* 0x001fca000f8e0200 */
[----:B------:R-:W-:-:S04]  /*0070*/  ISETP.GE.AND P0, PT, R9, UR4, PT ;  /* 0x0000000409007c0c */ /* 0x000fc8000bf06270 */
[----:B------:R-:W-:-:S13]  /*0080*/  ISETP.EQ.OR P0, PT, R9, RZ, P0 ;  /* 0x000000ff0900720c */ /* 0x000fda0000702670 */
[----:B------:R-:W-:Y:S05]  /*0090*/  @P0 EXIT ;  /* 0x000000000000094d */ /* 0x000fea0003800000 */
[----:B------:R-:W0:Y:S01]  /*00a0*/  LDC.64 R2, c[0x0][0x398] ;  /* 0x0000e600ff027b82 */ /* 0x000e220000000a00 */
[----:B------:R-:W1:Y:S01]  /*00b0*/  LDCU.64 UR6, c[0x0][0x358] ;  /* 0x00006b00ff0677ac */ /* 0x000e620008000a00 */
[----:B0-----:R-:W-:-:S05]  /*00c0*/  IMAD.WIDE R2, R9, 0x4, R2 ;  /* 0x0000000409027825 */ /* 0x001fca00078e0202 */
[----:B-1----:R-:W2:Y:S04]  /*00d0*/  LDG.E R11, desc[UR6][R2.64] ;  /* 0x00000006020b7981 */ /* 0x002ea8000c1e1900 */
[----:B------:R-:W2:Y:S02]  /*00e0*/  LDG.E R0, desc[UR6][R2.64+0x4] ;  /* 0x0000040602007981 */ /* 0x000ea4000c1e1900 */
[----:B--2---:R-:W-:-:S13]  /*00f0*/  ISETP.NE.AND P0, PT, R11, R0, PT ;  /* 0x000000000b00720c */ /* 0x004fda0003f05270 */
[----:B------:R-:W-:Y:S05]  /*0100*/  @!P0 EXIT ;  /* 0x000000000000894d */ /* 0x000fea0003800000 */
[----:B------:R-:W0:Y:S01]  /*0110*/  LDC.64 R6, c[0x0][0x380] ;  /* 0x0000e000ff067b82 */ /* 0x000e220000000a00 */
[----:B------:R-:W-:-:S07]  /*0120*/  UMOV UR4, URZ ;  /* 0x000000ff00047c82 */ /* 0x000fce0008000000 */
[----:B------:R-:W1:Y:S01]  /*0130*/  LDC.64 R4, c[0x0][0x388] ;  /* 0x0000e200ff047b82 */ /* 0x000e620000000a00 */
[----:B0-----:R-:W-:-:S04]  /*0140*/  IMAD.WIDE R6, R9, 0xa4, R6 ;  /* 0x000000a409067825 */ /* 0x001fc800078e0206 */
[----:B------:R-:W-:Y:S01]  /*0150*/  IMAD.MOV.U32 R15, RZ, RZ, R7 ;  /* 0x000000ffff0f7224 */ /* 0x000fe200078e0007 */
[----:B------:R-:W-:Y:S01]  /*0160*/  MOV R10, R6 ;  /* 0x00000006000a7202 */ /* 0x000fe20000000f00 */
[----:B-1----:R-:W-:-:S04]  /*0170*/  IMAD.WIDE R4, R11, 0xa4, R4 ;  /* 0x000000a40b047825 */ /* 0x002fc800078e0204 */
[----:B------:R-:W-:Y:S02]  /*0180*/  IMAD.MOV.U32 R0, RZ, RZ, R4 ;  /* 0x000000ffff007224 */ /* 0x000fe400078e0004 */
[----:B------:R-:W-:-:S07]  /*0190*/  IMAD.MOV.U32 R13, RZ, RZ, R5 ;  /* 0x000000ffff0d7224 */ /* 0x000fce00078e0005 */
.L_x_951:
[----:B0-----:R-:W-:Y:S01]  /*01a0*/  MOV R8, R10 ;  /* 0x0000000a00087202 */ /* 0x001fe20000000f00 */
[----:B------:R-:W-:-:S05]  /*01b0*/  IMAD.MOV.U32 R9, RZ, RZ, R15 ;  /* 0x000000ffff097224 */ /* 0x000fca00078e000f */
[----:B------:R0:W2:Y:S01]  /*01c0*/  LDG.E.U16 R11, desc[UR6][R8.64] ;  /* 0x00000006080b7981 */ /* 0x0000a2000c1e1500 */
[----:B------:R-:W-:Y:S01]  /*01d0*/  UISETP.GE.U32.AND UP0, UPT, UR4, 0x50, UPT ;  /* 0x000000500400788c */ /* 0x000fe2000bf06070 */
[----:B------:R-:W-:Y:S01]  /*01e0*/  IADD3 R10, P1, PT, R10, 0x2, RZ ;  /* 0x000000020a0a7810 */ /* 0x000fe20007f3e0ff */
[----:B------:R-:W-:-:S04]  /*01f0*/  UIADD3 UR5, UPT, UPT, UR4, 0x1, URZ ;  /* 0x0000000104057890 */ /* 0x000fc8000fffe0ff */
[----:B------:R-:W-:Y:S01]  /*0200*/  IMAD.X R15, RZ, RZ, R15, P1 ;  /* 0x000000ffff0f7224 */ /* 0x000fe200008e060f */
[----:B0-----:R-:W-:Y:S01]  /*0210*/  MOV R8, R0 ;  /* 0x0000000000087202 */ /* 0x001fe20000000f00 */
[----:B------:R-:W-:Y:S01]  /*0220*/  IMAD.MOV.U32 R9, RZ, RZ, R13 ;  /* 0x000000ffff097224 */ /* 0x000fe200078e000d */
[----:B------:R-:W-:Y:S01]  /*0230*/  IADD3 R0, P0, PT, R0, 0x2, RZ ;  /* 0x0000000200007810 */ /* 0x000fe20007f1e0ff */
[----:B------:R-:W-:-:S03]  /*0240*/  UMOV UR4, UR5 ;  /* 0x0000000500047c82 */ /* 0x000fc60008000000 */
[----:B------:R-:W-:Y:S01]  /*0250*/  IADD3.X R13, PT, PT, RZ, R13, RZ, P0, !PT ;  /* 0x0000000dff0d7210 */ /* 0x000fe200007fe4ff */
[----:B--2---:R0:W-:Y:S01]  /*0260*/  STG.E.U16 desc[UR6][R8.64], R11 ;  /* 0x0000000b08007986 */ /* 0x0041e2000c101506 */
[----:B------:R-:W-:Y:S07]  /*0270*/  BRA.U !UP0, `(.L_x_951) ;  /* 0xfffffffd08c87547 */ /* 0x000fee000b83ffff */
[----:B------:R-:W2:Y:S01]  /*0280*/  LDG.E.U8 R7, desc[UR6][R6.64+0xa2] ;  /* 0x0000a20606077981 */ /* 0x000ea2000c1e1100 */
[----:B------:R-:W1:Y:S03]  /*0290*/  LDCU UR4, c[0x0][0x3a4] ;  /* 0x00007480ff0477ac */ /* 0x000e660008000800 */
[----:B--2---:R2:W-:Y:S04]  /*02a0*/  STG.E.U8 desc[UR6][R4.64+0xa2], R7 ;  /* 0x0000a20704007986 */ /* 0x0045e8000c101106 */
[----:B------:R-:W1:Y:S02]  /*02b0*/  LDG.E R3, desc[UR6][R2.64] ;  /* 0x0000000602037981 */ /* 0x000e64000c1e1900 */
[----:B-1----:R-:W-:-:S13]  /*02c0*/  ISETP.NE.AND P0, PT, R3, UR4, PT ;  /* 0x0000000403007c0c */ /* 0x002fda000bf05270 */
[----:B--2---:R-:W-:Y:S05]  /*02d0*/  @!P0 EXIT ;  /* 0x000000000000894d */ /* 0x004fea0003800000 */
[----:B------:R-:W1:Y:S01]  /*02e0*/  LDCU.64 UR4, c[0x0][0x390] ;  /* 0x00007200ff0477ac */ /* 0x000e620008000a00 */
[----:B------:R-:W-:Y:S01]  /*02f0*/  HFMA2 R0, -RZ, RZ, 0, 5.9604644775390625e-08 ;  /* 0x00000001ff007431 */ /* 0x000fe200000001ff */
[----:B-1----:R-:W-:-:S04]  /*0300*/  IADD3 R2, P0, PT, R3, UR4, RZ ;  /* 0x0000000403027c10 */ /* 0x002fc8000ff1e0ff */
[----:B------:R-:W-:-:S05]  /*0310*/  LEA.HI.X.SX32 R3, R3, UR5, 0x1, P0 ;  /* 0x0000000503037c11 */ /* 0x000fca00080f0eff */
[----:B------:R-:W-:Y:S01]  /*0320*/  STG.E.U8 desc[UR6][R2.64], R0 ;  /* 0x0000000002007986 */ /* 0x000fe2000c101106 */
[----:B------:R-:W-:Y:S05]  /*0330*/  EXIT ;  /* 0x000000000000794d */ /* 0x000fea0003800000 */
.L_x_952:
        /* <DEDUP_REMOVED lines=12> */
.L_x_968:


//--------------------- .text._Z17activeResetKernelPb --------------------------
	.section	.text._Z17activeResetKernelPb,"ax",@progbits
	.align	128
        .global         _Z17activeResetKernelPb
        .type           _Z17activeResetKernelPb,@function
        .size           _Z17activeResetKernelPb,(.L_x_969 - _Z17activeResetKernelPb)
        .other          _Z17activeResetKernelPb,@"STO_CUDA_ENTRY STV_DEFAULT"
_Z17activeResetKernelPb:
.text._Z17activeResetKernelPb:
[----:B------:R-:W-:Y:S01]  /*0000*/  LDC R1, c[0x0][0x37c] ;  /* 0x0000df00ff017b82 */ /* 0x000fe20000000800 */
[----:B------:R-:W0:Y:S07]  /*0010*/  S2R R3, SR_TID.X ;  /* 0x0000000000037919 */ /* 0x000e2e0000002100 */
[----:B------:R-:W0:Y:S08]  /*0020*/  S2UR UR4, SR_CTAID.X ;  /* 0x00000000000479c3 */ /* 0x000e300000002500 */
[----:B------:R-:W0:Y:S02]  /*0030*/  LDC R0, c[0x0][0x360] ;  /* 0x0000d800ff007b82 */ /* 0x000e240000000800 */
[----:B0-----:R-:W-:-:S05]  /*0040*/  IMAD R0, R0, UR4, R3 ;  /* 0x0000000400007c24 */ /* 0x001fca000f8e0203 */
[----:B------:R-:W-:-:S13]  /*0050*/  ISETP.NE.AND P0, PT, R0, RZ, PT ;  /* 0x000000ff0000720c */ /* 0x000fda0003f05270 */
[----:B------:R-:W-:Y:S05]  /*0060*/  @!P0 EXIT ;  /* 0x000000000000894d */ /* 0x000fea0003800000 */
[----:B------:R-:W0:Y:S01]  /*0070*/  LDCU.64 UR6, c[0x0][0x380] ;  /* 0x00007000ff0677ac */ /* 0x000e220008000a00 */
[----:B------:R-:W1:Y:S01]  /*0080*/  LDCU.64 UR4, c[0x0][0x358] ;  /* 0x00006b00ff0477ac */ /* 0x000e620008000a00 */
[----:B0-----:R-:W-:-:S04]  /*0090*/  IADD3 R2, P0, PT, R0, UR6, RZ ;  /* 0x0000000600027c10 */ /* 0x001fc8000ff1e0ff */
[----:B------:R-:W-:-:S05]  /*00a0*/  LEA.HI.X.SX32 R3, R0, UR7, 0x1, P0 ;  /* 0x0000000700037c11 */ /* 0x000fca00080f0eff */
[----:B-1----:R-:W-:Y:S01]  /*00b0*/  STG.E.U8 desc[UR4][R2.64], RZ ;  /* 0x000000ff02007986 */ /* 0x002fe2000c101104 */
[----:B------:R-:W-:Y:S05]  /*00c0*/  EXIT ;  /* 0x000000000000794d */ /* 0x000fea0003800000 */
.L_x_953:
        /* <DEDUP_REMOVED lines=11> */
.L_x_969:


//--------------------- .text._Z9addKernelPiPKiS1_ --------------------------
	.section	.text._Z9addKernelPiPKiS1_,"ax",@progbits
	.align	128
        .global         _Z9addKernelPiPKiS1_
        .type           _Z9addKernelPiPKiS1_,@function
        .size           _Z9addKernelPiPKiS1_,(.L_x_970 - _Z9addKernelPiPKiS1_)
        .other          _Z9addKernelPiPKiS1_,@"STO_CUDA_ENTRY STV_DEFAULT"
_Z9addKernelPiPKiS1_:
.text._Z9addKernelPiPKiS1_:
[----:B------:R-:W-:Y:S01]  /*0000*/  LDC R1, c[0x0][0x37c] ;  /* 0x0000df00ff017b82 */ /* 0x000fe20000000800 */
[----:B------:R-:W0:Y:S07]  /*0010*/  S2R R9, SR_TID.X ;  /* 0x0000000000097919 */ /* 0x000e2e0000002100 */
[----:B------:R-:W0:Y:S01]  /*0020*/  LDC.64 R2, c[0x0][0x388] ;  /* 0x0000e200ff027b82 */ /* 0x000e220000000a00 */
[----:B------:R-:W1:Y:S07]  /*0030*/  LDCU.64 UR4, c[0x0][0x358] ;  /* 0x00006b00ff0477ac */ /* 0x000e6e0008000a00 */
[----:B------:R-:W2:Y:S08]  /*0040*/  LDC.64 R4, c[0x0][0x390] ;  /* 0x0000e400ff047b82 */ /* 0x000eb00000000a00 */
[----:B------:R-:W3:Y:S01]  /*0050*/  LDC.64 R6, c[0x0][0x380] ;  /* 0x0000e000ff067b82 */ /* 0x000ee20000000a00 */
[----:B0-----:R-:W-:-:S04]  /*0060*/  IMAD.WIDE.U32 R2, R9, 0x4, R2 ;  /* 0x0000000409027825 */ /* 0x001fc800078e0002 */
[C---:B--2---:R-:W-:Y:S02]  /*0070*/  IMAD.WIDE.U32 R4, R9.reuse, 0x4, R4 ;  /* 0x0000000409047825 */ /* 0x044fe400078e0004 */
[----:B-1----:R-:W2:Y:S04]  /*0080*/  LDG.E R2, desc[UR4][R2.64] ;  /* 0x0000000402027981 */ /* 0x002ea8000c1e1900 */
[----:B------:R-:W2:Y:S01]  /*0090*/  LDG.E R5, desc[UR4][R4.64] ;  /* 0x0000000404057981 */ /* 0x000ea2000c1e1900 */
[----:B---3--:R-:W-:Y:S01]  /*00a0*/  IMAD.WIDE.U32 R6, R9, 0x4, R6 ;  /* 0x0000000409067825 */ /* 0x008fe200078e0006 */
[----:B--2---:R-:W-:-:S05]  /*00b0*/  IADD3 R9, PT, PT, R2, R5, RZ ;  /* 0x0000000502097210 */ /* 0x004fca0007ffe0ff */
[----:B------:R-:W-:Y:S01]  /*00c0*/  STG.E desc[UR4][R6.64], R9 ;  /* 0x0000000906007986 */ /* 0x000fe2000c101904 */
[----:B------:R-:W-:Y:S05]  /*00d0*/  EXIT ;  /* 0x000000000000794d */ /* 0x000fea0003800000 */
.L_x_954:
        /* <DEDUP_REMOVED lines=10> */
.L_x_970:


//--------------------- .nv.shared._ZN3cub18CUB_300001_SM_10006detail4scan16DeviceScanKernelINS2_10policy_hubIbibmN4cuda3std3__44plusIvEEE10Policy1000EN6thrust24THRUST_300001_SM_1000_NS10device_ptrIbEENSE_IiEENS0_13ScanTileStateIbLb1EEES9_NS1_10InputValueIbPbEEmbLb0EbEEvT0_T1_T2_iT3_T4_T5_ --------------------------
	.section	.nv.shared._ZN3cub18CUB_300001_SM_10006detail4scan16DeviceScanKernelINS2_10policy_hubIbibmN4cuda3std3__44plusIvEEE10Policy1000EN6thrust24THRUST_300001_SM_1000_NS10device_ptrIbEENSE_IiEENS0_13ScanTileStateIbLb1EEES9_NS1_10InputValueIbPbEEmbLb0EbEEvT0_T1_T2_iT3_T4_T5_,"aw",@nobits
	.sectionflags	@""
	.align	16
.nv.shared._ZN3cub18CUB_300001_SM_10006detail4scan16DeviceScanKernelINS2_10policy_hubIbibmN4cuda3std3__44plusIvEEE10Policy1000EN6thrust24THRUST_300001_SM_1000_NS10device_ptrIbEENSE_IiEENS0_13ScanTileStateIbLb1EEES9_NS1_10InputValueIbPbEEmbLb0EbEEvT0_T1_T2_iT3_T4_T5_:
	.zero		9488


//--------------------- .nv.shared.reserved.0     --------------------------
	.section	.nv.shared.reserved.0,"aw",@nobits
	.weak		__nv_reservedSMEM_offset_0_alias
	.size		__nv_reservedSMEM_offset_0_alias, 0, 64
	.other		__nv_reservedSMEM_offset_0_alias,@"STO_CUDA_RESERVED_SHARED STV_DEFAULT"
__nv_reservedSMEM_offset_0_alias:
	.zero		0
	.zero		64


//--------------------- .nv.global                --------------------------
	.section	.nv.global,"aw",@nobits
.nv.global:
	.type		_ZN34_INTERNAL_af1e0575_4_k_cu_f853efa96thrust24THRUST_300001_SM_1000_NS12placeholders2_8E,@object
	.size		_ZN34_INTERNAL_af1e0575_4_k_cu_f853efa96thrust24THRUST_300001_SM_1000_NS12placeholders2_8E,(_ZN34_INTERNAL_af1e0575_4_k_cu_f853efa94cuda3std3__436_GLOBAL__N__af1e0575_4_k_cu_f853efa96ignoreE - _ZN34_INTERNAL_af1e0575_4_k_cu_f853efa96thrust24THRUST_300001_SM_1000_NS12placeholders2_8E)
_ZN34_INTERNAL_af1e0575_4_k_cu_f853efa96thrust24THRUST_300001_SM_1000_NS12placeholders2_8E:
	.zero		1
	.type		_ZN34_INTERNAL_af1e0575_4_k_cu_f853efa94cuda3std3__436_GLOBAL__N__af1e0575_4_k_cu_f853efa96ignoreE,@object
	.size		_ZN34_INTERNAL_af1e0575_4_k_cu_f853efa94cuda3std3__436_GLOBAL__N__af1e0575_4_k_cu_f853efa96ignoreE,(_ZN34_INTERNAL_af1e0575_4_k_cu_f853efa94cuda3std6ranges3__45__cpo4dataE - _ZN34_INTERNAL_af1e0575_4_k_cu_f853efa94cuda3std3__436_GLOBAL__N__af1e0575_4_k_cu_f853efa96ignoreE)
_ZN34_INTERNAL_af1e0575_4_k_cu_f853efa94cuda3std3__436_GLOBAL__N__af1e0575_4_k_cu_f853efa96ignoreE:
	.zero		1
	.type		_ZN34_INTERNAL_af1e0575_4_k_cu_f853efa94cuda3std6ranges3__45__cpo4dataE,@object
	.size		_ZN34_INTERNAL_af1e0575_4_k_cu_f853efa94cuda3std6ranges3__45__cpo4dataE,(_ZN34_INTERNAL_af1e0575_4_k_cu_f853efa96thrust24THRUST_300001_SM_1000_NS6system3cpp3parE - _ZN34_INTERNAL_af1e0575_4_k_cu_f853efa94cuda3std6ranges3__45__cpo4dataE)
_ZN34_INTERNAL_af1e0575_4_k_cu_f853efa94cuda3std6ranges3__45__cpo4dataE:
	.zero		1
	.type		_ZN34_INTERNAL_af1e0575_4_k_cu_f853efa96thrust24THRUST_300001_SM_1000_NS6system3cpp3parE,@object
	.size		_ZN34_INTERNAL_af1e0575_4_k_cu_f853efa96thrust24THRUST_300001_SM_1000_NS6system3cpp3parE,(_ZN34_INTERNAL_af1e0575_4_k_cu_f853efa94cuda3std3__45__cpo5beginE - _ZN34_INTERNAL_af1e0575_4_k_cu_f853efa96thrust24THRUST_300001_SM_1000_NS6system3cpp3parE)
_ZN34_INTERNAL_af1e0575_4_k_cu_f853efa96thrust24THRUST_300001_SM_1000_NS6system3cpp3parE:
	.zero		1
	.type		_ZN34_INTERNAL_af1e0575_4_k_cu_f853efa94cuda3std3__45__cpo5beginE,@object
	.size		_ZN34_INTERNAL_af1e0575_4_k_cu_f853efa94cuda3std3__45__cpo5beginE,(_ZN34_INTERNAL_af1e0575_4_k_cu_f853efa94cuda3std6ranges3__45__cpo5beginE - _ZN34_INTERNAL_af1e0575_4_k_cu_f853efa94cuda3std3__45__cpo5beginE)
_ZN34_INTERNAL_af1e0575_4_k_cu_f853efa94cuda3std3__45__cpo5beginE:
	.zero		1
	.type		_ZN34_INTERNAL_af1e0575_4_k_cu_f853efa94cuda3std6ranges3__45__cpo5beginE,@object
	.size		_ZN34_INTERNAL_af1e0575_4_k_cu_f853efa94cuda3std6ranges3__45__cpo5beginE,(_ZN34_INTERNAL_af1e0575_4_k_cu_f853efa96thrust24THRUST_300001_SM_1000_NS6deviceE - _ZN34_INTERNAL_af1e0575_4_k_cu_f853efa94cuda3std6ranges3__45__cpo5beginE)
_ZN34_INTERNAL_af1e0575_4_k_cu_f853efa94cuda3std6ranges3__45__cpo5beginE:
	.zero		1
	.type		_ZN34_INTERNAL_af1e0575_4_k_cu_f853efa96thrust24THRUST_300001_SM_1000_NS6deviceE,@object
	.size		_ZN34_INTERNAL_af1e0575_4_k_cu_f853efa96thrust24THRUST_300001_SM_1000_NS6deviceE,(_ZN34_INTERNAL_af1e0575_4_k_cu_f853efa94cuda3std3__47nulloptE - _ZN34_INTERNAL_af1e0575_4_k_cu_f853efa96thrust24THRUST_300001_SM_1000_NS6deviceE)
_ZN34_INTERNAL_af1e0575_4_k_cu_f853efa96thrust24THRUST_300001_SM_1000_NS6deviceE:
	.zero		1
	.type		_ZN34_INTERNAL_af1e0575_4_k_cu_f853efa94cuda3std3__47nulloptE,@object
	.size		_ZN34_INTERNAL_af1e0575_4_k_cu_f853efa94cuda3std3__47nulloptE,(_ZN34_INTERNAL_af1e0575_4_k_cu_f853efa94cuda3std6ranges3__45__cpo8distanceE - _ZN34_INTERNAL_af1e0575_4_k_cu_f853efa94cuda3std3__47nulloptE)
_ZN34_INTERNAL_af1e0575_4_k_cu_f853efa94cuda3std3__47nulloptE:
	.zero		1
	.type		_ZN34_INTERNAL_af1e0575_4_k_cu_f853efa94cuda3std6ranges3__45__cpo8distanceE,@object
	.size		_ZN34_INTERNAL_af1e0575_4_k_cu_f853efa94cuda3std6ranges3__45__cpo8distanceE,(_ZN34_INTERNAL_af1e0575_4_k_cu_f853efa96thrust24THRUST_300001_SM_1000_NS12placeholders2_4E - _ZN34_INTERNAL_af1e0575_4_k_cu_f853efa94cuda3std6ranges3__45__cpo8distanceE)
_ZN34_INTERNAL_af1e0575_4_k_cu_f853efa94cuda3std6ranges3__45__cpo8distanceE:
	.zero		1
	.type		_ZN34_INTERNAL_af1e0575_4_k_cu_f853efa96thrust24THRUST_300001_SM_1000_NS12placeholders2_4E,@object
	.size		_ZN34_INTERNAL_af1e0575_4_k_cu_f853efa96thrust24THRUST_300001_SM_1000_NS12placeholders2_4E,(_ZN34_INTERNAL_af1e0575_4_k_cu_f853efa94cuda3std3__45__cpo6rbeginE - _ZN34_INTERNAL_af1e0575_4_k_cu_f853efa96thrust24THRUST_300001_SM_1000_NS12placeholders2_4E)
_ZN34_INTERNAL_af1e0575_4_k_cu_f853efa96thrust24THRUST_300001_SM_1000_NS12placeholders2_4E:
	.zero		1
	.type		_ZN34_INTERNAL_af1e0575_4_k_cu_f853efa94cuda3std3__45__cpo6rbeginE,@object
	.size		_ZN34_INTERNAL_af1e0575_4_k_cu_f853efa94cuda3std3__45__cpo6rbeginE,(_ZN34_INTERNAL_af1e0575_4_k_cu_f853efa94cuda3std6ranges3__45__cpo7advanceE - _ZN34_INTERNAL_af1e0575_4_k_cu_f853efa94cuda3std3__45__cpo6rbeginE)
_ZN34_INTERNAL_af1e0575_4_k_cu_f853efa94cuda3std3__45__cpo6rbeginE:
	.zero		1
	.type		_ZN34_INTERNAL_af1e0575_4_k_cu_f853efa94cuda3std6ranges3__45__cpo7advanceE,@object
	.size		_ZN34_INTERNAL_af1e0575_4_k_cu_f853efa94cuda3std6ranges3__45__cpo7advanceE,(_ZN34_INTERNAL_af1e0575_4_k_cu_f853efa96thrust24THRUST_300001_SM_1000_NS12placeholders3_10E - _ZN34_INTERNAL_af1e0575_4_k_cu_f853efa94cuda3std6ranges3__45__cpo7advanceE)
_ZN34_INTERNAL_af1e0575_4_k_cu_f853efa94cuda3std6ranges3__45__cpo7advanceE:
	.zero		1
	.type		_ZN34_INTERNAL_af1e0575_4_k_cu_f853efa96thrust24THRUST_300001_SM_1000_NS12placeholders3_10E,@object
	.size		_ZN34_INTERNAL_af1e0575_4_k_cu_f853efa96thrust24THRUST_300001_SM_1000_NS12placeholders3_10E,(_ZN34_INTERNAL_af1e0575_4_k_cu_f853efa94cuda3std3__48in_placeE - _ZN34_INTERNAL_af1e0575_4_k_cu_f853efa96thrust24THRUST_300001_SM_1000_NS12placeholders3_10E)
_ZN34_INTERNAL_af1e0575_4_k_cu_f853efa96thrust24THRUST_300001_SM_1000_NS12placeholders3_10E:
	.zero		1
	.type		_ZN34_INTERNAL_af1e0575_4_k_cu_f853efa94cuda3std3__48in_placeE,@object
	.size		_ZN34_INTERNAL_af1e0575_4_k_cu_f853efa94cuda3std3__48in_placeE,(_ZN34_INTERNAL_af1e0575_4_k_cu_f853efa94cuda3std6ranges3__45__cpo4sizeE - _ZN34_INTERNAL_af1e0575_4_k_cu_f853efa94cuda3std3__48in_placeE)
_ZN34_INTERNAL_af1e0575_4_k_cu_f853efa94cuda3std3__48in_placeE:
	.zero		1
	.type		_ZN34_INTERNAL_af1e0575_4_k_cu_f853efa94cuda3std6ranges3__45__cpo4sizeE,@object
	.size		_ZN34_INTERNAL_af1e0575_4_k_cu_f853efa94cuda3std6ranges3__45__cpo4sizeE,(_ZN34_INTERNAL_af1e0575_4_k_cu_f853efa96thrust24THRUST_300001_SM_1000_NS12placeholders2_2E - _ZN34_INTERNAL_af1e0575_4_k_cu_f853efa94cuda3std6ranges3__45__cpo4sizeE)
_ZN34_INTERNAL_af1e0575_4_k_cu_f853efa94cuda3std6ranges3__45__cpo4sizeE:
	.zero		1
	.type		_ZN34_INTERNAL_af1e0575_4_k_cu_f853efa96thrust24THRUST_300001_SM_1000_NS12placeholders2_2E,@object
	.size		_ZN34_INTERNAL_af1e0575_4_k_cu_f853efa96thrust24THRUST_300001_SM_1000_NS12placeholders2_2E,(_ZN34_INTERNAL_af1e0575_4_k_cu_f853efa94cuda3std3__45__cpo6cbeginE - _ZN34_INTERNAL_af1e0575_4_k_cu_f853efa96thrust24THRUST_300001_SM_1000_NS12placeholders2_2E)
_ZN34_INTERNAL_af1e0575_4_k_cu_f853efa96thrust24THRUST_300001_SM_1000_NS12placeholders2_2E:
	.zero		1
	.type		_ZN34_INTERNAL_af1e0575_4_k_cu_f853efa94cuda3std3__45__cpo6cbeginE,@object
	.size		_ZN34_INTERNAL_af1e0575_4_k_cu_f853efa94cuda3std3__45__cpo6cbeginE,(_ZN34_INTERNAL_af1e0575_4_k_cu_f853efa94cuda3std6ranges3__45__cpo6cbeginE - _ZN34_INTERNAL_af1e0575_4_k_cu_f853efa94cuda3std3__45__cpo6cbeginE)
_ZN34_INTERNAL_af1e0575_4_k_cu_f853efa94cuda3std3__45__cpo6cbeginE:
	.zero		1
	.type		_ZN34_INTERNAL_af1e0575_4_k_cu_f853efa94cuda3std6ranges3__45__cpo6cbeginE,@object
	.size		_ZN34_INTERNAL_af1e0575_4_k_cu_f853efa94cuda3std6ranges3__45__cpo6cbeginE,(_ZN34_INTERNAL_af1e0575_4_k_cu_f853efa96thrust24THRUST_300001_SM_1000_NS12placeholders2_6E - _ZN34_INTERNAL_af1e0575_4_k_cu_f853efa94cuda3std6ranges3__45__cpo6cbeginE)
_ZN34_INTERNAL_af1e0575_4_k_cu_f853efa94cuda3std6ranges3__45__cpo6cbeginE:
	.zero		1
	.type		_ZN34_INTERNAL_af1e0575_4_k_cu_f853efa96thrust24THRUST_300001_SM_1000_NS12placeholders2_6E,@object
	.size		_ZN34_INTERNAL_af1e0575_4_k_cu_f853efa96thrust24THRUST_300001_SM_1000_NS12placeholders2_6E,(_ZN34_INTERNAL_af1e0575_4_k_cu_f853efa94cuda3std3__45__cpo7crbeginE - _ZN34_INTERNAL_af1e0575_4_k_cu_f853efa96thrust24THRUST_300001_SM_1000_NS12placeholders2_6E)
_ZN34_INTERNAL_af1e0575_4_k_cu_f853efa96thrust24THRUST_300001_SM_1000_NS12placeholders2_6E:
	.zero		1
	.type		_ZN34_INTERNAL_af1e0575_4_k_cu_f853efa94cuda3std3__45__cpo7crbeginE,@object
	.size		_ZN34_INTERNAL_af1e0575_4_k_cu_f853efa94cuda3std3__45__cpo7crbeginE,(_ZN34_INTERNAL_af1e0575_4_k_cu_f853efa94cuda3std6ranges3__45__cpo4nextE - _ZN34_INTERNAL_af1e0575_4_k_cu_f853efa94cuda3std3__45__cpo7crbeginE)
_ZN34_INTERNAL_af1e0575_4_k_cu_f853efa94cuda3std3__45__cpo7crbeginE:
	.zero		1
	.type		_ZN34_INTERNAL_af1e0575_4_k_cu_f853efa94cuda3std6ranges3__45__cpo4nextE,@object
	.size		_ZN34_INTERNAL_af1e0575_4_k_cu_f853efa94cuda3std6ranges3__45__cpo4nextE,(_ZN34_INTERNAL_af1e0575_4_k_cu_f853efa94cuda3std6ranges3__45__cpo4swapE - _ZN34_INTERNAL_af1e0575_4_k_cu_f853efa94cuda3std6ranges3__45__cpo4nextE)
_ZN34_INTERNAL_af1e0575_4_k_cu_f853efa94cuda3std6ranges3__45__cpo4nextE:
	.zero		1
	.type		_ZN34_INTERNAL_af1e0575_4_k_cu_f853efa94cuda3std6ranges3__45__cpo4swapE,@object
	.size		_ZN34_INTERNAL_af1e0575_4_k_cu_f853efa94cuda3std6ranges3__45__cpo4swapE,(_ZN34_INTERNAL_af1e0575_4_k_cu_f853efa96thrust24THRUST_300001_SM_1000_NS8cuda_cub10par_nosyncE - _ZN34_INTERNAL_af1e0575_4_k_cu_f853efa94cuda3std6ranges3__45__cpo4swapE)
_ZN34_INTERNAL_af1e0575_4_k_cu_f853efa94cuda3std6ranges3__45__cpo4swapE:
	.zero		1
	.type		_ZN34_INTERNAL_af1e0575_4_k_cu_f853efa96thrust24THRUST_300001_SM_1000_NS8cuda_cub10par_nosyncE,@object
	.size		_ZN34_INTERNAL_af1e0575_4_k_cu_f853efa96thrust24THRUST_300001_SM_1000_NS8cuda_cub10par_nosyncE,(_ZN34_INTERNAL_af1e0575_4_k_cu_f853efa96thrust24THRUST_300001_SM_1000_NS3seqE - _ZN34_INTERNAL_af1e0575_4_k_cu_f853efa96thrust24THRUST_300001_SM_1000_NS8cuda_cub10par_nosyncE)
_ZN34_INTERNAL_af1e0575_4_k_cu_f853efa96thrust24THRUST_300001_SM_1000_NS8cuda_cub10par_nosyncE:
	.zero		1
	.type		_ZN34_INTERNAL_af1e0575_4_k_cu_f853efa96thrust24THRUST_300001_SM_1000_NS3seqE,@object
	.size		_ZN34_INTERNAL_af1e0575_4_k_cu_f853efa96thrust24THRUST_300001_SM_1000_NS3seqE,(_ZN34_INTERNAL_af1e0575_4_k_cu_f853efa94cuda3std3__420unreachable_sentinelE - _ZN34_INTERNAL_af1e0575_4_k_cu_f853efa96thrust24THRUST_300001_SM_1000_NS3seqE)
_ZN34_INTERNAL_af1e0575_4_k_cu_f853efa96thrust24THRUST_300001_SM_1000_NS3seqE:
	.zero		1
	.type		_ZN34_INTERNAL_af1e0575_4_k_cu_f853efa94cuda3std3__420unreachable_sentinelE,@object
	.size		_ZN34_INTERNAL_af1e0575_4_k_cu_f853efa94cuda3std3__420unreachable_sentinelE,(_ZN34_INTERNAL_af1e0575_4_k_cu_f853efa94cuda3std6ranges3__45__cpo5ssizeE - _ZN34_INTERNAL_af1e0575_4_k_cu_f853efa94cuda3std3__420unreachable_sentinelE)
_ZN34_INTERNAL_af1e0575_4_k_cu_f853efa94cuda3std3__420unreachable_sentinelE:
	.zero		1
	.type		_ZN34_INTERNAL_af1e0575_4_k_cu_f853efa94cuda3std6ranges3__45__cpo5ssizeE,@object
	.size		_ZN34_INTERNAL_af1e0575_4_k_cu_f853efa94cuda3std6ranges3__45__cpo5ssizeE,(_ZN34_INTERNAL_af1e0575_4_k_cu_f853efa96thrust24THRUST_300001_SM_1000_NS12placeholders2_3E - _ZN34_INTERNAL_af1e0575_4_k_cu_f853efa94cuda3std6ranges3__45__cpo5ssizeE)
_ZN34_INTERNAL_af1e0575_4_k_cu_f853efa94cuda3std6ranges3__45__cpo5ssizeE:
	.zero		1
	.type		_ZN34_INTERNAL_af1e0575_4_k_cu_f853efa96thrust24THRUST_300001_SM_1000_NS12placeholders2_3E,@object
	.size		_ZN34_INTERNAL_af1e0575_4_k_cu_f853efa96thrust24THRUST_300001_SM_1000_NS12placeholders2_3E,(_ZN34_INTERNAL_af1e0575_4_k_cu_f853efa94cuda3std3__45__cpo4cendE - _ZN34_INTERNAL_af1e0575_4_k_cu_f853efa96thrust24THRUST_300001_SM_1000_NS12placeholders2_3E)
_ZN34_INTERNAL_af1e0575_4_k_cu_f853efa96thrust24THRUST_300001_SM_1000_NS12placeholders2_3E:
	.zero		1
	.type		_ZN34_INTERNAL_af1e0575_4_k_cu_f853efa94cuda3std3__45__cpo4cendE,@object
	.size		_ZN34_INTERNAL_af1e0575_4_k_cu_f853efa94cuda3std3__45__cpo4cendE,(_ZN34_INTERNAL_af1e0575_4_k_cu_f853efa94cuda3std6ranges3__45__cpo4cendE - _ZN34_INTERNAL_af1e0575_4_k_cu_f853efa94cuda3std3__45__cpo4cendE)
_ZN34_INTERNAL_af1e0575_4_k_cu_f853efa94cuda3std3__45__cpo4cendE:
	.zero		1
	.type		_ZN34_INTERNAL_af1e0575_4_k_cu_f853efa94cuda3std6ranges3__45__cpo4cendE,@object
	.size		_ZN34_INTERNAL_af1e0575_4_k_cu_f853efa94cuda3std6ranges3__45__cpo4cendE,(_ZN34_INTERNAL_af1e0575_4_k_cu_f853efa96thrust24THRUST_300001_SM_1000_NS12placeholders2_7E - _ZN34_INTERNAL_af1e0575_4_k_cu_f853efa94cuda3std6ranges3__45__cpo4cendE)
_ZN34_INTERNAL_af1e0575_4_k_cu_f853efa94cuda3std6ranges3__45__cpo4cendE:
	.zero		1
	.type		_ZN34_INTERNAL_af1e0575_4_k_cu_f853efa96thrust24THRUST_300001_SM_1000_NS12placeholders2_7E,@object
	.size		_ZN34_INTERNAL_af1e0575_4_k_cu_f853efa96thrust24THRUST_300001_SM_1000_NS12placeholders2_7E,(_ZN34_INTERNAL_af1e0575_4_k_cu_f853efa94cuda3std3__45__cpo5crendE - _ZN34_INTERNAL_af1e0575_4_k_cu_f853efa96thrust24THRUST_300001_SM_1000_NS12placeholders2_7E)
_ZN34_INTERNAL_af1e0575_4_k_cu_f853efa96thrust24THRUST_300001_SM_1000_NS12placeholders2_7E:
	.zero		1
	.type		_ZN34_INTERNAL_af1e0575_4_k_cu_f853efa94cuda3std3__45__cpo5crendE,@object
	.size		_ZN34_INTERNAL_af1e0575_4_k_cu_f853efa94cuda3std3__45__cpo5crendE,(_ZN34_INTERNAL_af1e0575_4_k_cu_f853efa94cuda3std6ranges3__45__cpo4prevE - _ZN34_INTERNAL_af1e0575_4_k_cu_f853efa94cuda3std3__45__cpo5crendE)
_ZN34_INTERNAL_af1e0575_4_k_cu_f853efa94cuda3std3__45__cpo5crendE:
	.zero		1
	.type		_ZN34_INTERNAL_af1e0575_4_k_cu_f853efa94cuda3std6ranges3__45__cpo4prevE,@object
	.size		_ZN34_INTERNAL_af1e0575_4_k_cu_f853efa94cuda3std6ranges3__45__cpo4prevE,(_ZN34_INTERNAL_af1e0575_4_k_cu_f853efa94cuda3std6ranges3__45__cpo9iter_moveE - _ZN34_INTERNAL_af1e0575_4_k_cu_f853efa94cuda3std6ranges3__45__cpo4prevE)
_ZN34_INTERNAL_af1e0575_4_k_cu_f853efa94cuda3std6ranges3__45__cpo4prevE:
	.zero		1
	.type		_ZN34_INTERNAL_af1e0575_4_k_cu_f853efa94cuda3std6ranges3__45__cpo9iter_moveE,@object
	.size		_ZN34_INTERNAL_af1e0575_4_k_cu_f853efa94cuda3std6ranges3__45__cpo9iter_moveE,(_ZN34_INTERNAL_af1e0575_4_k_cu_f853efa96thrust24THRUST_300001_SM_1000_NS6system6detail10sequential3seqE - _ZN34_INTERNAL_af1e0575_4_k_cu_f853efa94cuda3std6ranges3__45__cpo9iter_moveE)
_ZN34_INTERNAL_af1e0575_4_k_cu_f853efa94cuda3std6ranges3__45__cpo9iter_moveE:
	.zero		1
	.type		_ZN34_INTERNAL_af1e0575_4_k_cu_f853efa96thrust24THRUST_300001_SM_1000_NS6system6detail10sequential3seqE,@object
	.size		_ZN34_INTERNAL_af1e0575_4_k_cu_f853efa96thrust24THRUST_300001_SM_1000_NS6system6detail10sequential3seqE,(_ZN34_INTERNAL_af1e0575_4_k_cu_f853efa96thrust24THRUST_300001_SM_1000_NS12placeholders2_9E - _ZN34_INTERNAL_af1e0575_4_k_cu_f853efa96thrust24THRUST_300001_SM_1000_NS6system6detail10sequential3seqE)
_ZN34_INTERNAL_af1e0575_4_k_cu_f853efa96thrust24THRUST_300001_SM_1000_NS6system6detail10sequential3seqE:
	.zero		1
	.type		_ZN34_INTERNAL_af1e0575_4_k_cu_f853efa96thrust24THRUST_300001_SM_1000_NS12placeholders2_9E,@object
	.size		_ZN34_INTERNAL_af1e0575_4_k_cu_f853efa96thrust24THRUST_300001_SM_1000_NS12placeholders2_9E,(_ZN34_INTERNAL_af1e0575_4_k_cu_f853efa94cuda3std3__419piecewise_constructE - _ZN34_INTERNAL_af1e0575_4_k_cu_f853efa96thrust24THRUST_300001_SM_1000_NS12placeholders2_9E)
_ZN34_INTERNAL_af1e0575_4_k_cu_f853efa96thrust24THRUST_300001_SM_1000_NS12placeholders2_9E:
	.zero		1
	.type		_ZN34_INTERNAL_af1e0575_4_k_cu_f853efa94cuda3std3__419piecewise_constructE,@object
	.size		_ZN34_INTERNAL_af1e0575_4_k_cu_f853efa94cuda3std3__419piecewise_constructE,(_ZN34_INTERNAL_af1e0575_4_k_cu_f853efa94cuda3std6ranges3__45__cpo5cdataE - _ZN34_INTERNAL_af1e0575_4_k_cu_f853efa94cuda3std3__419piecewise_constructE)
_ZN34_INTERNAL_af1e0575_4_k_cu_f853efa94cuda3std3__419piecewise_constructE:
	.zero		1
	.type		_ZN34_INTERNAL_af1e0575_4_k_cu_f853efa94cuda3std6ranges3__45__cpo5cdataE,@object
	.size		_ZN34_INTERNAL_af1e0575_4_k_cu_f853efa94cuda3std6ranges3__45__cpo5cdataE,(_ZN34_INTERNAL_af1e0575_4_k_cu_f853efa96thrust24THRUST_300001_SM_1000_NS12placeholders2_1E - _ZN34_INTERNAL_af1e0575_4_k_cu_f853efa94cuda3std6ranges3__45__cpo5cdataE)
_ZN34_INTERNAL_af1e0575_4_k_cu_f853efa94cuda3std6ranges3__45__cpo5cdataE:
	.zero		1
	.type		_ZN34_INTERNAL_af1e0575_4_k_cu_f853efa96thrust24THRUST_300001_SM_1000_NS12placeholders2_1E,@object
	.size		_ZN34_INTERNAL_af1e0575_4_k_cu_f853efa96thrust24THRUST_300001_SM_1000_NS12placeholders2_1E,(_ZN34_INTERNAL_af1e0575_4_k_cu_f853efa94cuda3std3__45__cpo3endE - _ZN34_INTERNAL_af1e0575_4_k_cu_f853efa96thrust24THRUST_300001_SM_1000_NS12placeholders2_1E)
_ZN34_INTERNAL_af1e0575_4_k_cu_f853efa96thrust24THRUST_300001_SM_1000_NS12placeholders2_1E:
	.zero		1
	.type		_ZN34_INTERNAL_af1e0575_4_k_cu_f853efa94cuda3std3__45__cpo3endE,@object
	.size		_ZN34_INTERNAL_af1e0575_4_k_cu_f853efa94cuda3std3__45__cpo3endE,(_ZN34_INTERNAL_af1e0575_4_k_cu_f853efa94cuda3std6ranges3__45__cpo3endE - _ZN34_INTERNAL_af1e0575_4_k_cu_f853efa94cuda3std3__45__cpo3endE)
_ZN34_INTERNAL_af1e0575_4_k_cu_f853efa94cuda3std3__45__cpo3endE:
	.zero		1
	.type		_ZN34_INTERNAL_af1e0575_4_k_cu_f853efa94cuda3std6ranges3__45__cpo3endE,@object
	.size		_ZN34_INTERNAL_af1e0575_4_k_cu_f853efa94cuda3std6ranges3__45__cpo3endE,(_ZN34_INTERNAL_af1e0575_4_k_cu_f853efa96thrust24THRUST_300001_SM_1000_NS12placeholders2_5E - _ZN34_INTERNAL_af1e0575_4_k_cu_f853efa94cuda3std6ranges3__45__cpo3endE)
_ZN34_INTERNAL_af1e0575_4_k_cu_f853efa94cuda3std6ranges3__45__cpo3endE:
	.zero		1
	.type		_ZN34_INTERNAL_af1e0575_4_k_cu_f853efa96thrust24THRUST_300001_SM_1000_NS12placeholders2_5E,@object
	.size		_ZN34_INTERNAL_af1e0575_4_k_cu_f853efa96thrust24THRUST_300001_SM_1000_NS12placeholders2_5E,(_ZN34_INTERNAL_af1e0575_4_k_cu_f853efa94cuda3std3__45__cpo4rendE - _ZN34_INTERNAL_af1e0575_4_k_cu_f853efa96thrust24THRUST_300001_SM_1000_NS12placeholders2_5E)
_ZN34_INTERNAL_af1e0575_4_k_cu_f853efa96thrust24THRUST_300001_SM_1000_NS12placeholders2_5E:
	.zero		1
	.type		_ZN34_INTERNAL_af1e0575_4_k_cu_f853efa94cuda3std3__45__cpo4rendE,@object
	.size		_ZN34_INTERNAL_af1e0575_4_k_cu_f853efa94cuda3std3__45__cpo4rendE,(_ZN34_INTERNAL_af1e0575_4_k_cu_f853efa94cuda3std6ranges3__45__cpo9iter_swapE - _ZN34_INTERNAL_af1e0575_4_k_cu_f853efa94cuda3std3__45__cpo4rendE)
_ZN34_INTERNAL_af1e0575_4_k_cu_f853efa94cuda3std3__45__cpo4rendE:
	.zero		1
	.type		_ZN34_INTERNAL_af1e0575_4_k_cu_f853efa94cuda3std6ranges3__45__cpo9iter_swapE,@object
	.size		_ZN34_INTERNAL_af1e0575_4_k_cu_f853efa94cuda3std6ranges3__45__cpo9iter_swapE,(_ZN34_INTERNAL_af1e0575_4_k_cu_f853efa94cuda3std3__48unexpectE - _ZN34_INTERNAL_af1e0575_4_k_cu_f853efa94cuda3std6ranges3__45__cpo9iter_swapE)
_ZN34_INTERNAL_af1e0575_4_k_cu_f853efa94cuda3std6ranges3__45__cpo9iter_swapE:
	.zero		1
	.type		_ZN34_INTERNAL_af1e0575_4_k_cu_f853efa94cuda3std3__48unexpectE,@object
	.size		_ZN34_INTERNAL_af1e0575_4_k_cu_f853efa94cuda3std3__48unexpectE,(_ZN34_INTERNAL_af1e0575_4_k_cu_f853efa96thrust24THRUST_300001_SM_1000_NS8cuda_cub3parE - _ZN34_INTERNAL_af1e0575_4_k_cu_f853efa94cuda3std3__48unexpectE)
_ZN34_INTERNAL_af1e0575_4_k_cu_f853efa94cuda3std3__48unexpectE:
	.zero		1
	.type		_ZN34_INTERNAL_af1e0575_4_k_cu_f853efa96thrust24THRUST_300001_SM_1000_NS8cuda_cub3parE,@object
	.size		_ZN34_INTERNAL_af1e0575_4_k_cu_f853efa96thrust24THRUST_300001_SM_1000_NS8cuda_cub3parE,(.L_29 - _ZN34_INTERNAL_af1e0575_4_k_cu_f853efa96thrust24THRUST_300001_SM_1000_NS8cuda_cub3parE)
_ZN34_INTERNAL_af1e0575_4_k_cu_f853efa96thrust24THRUST_300001_SM_1000_NS8cuda_cub3parE:
	.zero		1
.L_29:


//--------------------- .nv.shared._ZN3cub18CUB_300001_SM_10006detail4scan16DeviceScanKernelINS2_10policy_hubIbibjN4cuda3std3__44plusIvEEE10Policy1000EN6thrust24THRUST_300001_SM_1000_NS10device_ptrIbEENSE_IiEENS0_13ScanTileStateIbLb1EEES9_NS1_10InputValueIbPbEEjbLb0EbEEvT0_T1_T2_iT3_T4_T5_ --------------------------
	.section	.nv.shared._ZN3cub18CUB_300001_SM_10006detail4scan16DeviceScanKernelINS2_10policy_hubIbibjN4cuda3std3__44plusIvEEE10Policy1000EN6thrust24THRUST_300001_SM_1000_NS10device_ptrIbEENSE_IiEENS0_13ScanTileStateIbLb1EEES9_NS1_10InputValueIbPbEEjbLb0EbEEvT0_T1_T2_iT3_T4_T5_,"aw",@nobits
	.sectionflags	@""
	.align	16
.nv.shared._ZN3cub18CUB_300001_SM_10006detail4scan16DeviceScanKernelINS2_10policy_hubIbibjN4cuda3std3__44plusIvEEE10Policy1000EN6thrust24THRUST_300001_SM_1000_NS10device_ptrIbEENSE_IiEENS0_13ScanTileStateIbLb1EEES9_NS1_10InputValueIbPbEEjbLb0EbEEvT0_T1_T2_iT3_T4_T5_:
	.zero		9488


//--------------------- .nv.shared._ZN3cub18CUB_300001_SM_10006detail4scan20DeviceScanInitKernelINS0_13ScanTileStateIbLb1EEEEEvT_i --------------------------
	.section	.nv.shared._ZN3cub18CUB_300001_SM_10006detail4scan20DeviceScanInitKernelINS0_13ScanTileStateIbLb1EEEEEvT_i,"aw",@nobits
	.sectionflags	@""
	.align	16
	.zero		1024


//--------------------- .nv.shared._ZN3cub18CUB_300001_SM_10006detail11EmptyKernelIvEEvv --------------------------
	.section	.nv.shared._ZN3cub18CUB_300001_SM_10006detail11EmptyKernelIvEEvv,"aw",@nobits
	.sectionflags	@""
	.align	16
	.zero		1024


//--------------------- .nv.shared._ZN6thrust24THRUST_300001_SM_1000_NS8cuda_cub4core6detail13_kernel_agentINS1_8__reduce11ReduceAgentIPN4cuda3std3__45tupleIJilEEESC_SB_lNS1_9__extrema9arg_max_fIilNS9_4lessIiEEEEEEJSC_SC_iSH_EEEvDpT0_ --------------------------
	.section	.nv.shared._ZN6thrust24THRUST_300001_SM_1000_NS8cuda_cub4core6detail13_kernel_agentINS1_8__reduce11ReduceAgentIPN4cuda3std3__45tupleIJilEEESC_SB_lNS1_9__extrema9arg_max_fIilNS9_4lessIiEEEEEEJSC_SC_iSH_EEEvDpT0_,"aw",@nobits
	.sectionflags	@""
	.align	16
	.zero		1024


//--------------------- .nv.shared._ZN6thrust24THRUST_300001_SM_1000_NS8cuda_cub4core6detail13_kernel_agentINS1_8__reduce10DrainAgentIlEEJN3cub18CUB_300001_SM_10009GridQueueIyEElEEEvDpT0_ --------------------------
	.section	.nv.shared._ZN6thrust24THRUST_300001_SM_1000_NS8cuda_cub4core6detail13_kernel_agentINS1_8__reduce10DrainAgentIlEEJN3cub18CUB_300001_SM_10009GridQueueIyEElEEEvDpT0_,"aw",@nobits
	.sectionflags	@""
	.align	16
	.zero		1024


//--------------------- .nv.shared._ZN6thrust24THRUST_300001_SM_1000_NS8cuda_cub4core6detail13_kernel_agentINS1_8__reduce11ReduceAgentINS0_12zip_iteratorIN4cuda3std3__45tupleIJNS0_10device_ptrIiEENS0_17counting_iteratorIlNS0_11use_defaultESF_SF_EEEEEEEPNSB_IJilEEESJ_lNS1_9__extrema9arg_max_fIilNSA_4lessIiEEEEEEJSI_SK_lN3cub18CUB_300001_SM_100013GridEvenShareIlEENSS_9GridQueueIyEESP_EEEvDpT0_ --------------------------
	.section	.nv.shared._ZN6thrust24THRUST_300001_SM_1000_NS8cuda_cub4core6detail13_kernel_agentINS1_8__reduce11ReduceAgentINS0_12zip_iteratorIN4cuda3std3__45tupleIJNS0_10device_ptrIiEENS0_17counting_iteratorIlNS0_11use_defaultESF_SF_EEEEEEEPNSB_IJilEEESJ_lNS1_9__extrema9arg_max_fIilNSA_4lessIiEEEEEEJSI_SK_lN3cub18CUB_300001_SM_100013GridEvenShareIlEENSS_9GridQueueIyEESP_EEEvDpT0_,"aw",@nobits
	.sectionflags	@""
	.align	16
	.zero		1024


//--------------------- .nv.shared._ZN6thrust24THRUST_300001_SM_1000_NS8cuda_cub4core6detail13_kernel_agentINS1_8__reduce11ReduceAgentINS0_12zip_iteratorIN4cuda3std3__45tupleIJNS0_10device_ptrIiEENS0_17counting_iteratorIlNS0_11use_defaultESF_SF_EEEEEEEPNSB_IJilEEESJ_lNS1_9__extrema9arg_max_fIilNSA_4lessIiEEEEEEJSI_SK_lSP_EEEvDpT0_ --------------------------
	.section	.nv.shared._ZN6thrust24THRUST_300001_SM_1000_NS8cuda_cub4core6detail13_kernel_agentINS1_8__reduce11ReduceAgentINS0_12zip_iteratorIN4cuda3std3__45tupleIJNS0_10device_ptrIiEENS0_17counting_iteratorIlNS0_11use_defaultESF_SF_EEEEEEEPNSB_IJilEEESJ_lNS1_9__extrema9arg_max_fIilNSA_4lessIiEEEEEEJSI_SK_lSP_EEEvDpT0_,"aw",@nobits
	.sectionflags	@""
	.align	16
	.zero		1024


//--------------------- .nv.shared._ZN6thrust24THRUST_300001_SM_1000_NS8cuda_cub4core6detail13_kernel_agentINS1_8__reduce11ReduceAgentIPN4cuda3std3__45tupleIJilEEESC_SB_iNS1_9__extrema9arg_max_fIilNS9_4lessIiEEEEEEJSC_SC_iSH_EEEvDpT0_ --------------------------
	.section	.nv.shared._ZN6thrust24THRUST_300001_SM_1000_NS8cuda_cub4core6detail13_kernel_agentINS1_8__reduce11ReduceAgentIPN4cuda3std3__45tupleIJilEEESC_SB_iNS1_9__extrema9arg_max_fIilNS9_4lessIiEEEEEEJSC_SC_iSH_EEEvDpT0_,"aw",@nobits
	.sectionflags	@""
	.align	16
	.zero		1024


//--------------------- .nv.shared._ZN6thrust24THRUST_300001_SM_1000_NS8cuda_cub4core6detail13_kernel_agentINS1_8__reduce10DrainAgentIiEEJN3cub18CUB_300001_SM_10009GridQueueIjEEiEEEvDpT0_ --------------------------
	.section	.nv.shared._ZN6thrust24THRUST_300001_SM_1000_NS8cuda_cub4core6detail13_kernel_agentINS1_8__reduce10DrainAgentIiEEJN3cub18CUB_300001_SM_10009GridQueueIjEEiEEEvDpT0_,"aw",@nobits
	.sectionflags	@""
	.align	16
	.zero		1024


//--------------------- .nv.shared._ZN6thrust24THRUST_300001_SM_1000_NS8cuda_cub4core6detail13_kernel_agentINS1_8__reduce11ReduceAgentINS0_12zip_iteratorIN4cuda3std3__45tupleIJNS0_10device_ptrIiEENS0_17counting_iteratorIlNS0_11use_defaultESF_SF_EEEEEEEPNSB_IJilEEESJ_iNS1_9__extrema9arg_max_fIilNSA_4lessIiEEEEEEJSI_SK_iN3cub18CUB_300001_SM_100013GridEvenShareIiEENSS_9GridQueueIjEESP_EEEvDpT0_ --------------------------
	.section	.nv.shared._ZN6thrust24THRUST_300001_SM_1000_NS8cuda_cub4core6detail13_kernel_agentINS1_8__reduce11ReduceAgentINS0_12zip_iteratorIN4cuda3std3__45tupleIJNS0_10device_ptrIiEENS0_17counting_iteratorIlNS0_11use_defaultESF_SF_EEEEEEEPNSB_IJilEEESJ_iNS1_9__extrema9arg_max_fIilNSA_4lessIiEEEEEEJSI_SK_iN3cub18CUB_300001_SM_100013GridEvenShareIiEENSS_9GridQueueIjEESP_EEEvDpT0_,"aw",@nobits
	.sectionflags	@""
	.align	16
	.zero		1024


//--------------------- .nv.shared._ZN6thrust24THRUST_300001_SM_1000_NS8cuda_cub4core6detail13_kernel_agentINS1_8__reduce11ReduceAgentINS0_12zip_iteratorIN4cuda3std3__45tupleIJNS0_10device_ptrIiEENS0_17counting_iteratorIlNS0_11use_defaultESF_SF_EEEEEEEPNSB_IJilEEESJ_iNS1_9__extrema9arg_max_fIilNSA_4lessIiEEEEEEJSI_SK_iSP_EEEvDpT0_ --------------------------
	.section	.nv.shared._ZN6thrust24THRUST_300001_SM_1000_NS8cuda_cub4core6detail13_kernel_agentINS1_8__reduce11ReduceAgentINS0_12zip_iteratorIN4cuda3std3__45tupleIJNS0_10device_ptrIiEENS0_17counting_iteratorIlNS0_11use_defaultESF_SF_EEEEEEEPNSB_IJilEEESJ_iNS1_9__extrema9arg_max_fIilNSA_4lessIiEEEEEEJSI_SK_iSP_EEEvDpT0_,"aw",@nobits
	.sectionflags	@""
	.align	16
	.zero		1024


//--------------------- .nv.shared._Z12sudokuKernelP6SudokuPbi --------------------------
	.section	.nv.shared._Z12sudokuKernelP6SudokuPbi,"aw",@nobits
	.sectionflags	@""
	.align	16
	.zero		1024


//--------------------- .nv.shared._Z10copyKernelP6SudokuS0_PbPiii --------------------------
	.section	.nv.shared._Z10copyKernelP6SudokuS0_PbPiii,"aw",@nobits
	.sectionflags	@""
	.align	16
	.zero		1024


//--------------------- .nv.shared._Z17activeResetKernelPb --------------------------
	.section	.nv.shared._Z17activeResetKernelPb,"aw",@nobits
	.sectionflags	@""
	.align	16
	.zero		1024


//--------------------- .nv.shared._Z9addKernelPiPKiS1_ --------------------------
	.section	.nv.shared._Z9addKernelPiPKiS1_,"aw",@nobits
	.sectionflags	@""
	.align	16
	.zero		1024


//--------------------- .nv.constant0._ZN3cub18CUB_300001_SM_10006detail4scan16DeviceScanKernelINS2_10policy_hubIbibmN4cuda3std3__44plusIvEEE10Policy1000EN6thrust24THRUST_300001_SM_1000_NS10device_ptrIbEENSE_IiEENS0_13ScanTileStateIbLb1EEES9_NS1_10InputValueIbPbEEmbLb0EbEEvT0_T1_T2_iT3_T4_T5_ --------------------------
	.section	.nv.constant0._ZN3cub18CUB_300001_SM_10006detail4scan16DeviceScanKernelINS2_10policy_hubIbibmN4cuda3std3__44plusIvEEE10Policy1000EN6thrust24THRUST_300001_SM_1000_NS10device_ptrIbEENSE_IiEENS0_13ScanTileStateIbLb1EEES9_NS1_10InputValueIbPbEEmbLb0EbEEvT0_T1_T2_iT3_T4_T5_,"a",@progbits
	.sectionflags	@""
	.align	4
.nv.constant0._ZN3cub18CUB_300001_SM_10006detail4scan16DeviceScanKernelINS2_10policy_hubIbibmN4cuda3std3__44plusIvEEE10Policy1000EN6thrust24THRUST_300001_SM_1000_NS10device_ptrIbEENSE_IiEENS0_13ScanTileStateIbLb1EEES9_NS1_10InputValueIbPbEEmbLb0EbEEvT0_T1_T2_iT3_T4_T5_:
	.zero		952


//--------------------- .nv.constant0._ZN3cub18CUB_300001_SM_10006detail4scan16DeviceScanKernelINS2_10policy_hubIbibjN4cuda3std3__44plusIvEEE10Policy1000EN6thrust24THRUST_300001_SM_1000_NS10device_ptrIbEENSE_IiEENS0_13ScanTileStateIbLb1EEES9_NS1_10InputValueIbPbEEjbLb0EbEEvT0_T1_T2_iT3_T4_T5_ --------------------------
	.section	.nv.constant0._ZN3cub18CUB_300001_SM_10006detail4scan16DeviceScanKernelINS2_10policy_hubIbibjN4cuda3std3__44plusIvEEE10Policy1000EN6thrust24THRUST_300001_SM_1000_NS10device_ptrIbEENSE_IiEENS0_13ScanTileStateIbLb1EEES9_NS1_10InputValueIbPbEEjbLb0EbEEvT0_T1_T2_iT3_T4_T5_,"a",@progbits
	.sectionflags	@""
	.align	4
.nv.constant0._ZN3cub18CUB_300001_SM_10006detail4scan16DeviceScanKernelINS2_10policy_hubIbibjN4cuda3std3__44plusIvEEE10Policy1000EN6thrust24THRUST_300001_SM_1000_NS10device_ptrIbEENSE_IiEENS0_13ScanTileStateIbLb1EEES9_NS1_10InputValueIbPbEEjbLb0EbEEvT0_T1_T2_iT3_T4_T5_:
	.zero		948


//--------------------- .nv.constant0._ZN3cub18CUB_300001_SM_10006detail4scan20DeviceScanInitKernelINS0_13ScanTileStateIbLb1EEEEEvT_i --------------------------
	.section	.nv.constant0._ZN3cub18CUB_300001_SM_10006detail4scan20DeviceScanInitKernelINS0_13ScanTileStateIbLb1EEEEEvT_i,"a",@progbits
	.sectionflags	@""
	.align	4
.nv.constant0._ZN3cub18CUB_300001_SM_10006detail4scan20DeviceScanInitKernelINS0_13ScanTileStateIbLb1EEEEEvT_i:
	.zero		908


//--------------------- .nv.constant0._ZN3cub18CUB_300001_SM_10006detail11EmptyKernelIvEEvv --------------------------
	.section	.nv.constant0._ZN3cub18CUB_300001_SM_10006detail11EmptyKernelIvEEvv,"a",@progbits
	.sectionflags	@""
	.align	4
.nv.constant0._ZN3cub18CUB_300001_SM_10006detail11EmptyKernelIvEEvv:
	.zero		896


//--------------------- .nv.constant0._ZN6thrust24THRUST_300001_SM_1000_NS8cuda_cub4core6detail13_kernel_agentINS1_8__reduce11ReduceAgentIPN4cuda3std3__45tupleIJilEEESC_SB_lNS1_9__extrema9arg_max_fIilNS9_4lessIiEEEEEEJSC_SC_iSH_EEEvDpT0_ --------------------------
	.section	.nv.constant0._ZN6thrust24THRUST_300001_SM_1000_NS8cuda_cub4core6detail13_kernel_agentINS1_8__reduce11ReduceAgentIPN4cuda3std3__45tupleIJilEEESC_SB_lNS1_9__extrema9arg_max_fIilNS9_4lessIiEEEEEEJSC_SC_iSH_EEEvDpT0_,"a",@progbits
	.sectionflags	@""
	.align	4
.nv.constant0._ZN6thrust24THRUST_300001_SM_1000_NS8cuda_cub4core6detail13_kernel_agentINS1_8__reduce11ReduceAgentIPN4cuda3std3__45tupleIJilEEESC_SB_lNS1_9__extrema9arg_max_fIilNS9_4lessIiEEEEEEJSC_SC_iSH_EEEvDpT0_:
	.zero		917


//--------------------- .nv.constant0._ZN6thrust24THRUST_300001_SM_1000_NS8cuda_cub4core6detail13_kernel_agentINS1_8__reduce10DrainAgentIlEEJN3cub18CUB_300001_SM_10009GridQueueIyEElEEEvDpT0_ --------------------------
	.section	.nv.constant0._ZN6thrust24THRUST_300001_SM_1000_NS8cuda_cub4core6detail13_kernel_agentINS1_8__reduce10DrainAgentIlEEJN3cub18CUB_300001_SM_10009GridQueueIyEElEEEvDpT0_,"a",@progbits
	.sectionflags	@""
	.align	4
.nv.constant0._ZN6thrust24THRUST_300001_SM_1000_NS8cuda_cub4core6detail13_kernel_agentINS1_8__reduce10DrainAgentIlEEJN3cub18CUB_300001_SM_10009GridQueueIyEElEEEvDpT0_:
	.zero		912


//--------------------- .nv.constant0._ZN6thrust24THRUST_300001_SM_1000_NS8cuda_cub4core6detail13_kernel_agentINS1_8__reduce11ReduceAgentINS0_12zip_iteratorIN4cuda3std3__45tupleIJNS0_10device_ptrIiEENS0_17counting_iteratorIlNS0_11use_defaultESF_SF_EEEEEEEPNSB_IJilEEESJ_lNS1_9__extrema9arg_max_fIilNSA_4lessIiEEEEEEJSI_SK_lN3cub18CUB_300001_SM_100013GridEvenShareIlEENSS_9GridQueueIyEESP_EEEvDpT0_ --------------------------
	.section	.nv.constant0._ZN6thrust24THRUST_300001_SM_1000_NS8cuda_cub4core6detail13_kernel_agentINS1_8__reduce11ReduceAgentINS0_12zip_iteratorIN4cuda3std3__45tupleIJNS0_10device_ptrIiEENS0_17counting_iteratorIlNS0_11use_defaultESF_SF_EEEEEEEPNSB_IJilEEESJ_lNS1_9__extrema9arg_max_fIilNSA_4lessIiEEEEEEJSI_SK_lN3cub18CUB_300001_SM_100013GridEvenShareIlEENSS_9GridQueueIyEESP_EEEvDpT0_,"a",@progbits
	.sectionflags	@""
	.align	4
.nv.constant0._ZN6thrust24THRUST_300001_SM_1000_NS8cuda_cub4core6detail13_kernel_agentINS1_8__reduce11ReduceAgentINS0_12zip_iteratorIN4cuda3std3__45tupleIJNS0_10device_ptrIiEENS0_17counting_iteratorIlNS0_11use_defaultESF_SF_EEEEEEEPNSB_IJilEEESJ_lNS1_9__extrema9arg_max_fIilNSA_4lessIiEEEEEEJSI_SK_lN3cub18CUB_300001_SM_100013GridEvenShareIlEENSS_9GridQueueIyEESP_EEEvDpT0_:
	.zero		1009


//--------------------- .nv.constant0._ZN6thrust24THRUST_300001_SM_1000_NS8cuda_cub4core6detail13_kernel_agentINS1_8__reduce11ReduceAgentINS0_12zip_iteratorIN4cuda3std3__45tupleIJNS0_10device_ptrIiEENS0_17counting_iteratorIlNS0_11use_defaultESF_SF_EEEEEEEPNSB_IJilEEESJ_lNS1_9__extrema9arg_max_fIilNSA_4lessIiEEEEEEJSI_SK_lSP_EEEvDpT0_ --------------------------
	.section	.nv.constant0._ZN6thrust24THRUST_300001_SM_1000_NS8cuda_cub4core6detail13_kernel_agentINS1_8__reduce11ReduceAgentINS0_12zip_iteratorIN4cuda3std3__45tupleIJNS0_10device_ptrIiEENS0_17counting_iteratorIlNS0_11use_defaultESF_SF_EEEEEEEPNSB_IJilEEESJ_lNS1_9__extrema9arg_max_fIilNSA_4lessIiEEEEEEJSI_SK_lSP_EEEvDpT0_,"a",@progbits
	.sectionflags	@""
	.align	4
.nv.constant0._ZN6thrust24THRUST_300001_SM_1000_NS8cuda_cub4core6detail13_kernel_agentINS1_8__reduce11ReduceAgentINS0_12zip_iteratorIN4cuda3std3__45tupleIJNS0_10device_ptrIiEENS0_17counting_iteratorIlNS0_11use_defaultESF_SF_EEEEEEEPNSB_IJilEEESJ_lNS1_9__extrema9arg_max_fIilNSA_4lessIiEEEEEEJSI_SK_lSP_EEEvDpT0_:
	.zero		929


//--------------------- .nv.constant0._ZN6thrust24THRUST_300001_SM_1000_NS8cuda_cub4core6detail13_kernel_agentINS1_8__reduce11ReduceAgentIPN4cuda3std3__45tupleIJilEEESC_SB_iNS1_9__extrema9arg_max_fIilNS9_4lessIiEEEEEEJSC_SC_iSH_EEEvDpT0_ --------------------------
	.section	.nv.constant0._ZN6thrust24THRUST_300001_SM_1000_NS8cuda_cub4core6detail13_kernel_agentINS1_8__reduce11ReduceAgentIPN4cuda3std3__45tupleIJilEEESC_SB_iNS1_9__extrema9arg_max_fIilNS9_4lessIiEEEEEEJSC_SC_iSH_EEEvDpT0_,"a",@progbits
	.sectionflags	@""
	.align	4
.nv.constant0._ZN6thrust24THRUST_300001_SM_1000_NS8cuda_cub4core6detail13_kernel_agentINS1_8__reduce11ReduceAgentIPN4cuda3std3__45tupleIJilEEESC_SB_iNS1_9__extrema9arg_max_fIilNS9_4lessIiEEEEEEJSC_SC_iSH_EEEvDpT0_:
	.zero		917


//--------------------- .nv.constant0._ZN6thrust24THRUST_300001_SM_1000_NS8cuda_cub4core6detail13_kernel_agentINS1_8__reduce10DrainAgentIiEEJN3cub18CUB_300001_SM_10009GridQueueIjEEiEEEvDpT0_ --------------------------
	.section	.nv.constant0._ZN6thrust24THRUST_300001_SM_1000_NS8cuda_cub4core6detail13_kernel_agentINS1_8__reduce10DrainAgentIiEEJN3cub18CUB_300001_SM_10009GridQueueIjEEiEEEvDpT0_,"a",@progbits
	.sectionflags	@""
	.align	4
.nv.constant0._ZN6thrust24THRUST_300001_SM_1000_NS8cuda_cub4core6detail13_kernel_agentINS1_8__reduce10DrainAgentIiEEJN3cub18CUB_300001_SM_10009GridQueueIjEEiEEEvDpT0_:
	.zero		908


//--------------------- .nv.constant0._ZN6thrust24THRUST_300001_SM_1000_NS8cuda_cub4core6detail13_kernel_agentINS1_8__reduce11ReduceAgentINS0_12zip_iteratorIN4cuda3std3__45tupleIJNS0_10device_ptrIiEENS0_17counting_iteratorIlNS0_11use_defaultESF_SF_EEEEEEEPNSB_IJilEEESJ_iNS1_9__extrema9arg_max_fIilNSA_4lessIiEEEEEEJSI_SK_iN3cub18CUB_300001_SM_100013GridEvenShareIiEENSS_9GridQueueIjEESP_EEEvDpT0_ --------------------------
	.section	.nv.constant0._ZN6thrust24THRUST_300001_SM_1000_NS8cuda_cub4core6detail13_kernel_agentINS1_8__reduce11ReduceAgentINS0_12zip_iteratorIN4cuda3std3__45tupleIJNS0_10device_ptrIiEENS0_17counting_iteratorIlNS0_11use_defaultESF_SF_EEEEEEEPNSB_IJilEEESJ_iNS1_9__extrema9arg_max_fIilNSA_4lessIiEEEEEEJSI_SK_iN3cub18CUB_300001_SM_100013GridEvenShareIiEENSS_9GridQueueIjEESP_EEEvDpT0_,"a",@progbits
	.sectionflags	@""
	.align	4
.nv.constant0._ZN6thrust24THRUST_300001_SM_1000_NS8cuda_cub4core6detail13_kernel_agentINS1_8__reduce11ReduceAgentINS0_12zip_iteratorIN4cuda3std3__45tupleIJNS0_10device_ptrIiEENS0_17counting_iteratorIlNS0_11use_defaultESF_SF_EEEEEEEPNSB_IJilEEESJ_iNS1_9__extrema9arg_max_fIilNSA_4lessIiEEEEEEJSI_SK_iN3cub18CUB_300001_SM_100013GridEvenShareIiEENSS_9GridQueueIjEESP_EEEvDpT0_:
	.zero		977


//--------------------- .nv.constant0._ZN6thrust24THRUST_300001_SM_1000_NS8cuda_cub4core6detail13_kernel_agentINS1_8__reduce11ReduceAgentINS0_12zip_iteratorIN4cuda3std3__45tupleIJNS0_10device_ptrIiEENS0_17counting_iteratorIlNS0_11use_defaultESF_SF_EEEEEEEPNSB_IJilEEESJ_iNS1_9__extrema9arg_max_fIilNSA_4lessIiEEEEEEJSI_SK_iSP_EEEvDpT0_ --------------------------
	.section	.nv.constant0._ZN6thrust24THRUST_300001_SM_1000_NS8cuda_cub4core6detail13_kernel_agentINS1_8__reduce11ReduceAgentINS0_12zip_iteratorIN4cuda3std3__45tupleIJNS0_10device_ptrIiEENS0_17counting_iteratorIlNS0_11use_defaultESF_SF_EEEEEEEPNSB_IJilEEESJ_iNS1_9__extrema9arg_max_fIilNSA_4lessIiEEEEEEJSI_SK_iSP_EEEvDpT0_,"a",@progbits
	.sectionflags	@""
	.align	4
.nv.constant0._ZN6thrust24THRUST_300001_SM_1000_NS8cuda_cub4core6detail13_kernel_agentINS1_8__reduce11ReduceAgentINS0_12zip_iteratorIN4cuda3std3__45tupleIJNS0_10device_ptrIiEENS0_17counting_iteratorIlNS0_11use_defaultESF_SF_EEEEEEEPNSB_IJilEEESJ_iNS1_9__extrema9arg_max_fIilNSA_4lessIiEEEEEEJSI_SK_iSP_EEEvDpT0_:
	.zero		925


//--------------------- .nv.constant0._Z12sudokuKernelP6SudokuPbi --------------------------
	.section	.nv.constant0._Z12sudokuKernelP6SudokuPbi,"a",@progbits
	.sectionflags	@""
	.align	4
.nv.constant0._Z12sudokuKernelP6SudokuPbi:
	.zero		916


//--------------------- .nv.constant0._Z10copyKernelP6SudokuS0_PbPiii --------------------------
	.section	.nv.constant0._Z10copyKernelP6SudokuS0_PbPiii,"a",@progbits
	.sectionflags	@""
	.align	4
.nv.constant0._Z10copyKernelP6SudokuS0_PbPiii:
	.zero		936


//--------------------- .nv.constant0._Z17activeResetKernelPb --------------------------
	.section	.nv.constant0._Z17activeResetKernelPb,"a",@progbits
	.sectionflags	@""
	.align	4
.nv.constant0._Z17activeResetKernelPb:
	.zero		904


//--------------------- .nv.constant0._Z9addKernelPiPKiS1_ --------------------------
	.section	.nv.constant0._Z9addKernelPiPKiS1_,"a",@progbits
	.sectionflags	@""
	.align	4
.nv.constant0._Z9addKernelPiPKiS1_:
	.zero		920


//--------------------- SYMBOLS --------------------------

	.type		.nv.reservedSmem.offset0,@object
	.size		.nv.reservedSmem.offset0,0x4
	.type		.nv.reservedSmem.cap,@object
	.size		.nv.reservedSmem.cap,0x4
